	.target	sm_90a

	.elftype	@"ET_EXEC"


//--------------------- .note.nv.tkinfo           --------------------------
	.section	.note.nv.tkinfo,"",@"SHT_NOTE"
	.sectionflags	@"SHF_NOTE_NV_TKINFO"
	.tkinfo
        /*0018*/ 	.word	0x00000002
        /*0030*/ 	.string	""
        /*0030*/ 	.string	"ptxas"
        /*0030*/ 	.string	"Cuda compilation tools, release 13.0, V13.0.88"
        /*0030*/ 	.string	"Build cuda_13.0.r13.0/compiler.36424714_0"
        /*0030*/ 	.string	"-arch sm_90a -m 64 "



//--------------------- .note.nv.cuinfo           --------------------------
	.section	.note.nv.cuinfo,"",@"SHT_NOTE"
	.sectionflags	@"SHF_NOTE_NV_CUINFO"
        /*0018*/ 	.short	0x0002
        /*001a*/ 	.short	0x005a
        /*001c*/ 	.short	0x0082
	.zero		2


//--------------------- .nv.info                  --------------------------
	.section	.nv.info,"",@"SHT_CUDA_INFO"
	.align	4


	//----- nvinfo : EIATTR_REGCOUNT
	.align		4
        /*0000*/ 	.byte	0x04, 0x2f
        /*0002*/ 	.short	(.L_16 - .L_15)
	.align		4
.L_15:
        /*0004*/ 	.word	index@(_ZN7cutlass13device_kernelINS_4fmha6kernel13FmhaKernelTmaINS1_10collective15FmhaMainloopTmaINS_10bfloat16_tEfN4cute5tupleIJNS7_1CILi64EEENS9_ILi256EEENS9_ILi512EEEEEENS4_12CausalFusionEJEEENS4_15FmhaFwdEpilogueIS6_fNS8_IJSA_SC_SB_EEEEEJEEEEEvNT_6ParamsE)
        /*0008*/ 	.word	0x000000ff


	//----- nvinfo : EIATTR_FRAME_SIZE
	.align		4
.L_16:
        /*000c*/ 	.byte	0x04, 0x11
        /*000e*/ 	.short	(.L_18 - .L_17)
	.align		4
.L_17:
        /*0010*/ 	.word	index@($__internal_0_$__cuda_sm20_rcp_rn_f32_slowpath)
        /*0014*/ 	.word	0x00002d68


	//----- nvinfo : EIATTR_FRAME_SIZE
	.align		4
.L_18:
        /*0018*/ 	.byte	0x04, 0x11
        /*001a*/ 	.short	(.L_20 - .L_19)
	.align		4
.L_19:
        /*001c*/ 	.word	index@(_ZN7cutlass13device_kernelINS_4fmha6kernel13FmhaKernelTmaINS1_10collective15FmhaMainloopTmaINS_10bfloat16_tEfN4cute5tupleIJNS7_1CILi64EEENS9_ILi256EEENS9_ILi512EEEEEENS4_12CausalFusionEJEEENS4_15FmhaFwdEpilogueIS6_fNS8_IJSA_SC_SB_EEEEEJEEEEEvNT_6ParamsE)
        /*0020*/ 	.word	0x00002d68


	//----- nvinfo : EIATTR_MIN_STACK_SIZE
	.align		4
.L_20:
        /*0024*/ 	.byte	0x04, 0x12
        /*0026*/ 	.short	(.L_22 - .L_21)
	.align		4
.L_21:
        /*0028*/ 	.word	index@(_ZN7cutlass13device_kernelINS_4fmha6kernel13FmhaKernelTmaINS1_10collective15FmhaMainloopTmaINS_10bfloat16_tEfN4cute5tupleIJNS7_1CILi64EEENS9_ILi256EEENS9_ILi512EEEEEENS4_12CausalFusionEJEEENS4_15FmhaFwdEpilogueIS6_fNS8_IJSA_SC_SB_EEEEEJEEEEEvNT_6ParamsE)
        /*002c*/ 	.word	0x00002d68
.L_22:


//--------------------- .nv.compat                --------------------------
	.section	.nv.compat,"",@"SHT_CUDA_COMPAT_INFO"
	.align	4
        /*0000*/ 	.byte	0x02, 0x09, 0x01, 0x00, 0x02, 0x02, 0x04, 0x00, 0x02, 0x05, 0x05, 0x00, 0x03, 0x07, 0x01, 0x01
        /*0010*/ 	.byte	0x02, 0x03, 0x01, 0x00, 0x02, 0x06, 0x01, 0x00, 0x04, 0x0b, 0x08, 0x00, 0x00, 0x00, 0x00, 0x00
        /*0020*/ 	.byte	0x00, 0x00, 0x00, 0x00


//--------------------- .nv.info._ZN7cutlass13device_kernelINS_4fmha6kernel13FmhaKernelTmaINS1_10collective15FmhaMainloopTmaINS_10bfloat16_tEfN4cute5tupleIJNS7_1CILi64EEENS9_ILi256EEENS9_ILi512EEEEEENS4_12CausalFusionEJEEENS4_15FmhaFwdEpilogueIS6_fNS8_IJSA_SC_SB_EEEEEJEEEEEvNT_6ParamsE --------------------------
	.section	.nv.info._ZN7cutlass13device_kernelINS_4fmha6kernel13FmhaKernelTmaINS1_10collective15FmhaMainloopTmaINS_10bfloat16_tEfN4cute5tupleIJNS7_1CILi64EEENS9_ILi256EEENS9_ILi512EEEEEENS4_12CausalFusionEJEEENS4_15FmhaFwdEpilogueIS6_fNS8_IJSA_SC_SB_EEEEEJEEEEEvNT_6ParamsE,"",@"SHT_CUDA_INFO"
	.sectionflags	@""
	.align	4


	//----- nvinfo : EIATTR_CUDA_API_VERSION
	.align		4
        /*0000*/ 	.byte	0x04, 0x37
        /*0002*/ 	.short	(.L_24 - .L_23)
.L_23:
        /*0004*/ 	.word	0x00000082


	//----- nvinfo : EIATTR_KPARAM_INFO
	.align		4
.L_24:
        /*0008*/ 	.byte	0x04, 0x17
        /*000a*/ 	.short	(.L_26 - .L_25)
.L_25:
        /*000c*/ 	.word	0x00000000
        /*0010*/ 	.short	0x0000
        /*0012*/ 	.short	0x0070
        /*0014*/ 	.byte	0x00, 0xf0, 0x01, 0x20


	//----- nvinfo : EIATTR_SPARSE_MMA_MASK
	.align		4
.L_26:
        /*0018*/ 	.byte	0x03, 0x50
        /*001a*/ 	.short	0x0000


	//----- nvinfo : EIATTR_MAXREG_COUNT
	.align		4
        /*001c*/ 	.byte	0x03, 0x1b
        /*001e*/ 	.short	0x00ff


	//----- nvinfo : EIATTR_NUM_BARRIERS
	.align		4
        /*0020*/ 	.byte	0x02, 0x4c
        /*0022*/ 	.byte	0x02
	.zero		1


	//----- nvinfo : EIATTR_EXTERNS
	.align		4
        /*0024*/ 	.byte	0x04, 0x0f
        /*0026*/ 	.short	(.L_28 - .L_27)


	//   ....[0]....
	.align		4
.L_27:
        /*0028*/ 	.word	index@(__assertfail)


	//----- nvinfo : EIATTR_ANNOTATIONS
	.align		4
.L_28:
        /*002c*/ 	.byte	0x04, 0x55
        /*002e*/ 	.short	(.L_30 - .L_29)


	//   ....[0]....
.L_29:
        /*0030*/ 	.word	0x00000001
        /*0034*/ 	.byte	0x80, 0x23, 0x00, 0x00, 0x01, 0x00, 0x00, 0x00, 0x60, 0x24, 0x00, 0x00, 0x01, 0x00, 0x00, 0x00
        /* <DEDUP_REMOVED lines=3923> */
        /*f574*/ 	.byte	0xb0, 0xa7, 0x03, 0x00


	//----- nvinfo : EIATTR_MERCURY_ISA_VERSION
	.align		4
.L_30:
        /*f578*/ 	.byte	0x03, 0x5f
        /*f57a*/ 	.short	0x0101


	//----- nvinfo : EIATTR_COOP_GROUP_MASK_REGIDS
	.align		4
        /*f57c*/ 	.byte	0x04, 0x29
        /*f57e*/ 	.short	(.L_32 - .L_31)


	//   ....[0]....
.L_31:
        /*f580*/ 	.word	0xffffffff


	//   ....[1]....
        /*f584*/ 	.word	0xffffffff


	//   ....[2]....
        /*f588*/ 	.word	0xffffffff


	//   ....[3]....
        /*f58c*/ 	.word	0xffffffff


	//   ....[4]....
        /*f590*/ 	.word	0xffffffff


	//   ....[5]....
        /*f594*/ 	.word	0xffffffff


	//   ....[6]....
        /*f598*/ 	.word	0xffffffff


	//   ....[7]....
        /*f59c*/ 	.word	0xffffffff


	//   ....[8]....
        /*f5a0*/ 	.word	0xffffffff


	//   ....[9]....
        /*f5a4*/ 	.word	0xffffffff


	//   ....[10]....
        /*f5a8*/ 	.word	0xffffffff


	//   ....[11]....
        /*f5ac*/ 	.word	0xffffffff


	//   ....[12]....
        /*f5b0*/ 	.word	0xffffffff


	//   ....[13]....
        /*f5b4*/ 	.word	0xffffffff


	//   ....[14]....
        /*f5b8*/ 	.word	0xffffffff


	//   ....[15]....
        /*f5bc*/ 	.word	0xffffffff


	//   ....[16]....
        /*f5c0*/ 	.word	0xffffffff


	//   ....[17]....
        /*f5c4*/ 	.word	0xffffffff


	//   ....[18]....
        /*f5c8*/ 	.word	0xffffffff


	//   ....[19]....
        /*f5cc*/ 	.word	0xffffffff


	//   ....[20]....
        /*f5d0*/ 	.word	0xffffffff


	//----- nvinfo : EIATTR_COOP_GROUP_INSTR_OFFSETS
	.align		4
.L_32:
        /*f5d4*/ 	.byte	0x04, 0x28
        /*f5d6*/ 	.short	(.L_34 - .L_33)


	//   ....[0]....
.L_33:
        /*f5d8*/ 	.word	0x00000060


	//   ....[1]....
        /*f5dc*/ 	.word	0x000001b0


	//   ....[2]....
        /*f5e0*/ 	.word	0x000002f0


	//   ....[3]....
        /*f5e4*/ 	.word	0x000004a0


	//   ....[4]....
        /*f5e8*/ 	.word	0x00000670


	//   ....[5]....
        /*f5ec*/ 	.word	0x00005650


	//   ....[6]....
        /*f5f0*/ 	.word	0x00005670


	//   ....[7]....
        /*f5f4*/ 	.word	0x00005690


	//   ....[8]....
        /*f5f8*/ 	.word	0x000056b0


	//   ....[9]....
        /*f5fc*/ 	.word	0x000202f0


	//   ....[10]....
        /*f600*/ 	.word	0x00020300


	//   ....[11]....
        /*f604*/ 	.word	0x00020330


	//   ....[12]....
        /*f608*/ 	.word	0x00020350


	//   ....[13]....
        /*f60c*/ 	.word	0x00048ce0


	//   ....[14]....
        /*f610*/ 	.word	0x00048cf0


	//   ....[15]....
        /*f614*/ 	.word	0x00048d20


	//   ....[16]....
        /*f618*/ 	.word	0x00048d40


	//   ....[17]....
        /*f61c*/ 	.word	0x0006d190


	//   ....[18]....
        /*f620*/ 	.word	0x0006d1c0


	//   ....[19]....
        /*f624*/ 	.word	0x0006d210


	//   ....[20]....
        /*f628*/ 	.word	0x0006d220


	//----- nvinfo : EIATTR_SYSCALL_OFFSETS
	.align		4
.L_34:
        /*f62c*/ 	.byte	0x04, 0x46
        /*f62e*/ 	.short	(.L_36 - .L_35)


	//   ....[0]....
.L_35:
        /*f630*/ 	.word	0x0006fac0


	//   ....[1]....
        /*f634*/ 	.word	0x0006fbb0


	//----- nvinfo : EIATTR_MBARRIER_INSTR_OFFSETS
	.align		4
.L_36:
        /*f638*/ 	.byte	0x04, 0x39
        /*f63a*/ 	.short	(.L_38 - .L_37)


	//   ....[0]....
.L_37:
        /*f63c*/ 	.word	0x000002c0
        /*f640*/ 	.word	0x000000ff
        /*f644*/ 	.word	0x00110040
        /*f648*/ 	.short	0x0100
        /*f64a*/ 	.byte	0x08
	.zero		1


	//   ....[1]....
        /*f64c*/ 	.word	0x000002d0
        /*f650*/ 	.word	0x000000ff
        /*f654*/ 	.word	0x00110048
        /*f658*/ 	.short	0x0100
        /*f65a*/ 	.byte	0x08
	.zero		1


	//   ....[2]....
        /*f65c*/ 	.word	0x00000410
        /*f660*/ 	.word	0x000000ff
        /*f664*/ 	.word	0x00110000
        /*f668*/ 	.short	0x0100
        /*f66a*/ 	.byte	0x08
	.zero		1


	//   ....[3]....
        /*f66c*/ 	.word	0x00000420
        /*f670*/ 	.word	0x000000ff
        /*f674*/ 	.word	0x00110020
        /*f678*/ 	.short	0x0100
        /*f67a*/ 	.byte	0x08
	.zero		1


	//   ....[4]....
        /*f67c*/ 	.word	0x00000430
        /*f680*/ 	.word	0x000000ff
        /*f684*/ 	.word	0x00110008
        /*f688*/ 	.short	0x0100
        /*f68a*/ 	.byte	0x08
	.zero		1


	//   ....[5]....
        /*f68c*/ 	.word	0x00000440
        /*f690*/ 	.word	0x000000ff
        /*f694*/ 	.word	0x00110028
        /*f698*/ 	.short	0x0100
        /*f69a*/ 	.byte	0x08
	.zero		1


	//   ....[6]....
        /*f69c*/ 	.word	0x00000450
        /*f6a0*/ 	.word	0x000000ff
        /*f6a4*/ 	.word	0x00110010
        /*f6a8*/ 	.short	0x0100
        /*f6aa*/ 	.byte	0x08
	.zero		1


	//   ....[7]....
        /*f6ac*/ 	.word	0x00000460
        /*f6b0*/ 	.word	0x000000ff
        /*f6b4*/ 	.word	0x00110030
        /*f6b8*/ 	.short	0x0100
        /*f6ba*/ 	.byte	0x08
	.zero		1


	//   ....[8]....
        /*f6bc*/ 	.word	0x00000470
        /*f6c0*/ 	.word	0x000000ff
        /*f6c4*/ 	.word	0x00110018
        /*f6c8*/ 	.short	0x0100
        /*f6ca*/ 	.byte	0x08
	.zero		1


	//   ....[9]....
        /*f6cc*/ 	.word	0x00000480
        /*f6d0*/ 	.word	0x000000ff
        /*f6d4*/ 	.word	0x00110038
        /*f6d8*/ 	.short	0x0100
        /*f6da*/ 	.byte	0x08
	.zero		1


	//   ....[10]....
        /*f6dc*/ 	.word	0x000005d0
        /*f6e0*/ 	.word	0x000000ff
        /*f6e4*/ 	.word	0x00110050
        /*f6e8*/ 	.short	0x0100
        /*f6ea*/ 	.byte	0x08
	.zero		1


	//   ....[11]....
        /*f6ec*/ 	.word	0x000005e0
        /*f6f0*/ 	.word	0x000000ff
        /*f6f4*/ 	.word	0x00110070
        /*f6f8*/ 	.short	0x0100
        /*f6fa*/ 	.byte	0x08
	.zero		1


	//   ....[12]....
        /*f6fc*/ 	.word	0x000005f0
        /*f700*/ 	.word	0x000000ff
        /*f704*/ 	.word	0x00110058
        /*f708*/ 	.short	0x0100
        /*f70a*/ 	.byte	0x08
	.zero		1


	//   ....[13]....
        /*f70c*/ 	.word	0x00000600
        /*f710*/ 	.word	0x000000ff
        /*f714*/ 	.word	0x00110078
        /*f718*/ 	.short	0x0100
        /*f71a*/ 	.byte	0x08
	.zero		1


	//   ....[14]....
        /*f71c*/ 	.word	0x00000610
        /*f720*/ 	.word	0x000000ff
        /*f724*/ 	.word	0x00110060
        /*f728*/ 	.short	0x0100
        /*f72a*/ 	.byte	0x08
	.zero		1


	//   ....[15]....
        /*f72c*/ 	.word	0x00000620
        /*f730*/ 	.word	0x000000ff
        /*f734*/ 	.word	0x00110080
        /*f738*/ 	.short	0x0100
        /*f73a*/ 	.byte	0x08
	.zero		1


	//   ....[16]....
        /*f73c*/ 	.word	0x00000630
        /*f740*/ 	.word	0x000000ff
        /*f744*/ 	.word	0x00110068
        /*f748*/ 	.short	0x0100
        /*f74a*/ 	.byte	0x08
	.zero		1


	//   ....[17]....
        /*f74c*/ 	.word	0x00000640
        /*f750*/ 	.word	0x000000ff
        /*f754*/ 	.word	0x00110088
        /*f758*/ 	.short	0x0100
        /*f75a*/ 	.byte	0x08
	.zero		1


	//   ....[18]....
        /*f75c*/ 	.word	0x00000840
        /*f760*/ 	.word	0x00000005
        /*f764*/ 	.word	0x00110048
        /*f768*/ 	.short	0x010a
        /*f76a*/ 	.byte	0x3f
	.zero		1


	//   ....[19]....
        /*f76c*/ 	.word	0x00000d50
        /*f770*/ 	.word	0x00000006
        /*f774*/ 	.word	0x00110020
        /*f778*/ 	.short	0x010a
        /*f77a*/ 	.byte	0x3f
	.zero		1


	//   ....[20]....
        /*f77c*/ 	.word	0x00001150
        /*f780*/ 	.word	0x00000006
        /*f784*/ 	.word	0x00110020
        /*f788*/ 	.short	0x010a
        /*f78a*/ 	.byte	0x3f
	.zero		1


	//   ....[21]....
        /*f78c*/ 	.word	0x00001620
        /*f790*/ 	.word	0x00000006
        /*f794*/ 	.word	0x00110020
        /*f798*/ 	.short	0x010a
        /*f79a*/ 	.byte	0x3f
	.zero		1


	//   ....[22]....
        /*f79c*/ 	.word	0x00001a80
        /*f7a0*/ 	.word	0x00000006
        /*f7a4*/ 	.word	0x00110020
        /*f7a8*/ 	.short	0x010a
        /*f7aa*/ 	.byte	0x3f
	.zero		1


	//   ....[23]....
        /*f7ac*/ 	.word	0x00001fa0
        /*f7b0*/ 	.word	0x000000fc
        /*f7b4*/ 	.word	0x00110040
        /*f7b8*/ 	.short	0x010a
        /*f7ba*/ 	.byte	0x3f
	.zero		1


	//   ....[24]....
        /*f7bc*/ 	.word	0x00002080
        /*f7c0*/ 	.word	0x000000fc
        /*f7c4*/ 	.word	0x00110000
        /*f7c8*/ 	.short	0x010a
        /*f7ca*/ 	.byte	0x3f
	.zero		1


	//   ....[25]....
        /*f7cc*/ 	.word	0x00009280
        /*f7d0*/ 	.word	0x000000fc
        /*f7d4*/ 	.word	0x00110008
        /*f7d8*/ 	.short	0x010a
        /*f7da*/ 	.byte	0x3f
	.zero		1


	//   ....[26]....
        /*f7dc*/ 	.word	0x0001dee0
        /*f7e0*/ 	.word	0x00000002
        /*f7e4*/ 	.word	0x00000000
        /*f7e8*/ 	.short	0x0101
        /*f7ea*/ 	.byte	0x3f
	.zero		1


	//   ....[27]....
        /*f7ec*/ 	.word	0x0001dfe0
        /*f7f0*/ 	.word	0x00000000
        /*f7f4*/ 	.word	0x00110000
        /*f7f8*/ 	.short	0x010a
        /*f7fa*/ 	.byte	0x3f
	.zero		1


	//   ....[28]....
        /*f7fc*/ 	.word	0x0001f2b0
        /*f800*/ 	.word	0x00000000
        /*f804*/ 	.word	0x00110020
        /*f808*/ 	.short	0x010a
        /*f80a*/ 	.byte	0x3f
	.zero		1


	//   ....[29]....
        /*f80c*/ 	.word	0x00020450
        /*f810*/ 	.word	0x00000003
        /*f814*/ 	.word	0x00000000
        /*f818*/ 	.short	0x0101
        /*f81a*/ 	.byte	0x3f
	.zero		1


	//   ....[30]....
        /*f81c*/ 	.word	0x00023140
        /*f820*/ 	.word	0x00000003
        /*f824*/ 	.word	0x00110000
        /*f828*/ 	.short	0x010a
        /*f82a*/ 	.byte	0x3f
	.zero		1


	//   ....[31]....
        /*f82c*/ 	.word	0x00044da0
        /*f830*/ 	.word	0x00000000
        /*f834*/ 	.word	0x00000000
        /*f838*/ 	.short	0x0101
        /*f83a*/ 	.byte	0x3f
	.zero		1


	//   ....[32]....
        /*f83c*/ 	.word	0x00044f20
        /*f840*/ 	.word	0x00000000
        /*f844*/ 	.word	0x00110020
        /*f848*/ 	.short	0x010a
        /*f84a*/ 	.byte	0x3f
	.zero		1


	//   ....[33]....
        /*f84c*/ 	.word	0x000453f0
        /*f850*/ 	.word	0x00000000
        /*f854*/ 	.word	0x00110000
        /*f858*/ 	.short	0x010a
        /*f85a*/ 	.byte	0x3f
	.zero		1


	//   ....[34]....
        /*f85c*/ 	.word	0x00046900
        /*f860*/ 	.word	0x00000000
        /*f864*/ 	.word	0x00110020
        /*f868*/ 	.short	0x010a
        /*f86a*/ 	.byte	0x3f
	.zero		1


	//   ....[35]....
        /*f86c*/ 	.word	0x00048e60
        /*f870*/ 	.word	0x00000004
        /*f874*/ 	.word	0x00000000
        /*f878*/ 	.short	0x0101
        /*f87a*/ 	.byte	0x3f
	.zero		1


	//   ....[36]....
        /*f87c*/ 	.word	0x0004bba0
        /*f880*/ 	.word	0x00000003
        /*f884*/ 	.word	0x00110000
        /*f888*/ 	.short	0x010a
        /*f88a*/ 	.byte	0x3f
	.zero		1


	//   ....[37]....
        /*f88c*/ 	.word	0x0006cba0
        /*f890*/ 	.word	0x00000000
        /*f894*/ 	.word	0x00000000
        /*f898*/ 	.short	0x0101
        /*f89a*/ 	.byte	0x3f
	.zero		1


	//   ....[38]....
        /*f89c*/ 	.word	0x0006cc50
        /*f8a0*/ 	.word	0x00000000
        /*f8a4*/ 	.word	0x00110020
        /*f8a8*/ 	.short	0x010a
        /*f8aa*/ 	.byte	0x3f
	.zero		1


	//----- nvinfo : EIATTR_NUM_MBARRIERS
	.align		4
.L_38:
        /*f8ac*/ 	.byte	0x03, 0x38
        /*f8ae*/ 	.short	0x0012


	//----- nvinfo : EIATTR_EXIT_INSTR_OFFSETS
	.align		4
        /*f8b0*/ 	.byte	0x04, 0x1c
        /*f8b2*/ 	.short	(.L_40 - .L_39)


	//   ....[0]....
.L_39:
        /*f8b4*/ 	.word	0x000731b0


	//----- nvinfo : EIATTR_MAX_THREADS
	.align		4
.L_40:
        /*f8b8*/ 	.byte	0x04, 0x05
        /*f8ba*/ 	.short	(.L_42 - .L_41)
.L_41:
        /*f8bc*/ 	.word	0x00000080
        /*f8c0*/ 	.word	0x00000001
        /*f8c4*/ 	.word	0x00000001


	//----- nvinfo : EIATTR_CRS_STACK_SIZE
	.align		4
.L_42:
        /*f8c8*/ 	.byte	0x04, 0x1e
        /*f8ca*/ 	.short	(.L_44 - .L_43)
.L_43:
        /*f8cc*/ 	.word	0x00000000


	//----- nvinfo : EIATTR_CBANK_PARAM_SIZE
	.align		4
.L_44:
        /*f8d0*/ 	.byte	0x03, 0x19
        /*f8d2*/ 	.short	0x0870


	//----- nvinfo : EIATTR_PARAM_CBANK
	.align		4
        /*f8d4*/ 	.byte	0x04, 0x0a
        /*f8d6*/ 	.short	(.L_46 - .L_45)
	.align		4
.L_45:
        /*f8d8*/ 	.word	index@(.nv.constant0._ZN7cutlass13device_kernelINS_4fmha6kernel13FmhaKernelTmaINS1_10collective15FmhaMainloopTmaINS_10bfloat16_tEfN4cute5tupleIJNS7_1CILi64EEENS9_ILi256EEENS9_ILi512EEEEEENS4_12CausalFusionEJEEENS4_15FmhaFwdEpilogueIS6_fNS8_IJSA_SC_SB_EEEEEJEEEEEvNT_6ParamsE)
        /*f8dc*/ 	.short	0x0210
        /*f8de*/ 	.short	0x0870


	//----- nvinfo : EIATTR_SW_WAR
	.align		4
.L_46:
        /*f8e0*/ 	.byte	0x04, 0x36
        /*f8e2*/ 	.short	(.L_48 - .L_47)
.L_47:
        /*f8e4*/ 	.word	0x00000008
.L_48:


//--------------------- .nv.callgraph             --------------------------
	.section	.nv.callgraph,"",@"SHT_CUDA_CALLGRAPH"
	.align	4
	.sectionentsize	8
	.align		4
        /*0000*/ 	.word	0x00000000
	.align		4
        /*0004*/ 	.word	0xffffffff
	.align		4
        /*0008*/ 	.word	index@(_ZN7cutlass13device_kernelINS_4fmha6kernel13FmhaKernelTmaINS1_10collective15FmhaMainloopTmaINS_10bfloat16_tEfN4cute5tupleIJNS7_1CILi64EEENS9_ILi256EEENS9_ILi512EEEEEENS4_12CausalFusionEJEEENS4_15FmhaFwdEpilogueIS6_fNS8_IJSA_SC_SB_EEEEEJEEEEEvNT_6ParamsE)
	.align		4
        /*000c*/ 	.word	index@(__assertfail)
	.align		4
        /*0010*/ 	.word	0x00000000
	.align		4
        /*0014*/ 	.word	0xfffffffe
	.align		4
        /*0018*/ 	.word	0x00000000
	.align		4
        /*001c*/ 	.word	0xfffffffd
	.align		4
        /*0020*/ 	.word	0x00000000
	.align		4
        /*0024*/ 	.word	0xfffffffc


//--------------------- .nv.constant4             --------------------------
	.section	.nv.constant4,"a",@progbits
	.align	8
	.align		8
.nv.constant4:
        /*0000*/ 	.dword	__assertfail
	.align		8
        /*0008*/ 	.dword	__unnamed_1
	.align		8
        /*0010*/ 	.dword	__unnamed_2
	.align		8
        /*0018*/ 	.dword	_ZN39_INTERNAL_22919260_4_k_cu_bb6d3738_29674cuda3std3__45__cpo5beginE
	.align		8
        /*0020*/ 	.dword	_ZN39_INTERNAL_22919260_4_k_cu_bb6d3738_29674cuda3std3__45__cpo3endE
	.align		8
        /*0028*/ 	.dword	_ZN39_INTERNAL_22919260_4_k_cu_bb6d3738_29674cuda3std3__45__cpo6cbeginE
	.align		8
        /*0030*/ 	.dword	_ZN39_INTERNAL_22919260_4_k_cu_bb6d3738_29674cuda3std3__45__cpo4cendE
	.align		8
        /*0038*/ 	.dword	_ZN39_INTERNAL_22919260_4_k_cu_bb6d3738_29674cuda3std3__441_GLOBAL__N__22919260_4_k_cu_bb6d3738_29676ignoreE
	.align		8
        /*0040*/ 	.dword	_ZN39_INTERNAL_22919260_4_k_cu_bb6d3738_29674cuda3std3__419piecewise_constructE
	.align		8
        /*0048*/ 	.dword	_ZN39_INTERNAL_22919260_4_k_cu_bb6d3738_29674cuda3std3__48in_placeE
	.align		8
        /*0050*/ 	.dword	_ZN39_INTERNAL_22919260_4_k_cu_bb6d3738_29674cuda3std6ranges3__45__cpo4swapE
	.align		8
        /*0058*/ 	.dword	_ZN39_INTERNAL_22919260_4_k_cu_bb6d3738_29674cuda3std6ranges3__45__cpo9iter_moveE
	.align		8
        /*0060*/ 	.dword	_ZN39_INTERNAL_22919260_4_k_cu_bb6d3738_29674cute7productE
	.align		8
        /*0068*/ 	.dword	_ZN39_INTERNAL_22919260_4_k_cu_bb6d3738_29674cute1_E
	.align		8
        /*0070*/ 	.dword	$str$23
	.align		8
        /*0078*/ 	.dword	$str$24


//--------------------- .text._ZN7cutlass13device_kernelINS_4fmha6kernel13FmhaKernelTmaINS1_10collective15FmhaMainloopTmaINS_10bfloat16_tEfN4cute5tupleIJNS7_1CILi64EEENS9_ILi256EEENS9_ILi512EEEEEENS4_12CausalFusionEJEEENS4_15FmhaFwdEpilogueIS6_fNS8_IJSA_SC_SB_EEEEEJEEEEEvNT_6ParamsE --------------------------
	.section	.text._ZN7cutlass13device_kernelINS_4fmha6kernel13FmhaKernelTmaINS1_10collective15FmhaMainloopTmaINS_10bfloat16_tEfN4cute5tupleIJNS7_1CILi64EEENS9_ILi256EEENS9_ILi512EEEEEENS4_12CausalFusionEJEEENS4_15FmhaFwdEpilogueIS6_fNS8_IJSA_SC_SB_EEEEEJEEEEEvNT_6ParamsE,"ax",@progbits
	.align	128
.text._ZN7cutlass13device_kernelINS_4fmha6kernel13FmhaKernelTmaINS1_10collective15FmhaMainloopTmaINS_10bfloat16_tEfN4cute5tupleIJNS7_1CILi64EEENS9_ILi256EEENS9_ILi512EEEEEENS4_12CausalFusionEJEEENS4_15FmhaFwdEpilogueIS6_fNS8_IJSA_SC_SB_EEEEEJEEEEEvNT_6ParamsE:
        .type           _ZN7cutlass13device_kernelINS_4fmha6kernel13FmhaKernelTmaINS1_10collective15FmhaMainloopTmaINS_10bfloat16_tEfN4cute5tupleIJNS7_1CILi64EEENS9_ILi256EEENS9_ILi512EEEEEENS4_12CausalFusionEJEEENS4_15FmhaFwdEpilogueIS6_fNS8_IJSA_SC_SB_EEEEEJEEEEEvNT_6ParamsE,@function
        .size           _ZN7cutlass13device_kernelINS_4fmha6kernel13FmhaKernelTmaINS1_10collective15FmhaMainloopTmaINS_10bfloat16_tEfN4cute5tupleIJNS7_1CILi64EEENS9_ILi256EEENS9_ILi512EEEEEENS4_12CausalFusionEJEEENS4_15FmhaFwdEpilogueIS6_fNS8_IJSA_SC_SB_EEEEEJEEEEEvNT_6ParamsE,(.L_x_106 - _ZN7cutlass13device_kernelINS_4fmha6kernel13FmhaKernelTmaINS1_10collective15FmhaMainloopTmaINS_10bfloat16_tEfN4cute5tupleIJNS7_1CILi64EEENS9_ILi256EEENS9_ILi512EEEEEENS4_12CausalFusionEJEEENS4_15FmhaFwdEpilogueIS6_fNS8_IJSA_SC_SB_EEEEEJEEEEEvNT_6ParamsE)
        .other          _ZN7cutlass13device_kernelINS_4fmha6kernel13FmhaKernelTmaINS1_10collective15FmhaMainloopTmaINS_10bfloat16_tEfN4cute5tupleIJNS7_1CILi64EEENS9_ILi256EEENS9_ILi512EEEEEENS4_12CausalFusionEJEEENS4_15FmhaFwdEpilogueIS6_fNS8_IJSA_SC_SB_EEEEEJEEEEEvNT_6ParamsE,@"STO_CUDA_ENTRY STV_DEFAULT"
_ZN7cutlass13device_kernelINS_4fmha6kernel13FmhaKernelTmaINS1_10collective15FmhaMainloopTmaINS_10bfloat16_tEfN4cute5tupleIJNS7_1CILi64EEENS9_ILi256EEENS9_ILi512EEEEEENS4_12CausalFusionEJEEENS4_15FmhaFwdEpilogueIS6_fNS8_IJSA_SC_SB_EEEEEJEEEEEvNT_6ParamsE:
[----:B------:R-:W1:Y:S01]  /*0000*/  LDC R1, c[0x0][0x28] ;  /* 0x00000a00ff017b82 */ /* 0x000e620000000800 */
[----:B------:R-:W2:Y:S01]  /*0010*/  S2R R6, SR_TID.X ;  /* 0x0000000000067919 */ /* 0x000ea20000002100 */
[----:B------:R-:W-:Y:S01]  /*0020*/  ELECT P0, URZ, PT ;  /* 0x00000000003f782f */ /* 0x000fe20003800000 */
[----:B------:R-:W-:Y:S01]  /*0030*/  BSSY B0, `(.L_x_0) ;  /* 0x0000017000007945 */ /* 0x000fe20003800000 */
[----:B-1----:R-:W-:Y:S02]  /*0040*/  IADD3 R1, R1, -0x2d68, RZ ;  /* 0xffffd29801017810 */ /* 0x002fe40007ffe0ff */
[----:B--2---:R-:W-:-:S05]  /*0050*/  SHF.R.U32.HI R221, RZ, 0x5, R6 ;  /* 0x00000005ffdd7819 */ /* 0x004fca0000011606 */
[----:B------:R-:W1:Y:S02]  /*0060*/  SHFL.IDX PT, R0, R221, RZ, 0x1f ;  /* 0x00001fffdd007589 */ /* 0x000e6400000e0000 */
[----:B-1----:R-:W-:-:S13]  /*0070*/  ISETP.NE.OR P0, PT, R0, RZ, !P0 ;  /* 0x000000ff0000720c */ /* 0x002fda0004705670 */
[----:B------:R-:W-:Y:S05]  /*0080*/  @P0 BRA `(.L_x_1) ;  /* 0x0000000000440947 */ /* 0x000fea0003800000 */
[----:B------:R-:W1:Y:S02]  /*0090*/  LDC.64 R2, c[0x0][0x198] ;  /* 0x00006600ff027b82 */ /* 0x000e640000000a00 */
[C---:B-1----:R-:W-:Y:S02]  /*00a0*/  IADD3 R0, P0, R2.reuse, 0xf0, RZ ;  /* 0x000000f002007810 */ /* 0x042fe40007f1e0ff */
[C---:B------:R-:W-:Y:S02]  /*00b0*/  IADD3 R4, P1, R2.reuse, 0x1f0, RZ ;  /* 0x000001f002047810 */ /* 0x040fe40007f3e0ff */
[----:B------:R-:W-:Y:S02]  /*00c0*/  IADD3 R5, P2, R2, 0x2f0, RZ ;  /* 0x000002f002057810 */ /* 0x000fe40007f5e0ff */
[----:B------:R-:W-:Y:S01]  /*00d0*/  R2UR UR4, R0 ;  /* 0x00000000000472ca */ /* 0x000fe200000e0000 */
[--C-:B------:R-:W-:Y:S01]  /*00e0*/  IMAD.X R0, RZ, RZ, R3.reuse, P0 ;  /* 0x000000ffff007224 */ /* 0x100fe200000e0603 */
[----:B------:R-:W-:Y:S01]  /*00f0*/  R2UR UR6, R4 ;  /* 0x00000000040672ca */ /* 0x000fe200000e0000 */
[----:B------:R-:W-:Y:S01]  /*0100*/  IMAD.X R2, RZ, RZ, R3, P2 ;  /* 0x000000ffff027224 */ /* 0x000fe200010e0603 */
[----:B------:R-:W-:-:S02]  /*0110*/  IADD3.X R4, RZ, R3, RZ, P1, !PT ;  /* 0x00000003ff047210 */ /* 0x000fc40000ffe4ff */
[----:B------:R-:W-:Y:S02]  /*0120*/  R2UR UR5, R0 ;  /* 0x00000000000572ca */ /* 0x000fe400000e0000 */
[----:B------:R-:W-:Y:S02]  /*0130*/  R2UR UR7, R4 ;  /* 0x00000000040772ca */ /* 0x000fe400000e0000 */
[----:B------:R-:W-:Y:S02]  /*0140*/  R2UR UR8, R5 ;  /* 0x00000000050872ca */ /* 0x000fe400000e0000 */
[----:B------:R-:W-:-:S07]  /*0150*/  R2UR UR9, R2 ;  /* 0x00000000020972ca */ /* 0x000fce00000e0000 */
[----:B------:R1:W-:Y:S02]  /*0160*/  UTMACCTL.PF [UR4] ;  /* 0x00000000040079b9 */ /* 0x0003e40008040000 */
[----:B------:R1:W-:Y:S04]  /*0170*/  UTMACCTL.PF [UR6] ;  /* 0x00000000060079b9 */ /* 0x0003e80008040000 */
[----:B------:R1:W-:Y:S02]  /*0180*/  UTMACCTL.PF [UR8] ;  /* 0x00000000080079b9 */ /* 0x0003e40008040000 */
[----:B-1----:R-:W-:Y:S01]  /*0190*/  NOP ;  /* 0x0000000000007918 */ /* 0x002fe20000000000 */
.L_x_1:
[----:B------:R-:W-:Y:S05]  /*01a0*/  BSYNC B0 ;  /* 0x0000000000007941 */ /* 0x000fea0003800000 */
.L_x_0:
[----:B------:R-:W1:Y:S02]  /*01b0*/  SHFL.IDX PT, R0, R221, RZ, 0x1f ;  /* 0x00001fffdd007589 */ /* 0x000e6400000e0000 */
[----:B-1----:R-:W-:-:S13]  /*01c0*/  ISETP.NE.AND P0, PT, R0, RZ, PT ;  /* 0x000000ff0000720c */ /* 0x002fda0003f05270 */
[----:B------:R-:W-:Y:S05]  /*01d0*/  @P0 BRA `(.L_x_2) ;  /* 0x0000000000440947 */ /* 0x000fea0003800000 */
[----:B------:R-:W-:Y:S01]  /*01e0*/  ELECT P0, URZ, PT ;  /* 0x00000000003f782f */ /* 0x000fe20003800000 */
[----:B------:R-:W-:Y:S01]  /*01f0*/  UMOV UR4, 0x1 ;  /* 0x0000000100047882 */ /* 0x000fe20000000000 */
[----:B------:R-:W-:Y:S01]  /*0200*/  UMOV UR6, 0x80 ;  /* 0x0000008000067882 */ /* 0x000fe20000000000 */
[----:B------:R-:W-:-:S04]  /*0210*/  UIADD3 UR4, -UR4, 0x100000, URZ ;  /* 0x0010000004047890 */ /* 0x000fc8000fffe13f */
[----:B------:R-:W-:Y:S02]  /*0220*/  USHF.L.U32 UR5, UR4, 0xb, URZ ;  /* 0x0000000b04057899 */ /* 0x000fe4000800063f */
[----:B------:R-:W-:Y:S02]  /*0230*/  USHF.L.U32 UR4, UR4, 0x1, URZ ;  /* 0x0000000104047899 */ /* 0x000fe4000800063f */
[----:B------:R-:W-:-:S04]  /*0240*/  UIADD3 UR6, -UR6, 0x100000, URZ ;  /* 0x0010000006067890 */ /* 0x000fc8000fffe13f */
[----:B------:R-:W-:Y:S02]  /*0250*/  USHF.L.U32 UR7, UR6, 0xb, URZ ;  /* 0x0000000b06077899 */ /* 0x000fe4000800063f */
[----:B------:R-:W-:Y:S01]  /*0260*/  USHF.L.U32 UR6, UR6, 0x1, URZ ;  /* 0x0000000106067899 */ /* 0x000fe2000800063f */
[----:B------:R-:W1:Y:S01]  /*0270*/  @P0 S2R R3, SR_CgaCtaId ;  /* 0x0000000000030919 */ /* 0x000e620000008800 */
[----:B------:R-:W-:-:S04]  /*0280*/  @P0 MOV R0, 0x400 ;  /* 0x0000040000000802 */ /* 0x000fc80000000f00 */
[----:B-1----:R-:W-:-:S04]  /*0290*/  @P0 LEA R0, R3, R0, 0x18 ;  /* 0x0000000003000211 */ /* 0x002fc800078ec0ff */
[----:B------:R-:W-:Y:S01]  /*02a0*/  @P0 R2UR UR8, R0 ;  /* 0x00000000000802ca */ /* 0x000fe200000e0000 */
[----:B------:R-:W1:-:S12]  /*02b0*/  FENCE.VIEW.ASYNC.S ;  /* 0x00000000000073c6 */ /* 0x000e580000000000 */
[----:B-1----:R1:W2:Y:S01]  /*02c0*/  SYNCS.EXCH.64 URZ, [UR8+0x110040], UR4 ;  /* 0x11004004083f75b2 */ /* 0x0022a20008000100 */
[----:B------:R1:W3:Y:S01]  /*02d0*/  SYNCS.EXCH.64 URZ, [UR8+0x110048], UR6 ;  /* 0x11004806083f75b2 */ /* 0x0002e20008000100 */
[----:B------:R-:W-:Y:S01]  /*02e0*/  NOP ;  /* 0x0000000000007918 */ /* 0x000fe20000000000 */
.L_x_2:
[----:B------:R-:W4:Y:S01]  /*02f0*/  SHFL.IDX PT, R0, R221, RZ, 0x1f ;  /* 0x00001fffdd007589 */ /* 0x000f2200000e0000 */
[----:B------:R-:W-:Y:S01]  /*0300*/  NOP ;  /* 0x0000000000007918 */ /* 0x000fe20000000000 */
[----:B----4-:R-:W-:-:S13]  /*0310*/  ISETP.NE.AND P0, PT, R0, RZ, PT ;  /* 0x000000ff0000720c */ /* 0x010fda0003f05270 */
[----:B------:R-:W-:Y:S05]  /*0320*/  @P0 BRA `(.L_x_3) ;  /* 0x00000000005c0947 */ /* 0x000fea0003800000 */
[----:B------:R-:W-:Y:S01]  /*0330*/  ELECT P0, URZ, PT ;  /* 0x00000000003f782f */ /* 0x000fe20003800000 */
[----:B-1----:R-:W-:Y:S01]  /*0340*/  UMOV UR4, 0x1 ;  /* 0x0000000100047882 */ /* 0x002fe20000000000 */
        /* <DEDUP_REMOVED lines=12> */
[----:B-1----:R4:W1:Y:S01]  /*0410*/  SYNCS.EXCH.64 URZ, [UR8+0x110000], UR4 ;  /* 0x11000004083f75b2 */ /* 0x0028620008000100 */
[----:B------:R4:W1:Y:S01]  /*0420*/  SYNCS.EXCH.64 URZ, [UR8+0x110020], UR6 ;  /* 0x11002006083f75b2 */ /* 0x0008620008000100 */
[----:B------:R4:W1:Y:S01]  /*0430*/  SYNCS.EXCH.64 URZ, [UR8+0x110008], UR4 ;  /* 0x11000804083f75b2 */ /* 0x0008620008000100 */
[----:B------:R4:W1:Y:S01]  /*0440*/  SYNCS.EXCH.64 URZ, [UR8+0x110028], UR6 ;  /* 0x11002806083f75b2 */ /* 0x0008620008000100 */
[----:B------:R4:W1:Y:S01]  /*0450*/  SYNCS.EXCH.64 URZ, [UR8+0x110010], UR4 ;  /* 0x11001004083f75b2 */ /* 0x0008620008000100 */
[----:B------:R4:W1:Y:S01]  /*0460*/  SYNCS.EXCH.64 URZ, [UR8+0x110030], UR6 ;  /* 0x11003006083f75b2 */ /* 0x0008620008000100 */
[----:B------:R4:W1:Y:S01]  /*0470*/  SYNCS.EXCH.64 URZ, [UR8+0x110018], UR4 ;  /* 0x11001804083f75b2 */ /* 0x0008620008000100 */
[----:B------:R4:W1:Y:S02]  /*0480*/  SYNCS.EXCH.64 URZ, [UR8+0x110038], UR6 ;  /* 0x11003806083f75b2 */ /* 0x0008640008000100 */
[----:B----4-:R-:W-:Y:S01]  /*0490*/  NOP ;  /* 0x0000000000007918 */ /* 0x010fe20000000000 */
.L_x_3:
[----:B------:R-:W4:Y:S01]  /*04a0*/  SHFL.IDX PT, R2, R221, RZ, 0x1f ;  /* 0x00001fffdd027589 */ /* 0x000f2200000e0000 */
[----:B------:R-:W1:Y:S01]  /*04b0*/  LDC R0, c[0x0][0x28c] ;  /* 0x0000a300ff007b82 */ /* 0x000e620000000800 */
        /* <DEDUP_REMOVED lines=26> */
.L_x_4:
[----:B------:R-:W4:Y:S01]  /*0660*/  S2UR UR43, SR_CTAID.X ;  /* 0x00000000002b79c3 */ /* 0x000f220000002500 */
[----:B------:R-:W5:Y:S01]  /*0670*/  SHFL.IDX PT, R221, R221, RZ, 0x1f ;  /* 0x00001fffdddd7589 */ /* 0x000f6200000e0000 */
[----:B------:R-:W-:Y:S02]  /*0680*/  ELECT P0, URZ, PT ;  /* 0x00000000003f782f */ /* 0x000fe40003800000 */
[----:B-1----:R-:W-:Y:S01]  /*0690*/  IADD3 R0, R0, 0xff, RZ ;  /* 0x000000ff00007810 */ /* 0x002fe20007ffe0ff */
[----:B------:R-:W-:Y:S01]  /*06a0*/  NOP ;  /* 0x0000000000007918 */ /* 0x000fe20000000000 */
[----:B------:R-:W-:Y:S01]  /*06b0*/  SHF.R.S32.HI R2, RZ, 0x1f, R6 ;  /* 0x0000001fff027819 */ /* 0x000fe20000011406 */
[----:B------:R-:W-:Y:S01]  /*06c0*/  BSSY B0, `(.L_x_5) ;  /* 0x0000054000007945 */ /* 0x000fe20003800000 */
[----:B------:R-:W-:Y:S01]  /*06d0*/  SHF.R.S32.HI R3, RZ, 0x1f, R0 ;  /* 0x0000001fff037819 */ /* 0x000fe20000011400 */
[----:B------:R-:W1:Y:S01]  /*06e0*/  S2UR UR36, SR_CTAID.Y ;  /* 0x00000000002479c3 */ /* 0x000e620000002600 */
[----:B------:R-:W-:Y:S01]  /*06f0*/  LEA.HI R2, R2, R6, RZ, 0x7 ;  /* 0x0000000602027211 */ /* 0x000fe200078f38ff */
[----:B------:R-:W-:Y:S01]  /*0700*/  IMAD.MOV.U32 R195, RZ, RZ, RZ ;  /* 0x000000ffffc37224 */ /* 0x000fe200078e00ff */
[----:B------:R-:W-:-:S02]  /*0710*/  LEA.HI R3, R3, R0, RZ, 0x8 ;  /* 0x0000000003037211 */ /* 0x000fc400078f40ff */
[----:B------:R-:W-:Y:S02]  /*0720*/  LOP3.LUT R2, R2, 0xffffff80, RZ, 0xc0, !PT ;  /* 0xffffff8002027812 */ /* 0x000fe400078ec0ff */
[----:B------:R-:W-:Y:S01]  /*0730*/  SHF.R.S32.HI R3, RZ, 0x8, R3 ;  /* 0x00000008ff037819 */ /* 0x000fe20000011403 */
[----:B------:R-:W1:Y:S01]  /*0740*/  S2UR UR37, SR_CTAID.Z ;  /* 0x00000000002579c3 */ /* 0x000e620000002700 */
[----:B------:R-:W-:Y:S01]  /*0750*/  IADD3 R211, R6, -R2, RZ ;  /* 0x8000000206d37210 */ /* 0x000fe20007ffe0ff */
[----:B----4-:R-:W-:-:S06]  /*0760*/  USHF.L.U32 UR43, UR43, 0x6, URZ ;  /* 0x000000062b2b7899 */ /* 0x010fcc000800063f */
[----:B--23--:R-:W-:Y:S01]  /*0770*/  BAR.SYNC.DEFER_BLOCKING 0x0 ;  /* 0x0000000000007b1d */ /* 0x00cfe20000010000 */
[----:B-----5:R-:W-:Y:S01]  /*0780*/  ISETP.EQ.AND P1, PT, R221, RZ, P0 ;  /* 0x000000ffdd00720c */ /* 0x020fe20000722270 */
[----:B------:R-:W-:-:S05]  /*0790*/  IMAD.U32 R4, RZ, RZ, UR43 ;  /* 0x0000002bff047e24 */ /* 0x000fca000f8e00ff */
[----:B------:R-:W-:-:S04]  /*07a0*/  IADD3 R0, R4, 0x13f, RZ ;  /* 0x0000013f04007810 */ /* 0x000fc80007ffe0ff */
[----:B------:R-:W-:-:S04]  /*07b0*/  SHF.R.U32.HI R0, RZ, 0x8, R0 ;  /* 0x00000008ff007819 */ /* 0x000fc80000011600 */
[----:B------:R-:W-:Y:S01]  /*07c0*/  VIMNMX R4, R3, R0, PT ;  /* 0x0000000003047248 */ /* 0x000fe20003fe0100 */
[----:B-1----:R-:W-:Y:S06]  /*07d0*/  @!P1 BRA `(.L_x_6) ;  /* 0x0000000400089947 */ /* 0x002fec0003800000 */
[----:B------:R-:W1:Y:S01]  /*07e0*/  S2R R3, SR_CgaCtaId ;  /* 0x0000000000037919 */ /* 0x000e620000008800 */
[----:B------:R-:W-:Y:S01]  /*07f0*/  MOV R2, 0x400 ;  /* 0x0000040000027802 */ /* 0x000fe20000000f00 */
[----:B------:R-:W-:Y:S01]  /*0800*/  IMAD.MOV.U32 R6, RZ, RZ, 0x1 ;  /* 0x00000001ff067424 */ /* 0x000fe200078e00ff */
[----:B------:R-:W-:Y:S02]  /*0810*/  ISETP.NE.AND P3, PT, R211, RZ, PT ;  /* 0x000000ffd300720c */ /* 0x000fe40003f65270 */
[----:B-1----:R-:W-:Y:S02]  /*0820*/  LEA R5, R3, R2, 0x18 ;  /* 0x0000000203057211 */ /* 0x002fe400078ec0ff */
[----:B------:R-:W-:-:S09]  /*0830*/  SHF.L.U32 R2, R6, 0x1f, RZ ;  /* 0x0000001f06027819 */ /* 0x000fd200000006ff */
.L_x_7:
[----:B-1----:R1:W2:Y:S02]  /*0840*/  SYNCS.PHASECHK.TRANS64.TRYWAIT P2, [R5+URZ+0x110048], R2 ;  /* 0x11004802050075a7 */ /* 0x0022a4000804017f */
[----:B--2---:R-:W-:Y:S05]  /*0850*/  @!P2 NANOSLEEP.SYNCS 0x989680 ;  /* 0x009896800000a95d */ /* 0x004fea0003900000 */
[----:B------:R-:W2:Y:S02]  /*0860*/  @!P2 SYNCS.PHASECHK.TRANS64 P2, [R5+URZ+0x110048], R2 ;  /* 0x110048020500a5a7 */ /* 0x000ea4000804007f */
[----:B--2---:R-:W-:Y:S05]  /*0870*/  @!P2 BRA `(.L_x_7) ;  /* 0xfffffffc00f0a947 */ /* 0x004fea000383ffff */
[----:B------:R-:W-:Y:S05]  /*0880*/  @P3 BRA `(.L_x_8) ;  /* 0x0000000000183947 */ /* 0x000fea0003800000 */
[----:B------:R-:W2:Y:S01]  /*0890*/  S2R R3, SR_TID.X ;  /* 0x0000000000037919 */ /* 0x000ea20000002100 */
[----:B-1----:R-:W-:-:S04]  /*08a0*/  MOV R2, 0x10000 ;  /* 0x0001000000027802 */ /* 0x002fc80000000f00 */
[----:B------:R3:W-:Y:S01]  /*08b0*/  SYNCS.ARRIVE.TRANS64 RZ, [R5+URZ+0x110040], R2 ;  /* 0x1100400205ff79a7 */ /* 0x0007e2000800003f */
[----:B--2---:R-:W-:-:S13]  /*08c0*/  LOP3.LUT P2, RZ, R3, 0x1f, RZ, 0xc0, !PT ;  /* 0x0000001f03ff7812 */ /* 0x004fda000784c0ff */
[----:B---3--:R-:W-:Y:S05]  /*08d0*/  @!P2 BRA `(.L_x_8) ;  /* 0x000000000004a947 */ /* 0x008fea0003800000 */
[----:B------:R-:W-:Y:S01]  /*08e0*/  BPT.TRAP 0x1 ;  /* 0x000000040000795c */ /* 0x000fe20000300000 */
.L_x_8:
[----:B-1----:R-:W1:Y:S01]  /*08f0*/  LDC.64 R2, c[0x0][0x198] ;  /* 0x00006600ff027b82 */ /* 0x002e620000000a00 */
[----:B------:R-:W-:Y:S01]  /*0900*/  R2UR UR40, R5 ;  /* 0x00000000052872ca */ /* 0x000fe200000e0000 */
[----:B------:R-:W-:Y:S01]  /*0910*/  UMOV UR6, 0x0 ;  /* 0x0000000000067882 */ /* 0x000fe20000000000 */
[----:B------:R-:W-:Y:S01]  /*0920*/  UMOV UR7, 0x10000000 ;  /* 0x1000000000077882 */ /* 0x000fe20000000000 */
[----:B------:R-:W-:Y:S01]  /*0930*/  UMOV UR42, URZ ;  /* 0x0000003f002a7c82 */ /* 0x000fe20008000000 */
[----:B------:R-:W-:Y:S01]  /*0940*/  UMOV UR44, UR36 ;  /* 0x00000024002c7c82 */ /* 0x000fe20008000000 */
[----:B------:R-:W-:Y:S01]  /*0950*/  UMOV UR45, UR37 ;  /* 0x00000025002d7c82 */ /* 0x000fe20008000000 */
[----:B------:R-:W-:Y:S01]  /*0960*/  UMOV UR18, 0x40 ;  /* 0x0000004000127882 */ /* 0x000fe20000000000 */
[----:B------:R-:W-:Y:S01]  /*0970*/  UMOV UR19, UR43 ;  /* 0x0000002b00137c82 */ /* 0x000fe20008000000 */
[----:B------:R-:W-:Y:S01]  /*0980*/  UMOV UR20, UR36 ;  /* 0x0000002400147c82 */ /* 0x000fe20008000000 */
[----:B------:R-:W-:Y:S01]  /*0990*/  UMOV UR21, UR37 ;  /* 0x0000002500157c82 */ /* 0x000fe20008000000 */
[----:B------:R-:W-:Y:S01]  /*09a0*/  UMOV UR10, 0x80 ;  /* 0x00000080000a7882 */ /* 0x000fe20000000000 */
[----:B------:R-:W-:Y:S01]  /*09b0*/  UMOV UR11, UR43 ;  /* 0x0000002b000b7c82 */ /* 0x000fe20008000000 */
[----:B------:R-:W-:Y:S01]  /*09c0*/  UMOV UR12, UR36 ;  /* 0x00000024000c7c82 */ /* 0x000fe20008000000 */
[----:B------:R-:W-:-:S02]  /*09d0*/  UIADD3 UR41, UR40, 0x110040, URZ ;  /* 0x0011004028297890 */ /* 0x000fc4000fffe03f */
[----:B------:R-:W-:Y:S02]  /*09e0*/  UIADD3 UR16, UR40, 0x2000, URZ ;  /* 0x0000200028107890 */ /* 0x000fe4000fffe03f */
[----:B------:R-:W-:Y:S01]  /*09f0*/  UIADD3 UR8, UR40, 0x4000, URZ ;  /* 0x0000400028087890 */ /* 0x000fe2000fffe03f */
[----:B------:R-:W-:Y:S02]  /*0a00*/  UMOV UR13, UR37 ;  /* 0x00000025000d7c82 */ /* 0x000fe40008000000 */
[----:B------:R-:W-:Y:S01]  /*0a10*/  UMOV UR17, UR41 ;  /* 0x0000002900117c82 */ /* 0x000fe20008000000 */
[----:B------:R-:W-:Y:S01]  /*0a20*/  UIADD3 UR32, UR40, 0x6000, URZ ;  /* 0x0000600028207890 */ /* 0x000fe2000fffe03f */
[----:B-1----:R-:W-:Y:S01]  /*0a30*/  IADD3 R6, P2, R2, 0xf0, RZ ;  /* 0x000000f002067810 */ /* 0x002fe20007f5e0ff */
[----:B------:R-:W-:Y:S01]  /*0a40*/  UMOV UR9, UR41 ;  /* 0x0000002900097c82 */ /* 0x000fe20008000000 */
[----:B------:R-:W-:Y:S02]  /*0a50*/  UIADD3 UR24, UR40, 0x8000, URZ ;  /* 0x0000800028187890 */ /* 0x000fe4000fffe03f */
[----:B------:R-:W-:Y:S01]  /*0a60*/  R2UR UR4, R6 ;  /* 0x00000000060472ca */ /* 0x000fe200000e0000 */
[----:B------:R-:W-:Y:S01]  /*0a70*/  IMAD.X R2, RZ, RZ, R3, P2 ;  /* 0x000000ffff027224 */ /* 0x000fe200010e0603 */
[----:B------:R-:W-:Y:S01]  /*0a80*/  UMOV UR34, 0xc0 ;  /* 0x000000c000227882 */ /* 0x000fe20000000000 */
[----:B------:R-:W-:Y:S01]  /*0a90*/  UMOV UR35, UR43 ;  /* 0x0000002b00237c82 */ /* 0x000fe20008000000 */
[----:B------:R-:W-:Y:S01]  /*0aa0*/  UMOV UR33, UR41 ;  /* 0x0000002900217c82 */ /* 0x000fe20008000000 */
[----:B------:R-:W-:Y:S01]  /*0ab0*/  UMOV UR26, 0x100 ;  /* 0x00000100001a7882 */ /* 0x000fe20000000000 */
[----:B------:R-:W-:Y:S01]  /*0ac0*/  R2UR UR5, R2 ;  /* 0x00000000020572ca */ /* 0x000fe200000e0000 */
[----:B------:R-:W-:Y:S01]  /*0ad0*/  UMOV UR27, UR43 ;  /* 0x0000002b001b7c82 */ /* 0x000fe20008000000 */
[----:B------:R-:W-:Y:S01]  /*0ae0*/  UMOV UR28, UR36 ;  /* 0x00000024001c7c82 */ /* 0x000fe20008000000 */
[----:B------:R-:W-:Y:S01]  /*0af0*/  UMOV UR29, UR37 ;  /* 0x00000025001d7c82 */ /* 0x000fe20008000000 */
[----:B------:R-:W-:-:S09]  /*0b00*/  UMOV UR25, UR41 ;  /* 0x0000002900197c82 */ /* 0x000fd20008000000 */
[----:B------:R1:W-:Y:S01]  /*0b10*/  UTMALDG.4D [UR40], [UR4], desc[UR6] ;  /* 0x00000628040075b4 */ /* 0x0003e20008019000 */
[----:B------:R2:W-:Y:S01]  /*0b20*/  UTMALDG.4D [UR16], [UR4], desc[UR6] ;  /* 0x00000610040075b4 */ /* 0x0005e20008019000 */
[----:B------:R3:W-:Y:S01]  /*0b30*/  UTMALDG.4D [UR8], [UR4], desc[UR6] ;  /* 0x00000608040075b4 */ /* 0x0007e20008019000 */
[----:B------:R4:W-:Y:S01]  /*0b40*/  UTMALDG.4D [UR32], [UR4], desc[UR6] ;  /* 0x00000620040075b4 */ /* 0x0009e20008019000 */
[----:B-1----:R-:W-:Y:S01]  /*0b50*/  UMOV UR42, 0x1c0 ;  /* 0x000001c0002a7882 */ /* 0x002fe20000000000 */
[----:B------:R4:W-:Y:S01]  /*0b60*/  UTMALDG.4D [UR24], [UR4], desc[UR6] ;  /* 0x00000618040075b4 */ /* 0x0009e20008019000 */
[----:B--2---:R-:W-:Y:S01]  /*0b70*/  UIADD3 UR16, UR40, 0xa000, URZ ;  /* 0x0000a00028107890 */ /* 0x004fe2000fffe03f */
[----:B------:R-:W-:Y:S01]  /*0b80*/  UMOV UR18, 0x140 ;  /* 0x0000014000127882 */ /* 0x000fe20000000000 */
[----:B---3--:R-:W-:-:S07]  /*0b90*/  UIADD3 UR8, UR40, 0xc000, URZ ;  /* 0x0000c00028087890 */ /* 0x008fce000fffe03f */
[----:B------:R4:W-:Y:S01]  /*0ba0*/  UTMALDG.4D [UR16], [UR4], desc[UR6] ;  /* 0x00000610040075b4 */ /* 0x0009e20008019000 */
[----:B------:R-:W-:Y:S01]  /*0bb0*/  UIADD3 UR40, UR40, 0xe000, URZ ;  /* 0x0000e00028287890 */ /* 0x000fe2000fffe03f */
[----:B------:R-:W-:Y:S02]  /*0bc0*/  UMOV UR10, 0x180 ;  /* 0x00000180000a7882 */ /* 0x000fe40000000000 */
[----:B------:R4:W-:Y:S06]  /*0bd0*/  UTMALDG.4D [UR8], [UR4], desc[UR6] ;  /* 0x00000608040075b4 */ /* 0x0009ec0008019000 */
[----:B------:R4:W-:Y:S02]  /*0be0*/  UTMALDG.4D [UR40], [UR4], desc[UR6] ;  /* 0x00000628040075b4 */ /* 0x0009e40008019000 */
[----:B----4-:R-:W-:Y:S01]  /*0bf0*/  NOP ;  /* 0x0000000000007918 */ /* 0x010fe20000000000 */
.L_x_6:
[----:B------:R-:W-:Y:S05]  /*0c00*/  BSYNC B0 ;  /* 0x0000000000007941 */ /* 0x000fea0003800000 */
.L_x_5:
[----:B------:R-:W-:Y:S01]  /*0c10*/  BSSY B0, `(.L_x_9) ;  /* 0x0000133000007945 */ /* 0x000fe20003800000 */
[----:B------:R-:W-:Y:S01]  /*0c20*/  SHF.L.U32 R191, R4, 0x1, RZ ;  /* 0x0000000104bf7819 */ /* 0x000fe200000006ff */
[----:B------:R-:W-:Y:S01]  /*0c30*/  IMAD.MOV.U32 R10, RZ, RZ, 0x1 ;  /* 0x00000001ff0a7424 */ /* 0x000fe200078e00ff */
[----:B------:R-:W-:Y:S01]  /*0c40*/  MOV R193, 0x1 ;  /* 0x0000000100c17802 */ /* 0x000fe20000000f00 */
[----:B------:R-:W-:Y:S01]  /*0c50*/  IMAD.MOV.U32 R152, RZ, RZ, RZ ;  /* 0x000000ffff987224 */ /* 0x000fe200078e00ff */
[----:B------:R-:W-:Y:S06]  /*0c60*/  @!P1 BRA `(.L_x_10) ;  /* 0x0000001000b49947 */ /* 0x000fec0003800000 */
[----:B------:R-:W1:Y:S01]  /*0c70*/  S2R R5, SR_TID.X ;  /* 0x0000000000057919 */ /* 0x000e620000002100 */
[----:B------:R-:W2:Y:S01]  /*0c80*/  LDC.64 R2, c[0x0][0x198] ;  /* 0x00006600ff027b82 */ /* 0x000ea20000000a00 */
[----:B------:R-:W-:Y:S01]  /*0c90*/  ISETP.GE.AND P1, PT, R4, 0x1, PT ;  /* 0x000000010400780c */ /* 0x000fe20003f26270 */
[----:B------:R-:W-:Y:S01]  /*0ca0*/  IMAD.MOV.U32 R152, RZ, RZ, RZ ;  /* 0x000000ffff987224 */ /* 0x000fe200078e00ff */
[----:B------:R-:W-:Y:S02]  /*0cb0*/  MOV R195, RZ ;  /* 0x000000ff00c37202 */ /* 0x000fe40000000f00 */
[----:B-1----:R-:W-:-:S09]  /*0cc0*/  LOP3.LUT R8, R5, 0x1f, RZ, 0xc0, !PT ;  /* 0x0000001f05087812 */ /* 0x002fd200078ec0ff */
[----:B------:R-:W-:Y:S05]  /*0cd0*/  @!P1 BRA `(.L_x_11) ;  /* 0x0000000800289947 */ /* 0x000fea0003800000 */
[----:B------:R-:W1:Y:S01]  /*0ce0*/  S2R R6, SR_CgaCtaId ;  /* 0x0000000000067919 */ /* 0x000e620000008800 */
[----:B------:R-:W-:Y:S01]  /*0cf0*/  MOV R5, 0x400 ;  /* 0x0000040000057802 */ /* 0x000fe20000000f00 */
[----:B------:R-:W-:Y:S01]  /*0d00*/  IMAD.MOV.U32 R152, RZ, RZ, 0x1 ;  /* 0x00000001ff987424 */ /* 0x000fe200078e00ff */
[----:B------:R-:W-:Y:S02]  /*0d10*/  MOV R7, 0x1 ;  /* 0x0000000100077802 */ /* 0x000fe40000000f00 */
[----:B------:R-:W-:Y:S02]  /*0d20*/  ISETP.NE.AND P2, PT, R211, RZ, PT ;  /* 0x000000ffd300720c */ /* 0x000fe40003f45270 */
[----:B-1----:R-:W-:Y:S02]  /*0d30*/  LEA R6, R6, R5, 0x18 ;  /* 0x0000000506067211 */ /* 0x002fe400078ec0ff */
[----:B------:R-:W-:-:S09]  /*0d40*/  SHF.L.U32 R5, R7, 0x1f, RZ ;  /* 0x0000001f07057819 */ /* 0x000fd200000006ff */
.L_x_12:
[----:B-1----:R1:W3:Y:S02]  /*0d50*/  SYNCS.PHASECHK.TRANS64.TRYWAIT P1, [R6+URZ+0x110020], R5 ;  /* 0x11002005060075a7 */ /* 0x0022e4000802017f */
[----:B---3--:R-:W-:Y:S05]  /*0d60*/  @!P1 NANOSLEEP.SYNCS 0x989680 ;  /* 0x009896800000995d */ /* 0x008fea0003900000 */
[----:B------:R-:W3:Y:S02]  /*0d70*/  @!P1 SYNCS.PHASECHK.TRANS64 P1, [R6+URZ+0x110020], R5 ;  /* 0x11002005060095a7 */ /* 0x000ee4000802007f */
[----:B---3--:R-:W-:Y:S05]  /*0d80*/  @!P1 BRA `(.L_x_12) ;  /* 0xfffffffc00f09947 */ /* 0x008fea000383ffff */
[----:B------:R-:W-:Y:S05]  /*0d90*/  @P2 BRA `(.L_x_13) ;  /* 0x0000000000142947 */ /* 0x000fea0003800000 */
[----:B------:R-:W-:Y:S02]  /*0da0*/  ISETP.NE.AND P1, PT, R8, RZ, PT ;  /* 0x000000ff0800720c */ /* 0x000fe40003f25270 */
[----:B-1----:R-:W-:-:S04]  /*0db0*/  MOV R5, 0x40000 ;  /* 0x0004000000057802 */ /* 0x002fc80000000f00 */
[----:B------:R3:W-:Y:S07]  /*0dc0*/  SYNCS.ARRIVE.TRANS64 RZ, [R6+URZ+0x110000], R5 ;  /* 0x1100000506ff79a7 */ /* 0x0007ee000800003f */
[----:B------:R-:W-:Y:S05]  /*0dd0*/  @!P1 BRA `(.L_x_13) ;  /* 0x0000000000049947 */ /* 0x000fea0003800000 */
[----:B------:R-:W-:Y:S01]  /*0de0*/  BPT.TRAP 0x1 ;  /* 0x000000040000795c */ /* 0x000fe20000300000 */
.L_x_13:
[----:B-123--:R-:W-:Y:S01]  /*0df0*/  IADD3 R5, P1, R2, 0x1f0, RZ ;  /* 0x000001f002057810 */ /* 0x00efe20007f3e0ff */
[----:B------:R-:W-:Y:S01]  /*0e00*/  UMOV UR35, URZ ;  /* 0x0000003f00237c82 */ /* 0x000fe20008000000 */
[----:B------:R-:W-:Y:S01]  /*0e10*/  R2UR UR14, R6 ;  /* 0x00000000060e72ca */ /* 0x000fe200000e0000 */
[----:B------:R-:W-:Y:S01]  /*0e20*/  UMOV UR6, 0x0 ;  /* 0x0000000000067882 */ /* 0x000fe20000000000 */
[----:B------:R-:W-:Y:S01]  /*0e30*/  R2UR UR4, R5 ;  /* 0x00000000050472ca */ /* 0x000fe200000e0000 */
[----:B------:R-:W-:Y:S01]  /*0e40*/  IMAD.X R6, RZ, RZ, R3, P1 ;  /* 0x000000ffff067224 */ /* 0x000fe200008e0603 */
[----:B------:R-:W-:Y:S01]  /*0e50*/  UMOV UR7, 0x10000000 ;  /* 0x1000000000077882 */ /* 0x000fe20000000000 */
[----:B------:R-:W-:Y:S01]  /*0e60*/  UMOV UR34, URZ ;  /* 0x0000003f00227c82 */ /* 0x000fe20008000000 */
[----:B------:R-:W-:Y:S01]  /*0e70*/  UMOV UR10, 0x40 ;  /* 0x00000040000a7882 */ /* 0x000fe20000000000 */
[----:B------:R-:W-:Y:S01]  /*0e80*/  UMOV UR12, UR36 ;  /* 0x00000024000c7c82 */ /* 0x000fe20008000000 */
[----:B------:R-:W-:Y:S01]  /*0e90*/  R2UR UR5, R6 ;  /* 0x00000000060572ca */ /* 0x000fe200000e0000 */
[----:B------:R-:W-:Y:S01]  /*0ea0*/  UMOV UR13, UR37 ;  /* 0x00000025000d7c82 */ /* 0x000fe20008000000 */
[----:B------:R-:W-:Y:S01]  /*0eb0*/  UMOV UR11, UR35 ;  /* 0x00000023000b7c82 */ /* 0x000fe20008000000 */
[----:B------:R-:W1:Y:S01]  /*0ec0*/  S2R R6, SR_CgaCtaId ;  /* 0x0000000000067919 */ /* 0x000e620000008800 */
[----:B------:R-:W-:Y:S01]  /*0ed0*/  UMOV UR18, 0x80 ;  /* 0x0000008000127882 */ /* 0x000fe20000000000 */
[----:B------:R-:W-:Y:S01]  /*0ee0*/  UIADD3 UR32, UR14, 0x10000, URZ ;  /* 0x000100000e207890 */ /* 0x000fe2000fffe03f */
[----:B------:R-:W-:Y:S01]  /*0ef0*/  MOV R5, 0x400 ;  /* 0x0000040000057802 */ /* 0x000fe20000000f00 */
[----:B------:R-:W-:Y:S01]  /*0f00*/  UIADD3 UR33, UR14, 0x110000, URZ ;  /* 0x001100000e217890 */ /* 0x000fe2000fffe03f */
[----:B------:R-:W-:Y:S01]  /*0f10*/  MOV R7, 0x1 ;  /* 0x0000000100077802 */ /* 0x000fe20000000f00 */
[----:B------:R-:W-:Y:S01]  /*0f20*/  UIADD3 UR8, UR14, 0x18000, URZ ;  /* 0x000180000e087890 */ /* 0x000fe2000fffe03f */
[----:B------:R-:W-:Y:S01]  /*0f30*/  ISETP.NE.AND P2, PT, R211, RZ, PT ;  /* 0x000000ffd300720c */ /* 0x000fe20003f45270 */
[----:B------:R-:W-:Y:S01]  /*0f40*/  UIADD3 UR16, UR14, 0x20000, URZ ;  /* 0x000200000e107890 */ /* 0x000fe2000fffe03f */
[----:B------:R-:W-:Y:S01]  /*0f50*/  IMAD.MOV.U32 R195, RZ, RZ, 0x1 ;  /* 0x00000001ffc37424 */ /* 0x000fe200078e00ff */
[----:B------:R-:W-:Y:S01]  /*0f60*/  UMOV UR20, UR36 ;  /* 0x0000002400147c82 */ /* 0x000fe20008000000 */
[----:B------:R-:W-:Y:S01]  /*0f70*/  UMOV UR9, UR33 ;  /* 0x0000002100097c82 */ /* 0x000fe20008000000 */
[----:B------:R-:W-:Y:S01]  /*0f80*/  UMOV UR21, UR37 ;  /* 0x0000002500157c82 */ /* 0x000fe20008000000 */
[----:B------:R2:W-:Y:S01]  /*0f90*/  UTMALDG.4D [UR32], [UR4], desc[UR6] ;  /* 0x00000620040075b4 */ /* 0x0005e20008019000 */
[----:B------:R-:W-:Y:S01]  /*0fa0*/  UMOV UR19, UR35 ;  /* 0x0000002300137c82 */ /* 0x000fe20008000000 */
[----:B------:R-:W-:Y:S01]  /*0fb0*/  UMOV UR17, UR33 ;  /* 0x0000002100117c82 */ /* 0x000fe20008000000 */
[----:B------:R-:W-:Y:S01]  /*0fc0*/  UIADD3 UR24, UR14, 0x30000, URZ ;  /* 0x000300000e187890 */ /* 0x000fe2000fffe03f */
[----:B------:R-:W-:Y:S01]  /*0fd0*/  SHF.L.U32 R7, R7, 0x1f, RZ ;  /* 0x0000001f07077819 */ /* 0x000fe200000006ff */
[----:B------:R-:W-:Y:S01]  /*0fe0*/  UMOV UR26, 0x100 ;  /* 0x00000100001a7882 */ /* 0x000fe20000000000 */
[----:B------:R-:W-:Y:S01]  /*0ff0*/  UMOV UR28, UR36 ;  /* 0x00000024001c7c82 */ /* 0x000fe20008000000 */
[----:B------:R-:W-:Y:S01]  /*1000*/  UMOV UR29, UR37 ;  /* 0x00000025001d7c82 */ /* 0x000fe20008000000 */
[----:B------:R3:W-:Y:S01]  /*1010*/  UTMALDG.4D [UR8], [UR4], desc[UR6] ;  /* 0x00000608040075b4 */ /* 0x0007e20008019000 */
[----:B------:R-:W-:Y:S01]  /*1020*/  UMOV UR27, UR35 ;  /* 0x00000023001b7c82 */ /* 0x000fe20008000000 */
[----:B------:R-:W-:Y:S01]  /*1030*/  UMOV UR25, UR33 ;  /* 0x0000002100197c82 */ /* 0x000fe20008000000 */
[----:B------:R4:W-:Y:S01]  /*1040*/  UTMALDG.4D [UR16], [UR4], desc[UR6] ;  /* 0x00000610040075b4 */ /* 0x0009e20008019000 */
[----:B-1----:R-:W-:-:S04]  /*1050*/  LEA R5, R6, R5, 0x18 ;  /* 0x0000000506057211 */ /* 0x002fc800078ec0ff */
[----:B------:R-:W-:Y:S01]  /*1060*/  LEA R6, R152, R5, 0x3 ;  /* 0x0000000598067211 */ /* 0x000fe200078e18ff */
[----:B--2---:R-:W-:Y:S01]  /*1070*/  UIADD3 UR32, UR14, 0x38000, URZ ;  /* 0x000380000e207890 */ /* 0x004fe2000fffe03f */
[----:B------:R-:W-:Y:S01]  /*1080*/  UMOV UR34, 0x140 ;  /* 0x0000014000227882 */ /* 0x000fe20000000000 */
[----:B---3--:R-:W-:Y:S01]  /*1090*/  UIADD3 UR8, UR14, 0x28000, URZ ;  /* 0x000280000e087890 */ /* 0x008fe2000fffe03f */
[----:B------:R-:W-:Y:S01]  /*10a0*/  UMOV UR10, 0xc0 ;  /* 0x000000c0000a7882 */ /* 0x000fe20000000000 */
[----:B----4-:R-:W-:-:S07]  /*10b0*/  UIADD3 UR16, UR14, 0x40000, URZ ;  /* 0x000400000e107890 */ /* 0x010fce000fffe03f */
[----:B------:R1:W-:Y:S01]  /*10c0*/  UTMALDG.4D [UR8], [UR4], desc[UR6] ;  /* 0x00000608040075b4 */ /* 0x0003e20008019000 */
[----:B------:R-:W-:Y:S01]  /*10d0*/  UMOV UR18, 0x180 ;  /* 0x0000018000127882 */ /* 0x000fe20000000000 */
[----:B------:R2:W-:Y:S01]  /*10e0*/  UTMALDG.4D [UR24], [UR4], desc[UR6] ;  /* 0x00000618040075b4 */ /* 0x0005e20008019000 */
[----:B------:R2:W-:Y:S01]  /*10f0*/  UTMALDG.4D [UR32], [UR4], desc[UR6] ;  /* 0x00000620040075b4 */ /* 0x0005e20008019000 */
[----:B------:R2:W-:Y:S01]  /*1100*/  UTMALDG.4D [UR16], [UR4], desc[UR6] ;  /* 0x00000610040075b4 */ /* 0x0005e20008019000 */
[----:B-1----:R-:W-:Y:S01]  /*1110*/  UIADD3 UR8, UR14, 0x48000, URZ ;  /* 0x000480000e087890 */ /* 0x002fe2000fffe03f */
[----:B------:R-:W-:-:S08]  /*1120*/  UMOV UR10, 0x1c0 ;  /* 0x000001c0000a7882 */ /* 0x000fd00000000000 */
[----:B------:R2:W-:Y:S02]  /*1130*/  UTMALDG.4D [UR8], [UR4], desc[UR6] ;  /* 0x00000608040075b4 */ /* 0x0005e40008019000 */
[----:B--2---:R-:W-:Y:S01]  /*1140*/  NOP ;  /* 0x0000000000007918 */ /* 0x004fe20000000000 */
.L_x_14:
[----:B-1----:R1:W2:Y:S02]  /*1150*/  SYNCS.PHASECHK.TRANS64.TRYWAIT P1, [R6+URZ+0x110020], R7 ;  /* 0x11002007060075a7 */ /* 0x0022a4000802017f */
[----:B--2---:R-:W-:Y:S05]  /*1160*/  @!P1 NANOSLEEP.SYNCS 0x989680 ;  /* 0x009896800000995d */ /* 0x004fea0003900000 */
[----:B------:R-:W2:Y:S02]  /*1170*/  @!P1 SYNCS.PHASECHK.TRANS64 P1, [R6+URZ+0x110020], R7 ;  /* 0x11002007060095a7 */ /* 0x000ea4000802007f */
[----:B--2---:R-:W-:Y:S05]  /*1180*/  @!P1 BRA `(.L_x_14) ;  /* 0xfffffffc00f09947 */ /* 0x004fea000383ffff */
[----:B------:R-:W-:Y:S05]  /*1190*/  @P2 BRA `(.L_x_15) ;  /* 0x0000000000142947 */ /* 0x000fea0003800000 */
[----:B------:R-:W-:Y:S01]  /*11a0*/  ISETP.NE.AND P1, PT, R8, RZ, PT ;  /* 0x000000ff0800720c */ /* 0x000fe20003f25270 */
[----:B-1----:R-:W-:-:S04]  /*11b0*/  IMAD.MOV.U32 R7, RZ, RZ, 0x40000 ;  /* 0x00040000ff077424 */ /* 0x002fc800078e00ff */
[----:B------:R2:W-:Y:S08]  /*11c0*/  SYNCS.ARRIVE.TRANS64 RZ, [R6+URZ+0x110000], R7 ;  /* 0x1100000706ff79a7 */ /* 0x0005f0000800003f */
[----:B------:R-:W-:Y:S05]  /*11d0*/  @!P1 BRA `(.L_x_15) ;  /* 0x0000000000049947 */ /* 0x000fea0003800000 */
[----:B------:R-:W-:Y:S01]  /*11e0*/  BPT.TRAP 0x1 ;  /* 0x000000040000795c */ /* 0x000fe20000300000 */
.L_x_15:
[----:B------:R-:W-:Y:S01]  /*11f0*/  LEA R5, R152, R5, 0x12 ;  /* 0x0000000598057211 */ /* 0x000fe200078e90ff */
[----:B------:R-:W-:Y:S01]  /*1200*/  UMOV UR59, URZ ;  /* 0x0000003f003b7c82 */ /* 0x000fe20008000000 */
[----:B-12---:R-:W-:Y:S01]  /*1210*/  IADD3 R7, P1, R2, 0x2f0, RZ ;  /* 0x000002f002077810 */ /* 0x006fe20007f3e0ff */
[----:B------:R-:W-:Y:S01]  /*1220*/  UMOV UR6, 0x0 ;  /* 0x0000000000067882 */ /* 0x000fe20000000000 */
[----:B------:R-:W-:Y:S01]  /*1230*/  R2UR UR57, R6 ;  /* 0x00000000063972ca */ /* 0x000fe200000e0000 */
[----:B------:R-:W-:Y:S01]  /*1240*/  UMOV UR7, 0x10000000 ;  /* 0x1000000000077882 */ /* 0x000fe20000000000 */
[----:B------:R-:W-:Y:S01]  /*1250*/  R2UR UR14, R5 ;  /* 0x00000000050e72ca */ /* 0x000fe200000e0000 */
[----:B------:R-:W-:Y:S01]  /*1260*/  IMAD.X R9, RZ, RZ, R3, P1 ;  /* 0x000000ffff097224 */ /* 0x000fe200008e0603 */
[----:B------:R-:W-:Y:S01]  /*1270*/  R2UR UR4, R7 ;  /* 0x00000000070472ca */ /* 0x000fe200000e0000 */
[----:B------:R-:W-:Y:S01]  /*1280*/  UMOV UR58, URZ ;  /* 0x0000003f003a7c82 */ /* 0x000fe20008000000 */
[----:B------:R-:W-:Y:S01]  /*1290*/  UMOV UR60, UR36 ;  /* 0x00000024003c7c82 */ /* 0x000fe20008000000 */
[----:B------:R-:W-:Y:S01]  /*12a0*/  UMOV UR61, UR37 ;  /* 0x00000025003d7c82 */ /* 0x000fe20008000000 */
[----:B------:R-:W-:Y:S01]  /*12b0*/  R2UR UR5, R9 ;  /* 0x00000000090572ca */ /* 0x000fe200000e0000 */
[----:B------:R-:W-:Y:S01]  /*12c0*/  UMOV UR18, 0x40 ;  /* 0x0000004000127882 */ /* 0x000fe20000000000 */
[----:B------:R-:W-:Y:S01]  /*12d0*/  UMOV UR20, UR36 ;  /* 0x0000002400147c82 */ /* 0x000fe20008000000 */
[----:B------:R-:W-:Y:S01]  /*12e0*/  UMOV UR21, UR37 ;  /* 0x0000002500157c82 */ /* 0x000fe20008000000 */
[----:B------:R-:W-:Y:S01]  /*12f0*/  UMOV UR19, UR59 ;  /* 0x0000003b00137c82 */ /* 0x000fe20008000000 */
[----:B------:R-:W-:Y:S01]  /*1300*/  UIADD3 UR57, UR57, 0x110000, URZ ;  /* 0x0011000039397890 */ /* 0x000fe2000fffe03f */
[----:B------:R-:W-:Y:S01]  /*1310*/  IADD3 R152, R152, 0x1, RZ ;  /* 0x0000000198987810 */ /* 0x000fe20007ffe0ff */
[----:B------:R-:W-:-:S02]  /*1320*/  UIADD3 UR56, UR14, 0x10000, URZ ;  /* 0x000100000e387890 */ /* 0x000fc4000fffe03f */
[----:B------:R-:W-:Y:S02]  /*1330*/  UIADD3 UR16, UR14, 0x18000, URZ ;  /* 0x000180000e107890 */ /* 0x000fe4000fffe03f */
[----:B------:R-:W-:Y:S02]  /*1340*/  UIADD3 UR48, UR14, 0x20000, URZ ;  /* 0x000200000e307890 */ /* 0x000fe4000fffe03f */
[----:B------:R-:W-:Y:S01]  /*1350*/  UIADD3 UR8, UR14, 0x28000, URZ ;  /* 0x000280000e087890 */ /* 0x000fe2000fffe03f */
[----:B------:R-:W-:Y:S01]  /*1360*/  UMOV UR17, UR57 ;  /* 0x0000003900117c82 */ /* 0x000fe20008000000 */
[----:B------:R-:W-:Y:S01]  /*1370*/  UMOV UR50, 0x80 ;  /* 0x0000008000327882 */ /* 0x000fe20000000000 */
[----:B------:R-:W-:Y:S01]  /*1380*/  UMOV UR52, UR36 ;  /* 0x0000002400347c82 */ /* 0x000fe20008000000 */
[----:B------:R-:W-:Y:S01]  /*1390*/  UMOV UR53, UR37 ;  /* 0x0000002500357c82 */ /* 0x000fe20008000000 */
[----:B------:R-:W-:Y:S01]  /*13a0*/  UTMALDG.4D [UR56], [UR4], desc[UR6] ;  /* 0x00000638040075b4 */ /* 0x000fe20008019000 */
[----:B------:R-:W-:Y:S01]  /*13b0*/  UMOV UR51, UR59 ;  /* 0x0000003b00337c82 */ /* 0x000fe20008000000 */
[----:B------:R-:W-:Y:S01]  /*13c0*/  UMOV UR49, UR57 ;  /* 0x0000003900317c82 */ /* 0x000fe20008000000 */
[----:B------:R-:W-:Y:S01]  /*13d0*/  UMOV UR10, 0xc0 ;  /* 0x000000c0000a7882 */ /* 0x000fe20000000000 */
[----:B------:R-:W-:Y:S01]  /*13e0*/  UMOV UR12, UR36 ;  /* 0x00000024000c7c82 */ /* 0x000fe20008000000 */
[----:B------:R-:W-:Y:S01]  /*13f0*/  UMOV UR13, UR37 ;  /* 0x00000025000d7c82 */ /* 0x000fe20008000000 */
[----:B------:R-:W-:Y:S01]  /*1400*/  UMOV UR11, UR59 ;  /* 0x0000003b000b7c82 */ /* 0x000fe20008000000 */
[----:B------:R-:W-:Y:S01]  /*1410*/  UMOV UR9, UR57 ;  /* 0x0000003900097c82 */ /* 0x000fe20008000000 */
[----:B------:R1:W-:Y:S01]  /*1420*/  UTMALDG.4D [UR16], [UR4], desc[UR6] ;  /* 0x00000610040075b4 */ /* 0x0003e20008019000 */
[----:B------:R-:W-:-:S02]  /*1430*/  UIADD3 UR24, UR14, 0x30000, URZ ;  /* 0x000300000e187890 */ /* 0x000fc4000fffe03f */
[----:B------:R-:W-:Y:S01]  /*1440*/  UIADD3 UR32, UR14, 0x38000, URZ ;  /* 0x000380000e207890 */ /* 0x000fe2000fffe03f */
        /* <DEDUP_REMOVED lines=9> */
[----:B------:R2:W-:Y:S01]  /*14e0*/  UTMALDG.4D [UR8], [UR4], desc[UR6] ;  /* 0x00000608040075b4 */ /* 0x0005e20008019000 */
[----:B------:R3:W-:Y:S01]  /*14f0*/  UTMALDG.4D [UR24], [UR4], desc[UR6] ;  /* 0x00000618040075b4 */ /* 0x0007e20008019000 */
[----:B-1----:R-:W-:Y:S01]  /*1500*/  UIADD3 UR16, UR14, 0x40000, URZ ;  /* 0x000400000e107890 */ /* 0x002fe2000fffe03f */
[----:B------:R-:W-:Y:S01]  /*1510*/  UMOV UR18, 0x180 ;  /* 0x0000018000127882 */ /* 0x000fe20000000000 */
[----:B------:R3:W-:Y:S07]  /*1520*/  UTMALDG.4D [UR32], [UR4], desc[UR6] ;  /* 0x00000620040075b4 */ /* 0x0007ee0008019000 */
[----:B------:R3:W-:Y:S01]  /*1530*/  UTMALDG.4D [UR16], [UR4], desc[UR6] ;  /* 0x00000610040075b4 */ /* 0x0007e20008019000 */
[----:B--2---:R-:W-:Y:S01]  /*1540*/  UIADD3 UR8, UR14, 0x48000, URZ ;  /* 0x000480000e087890 */ /* 0x004fe2000fffe03f */
[----:B------:R-:W-:-:S08]  /*1550*/  UMOV UR10, 0x1c0 ;  /* 0x000001c0000a7882 */ /* 0x000fd00000000000 */
[----:B------:R3:W-:Y:S02]  /*1560*/  UTMALDG.4D [UR8], [UR4], desc[UR6] ;  /* 0x00000608040075b4 */ /* 0x0007e40008019000 */
[----:B---3--:R-:W-:Y:S01]  /*1570*/  NOP ;  /* 0x0000000000007918 */ /* 0x008fe20000000000 */
.L_x_11:
[----:B------:R-:W-:Y:S01]  /*1580*/  ISETP.GE.AND P1, PT, R4, 0x2, PT ;  /* 0x000000020400780c */ /* 0x000fe20003f26270 */
[----:B------:R-:W-:-:S12]  /*1590*/  IMAD.MOV.U32 R193, RZ, RZ, 0x1 ;  /* 0x00000001ffc17424 */ /* 0x000fd800078e00ff */
[----:B------:R-:W-:Y:S05]  /*15a0*/  @!P1 BRA `(.L_x_16) ;  /* 0x0000000800589947 */ /* 0x000fea0003800000 */
[----:B------:R-:W1:Y:S01]  /*15b0*/  S2R R6, SR_CgaCtaId ;  /* 0x0000000000067919 */ /* 0x000e620000008800 */
[----:B------:R-:W-:Y:S02]  /*15c0*/  MOV R5, 0x400 ;  /* 0x0000040000057802 */ /* 0x000fe40000000f00 */
[----:B------:R-:W-:Y:S02]  /*15d0*/  MOV R7, 0x1 ;  /* 0x0000000100077802 */ /* 0x000fe40000000f00 */
[----:B------:R-:W-:Y:S02]  /*15e0*/  ISETP.NE.AND P2, PT, R211, RZ, PT ;  /* 0x000000ffd300720c */ /* 0x000fe40003f45270 */
[----:B------:R-:W-:Y:S02]  /*15f0*/  SHF.L.U32 R7, R7, 0x1f, RZ ;  /* 0x0000001f07077819 */ /* 0x000fe400000006ff */
[----:B-1----:R-:W-:-:S05]  /*1600*/  LEA R5, R6, R5, 0x18 ;  /* 0x0000000506057211 */ /* 0x002fca00078ec0ff */
[----:B------:R-:W-:-:S07]  /*1610*/  IMAD R6, R152, 0x8, R5 ;  /* 0x0000000898067824 */ /* 0x000fce00078e0205 */
.L_x_17:
        /* <DEDUP_REMOVED lines=10> */
.L_x_18:
[----:B------:R-:W-:Y:S01]  /*16c0*/  IMAD R5, R152, 0x40000, R5 ;  /* 0x0004000098057824 */ /* 0x000fe200078e0205 */
[----:B------:R-:W-:Y:S01]  /*16d0*/  R2UR UR33, R6 ;  /* 0x00000000062172ca */ /* 0x000fe200000e0000 */
[----:B------:R-:W-:Y:S01]  /*16e0*/  UMOV UR6, 0x0 ;  /* 0x0000000000067882 */ /* 0x000fe20000000000 */
[----:B------:R-:W-:Y:S01]  /*16f0*/  R2UR UR35, R195 ;  /* 0x00000000c32372ca */ /* 0x000fe200000e0000 */
[----:B------:R-:W-:Y:S01]  /*1700*/  UMOV UR7, 0x10000000 ;  /* 0x1000000000077882 */ /* 0x000fe20000000000 */
[----:B------:R-:W-:Y:S01]  /*1710*/  R2UR UR14, R5 ;  /* 0x00000000050e72ca */ /* 0x000fe200000e0000 */
[----:B------:R-:W-:Y:S01]  /*1720*/  UMOV UR34, URZ ;  /* 0x0000003f00227c82 */ /* 0x000fe20008000000 */
[----:B-123--:R-:W-:Y:S01]  /*1730*/  IADD3 R7, P1, R2, 0x1f0, RZ ;  /* 0x000001f002077810 */ /* 0x00efe20007f3e0ff */
[----:B------:R-:W-:Y:S01]  /*1740*/  UMOV UR10, 0x40 ;  /* 0x00000040000a7882 */ /* 0x000fe20000000000 */
[----:B------:R-:W-:Y:S01]  /*1750*/  UMOV UR12, UR36 ;  /* 0x00000024000c7c82 */ /* 0x000fe20008000000 */
[----:B------:R-:W-:Y:S01]  /*1760*/  UMOV UR13, UR37 ;  /* 0x00000025000d7c82 */ /* 0x000fe20008000000 */
[----:B------:R-:W-:Y:S01]  /*1770*/  IADD3.X R5, RZ, R3, RZ, P1, !PT ;  /* 0x00000003ff057210 */ /* 0x000fe20000ffe4ff */
[----:B------:R-:W1:Y:S01]  /*1780*/  S2R R6, SR_CgaCtaId ;  /* 0x0000000000067919 */ /* 0x000e620000008800 */
[----:B------:R-:W-:Y:S01]  /*1790*/  R2UR UR4, R7 ;  /* 0x00000000070472ca */ /* 0x000fe200000e0000 */
[----:B------:R-:W-:Y:S01]  /*17a0*/  UIADD3 UR33, UR33, 0x110000, URZ ;  /* 0x0011000021217890 */ /* 0x000fe2000fffe03f */
[----:B------:R-:W-:Y:S01]  /*17b0*/  R2UR UR5, R5 ;  /* 0x00000000050572ca */ /* 0x000fe200000e0000 */
[----:B------:R-:W-:Y:S01]  /*17c0*/  USHF.L.U32 UR35, UR35, 0x8, URZ ;  /* 0x0000000823237899 */ /* 0x000fe2000800063f */
[----:B------:R-:W-:Y:S01]  /*17d0*/  VIADD R152, R152, 0x1 ;  /* 0x0000000198987836 */ /* 0x000fe20000000000 */
[----:B------:R-:W-:Y:S01]  /*17e0*/  UIADD3 UR32, UR14, 0x10000, URZ ;  /* 0x000100000e207890 */ /* 0x000fe2000fffe03f */
[----:B------:R-:W-:Y:S01]  /*17f0*/  MOV R5, 0x400 ;  /* 0x0000040000057802 */ /* 0x000fe20000000f00 */
[----:B------:R-:W-:Y:S01]  /*1800*/  UIADD3 UR8, UR14, 0x18000, URZ ;  /* 0x000180000e087890 */ /* 0x000fe2000fffe03f */
[----:B------:R-:W-:Y:S01]  /*1810*/  ISETP.NE.AND P3, PT, R211, RZ, PT ;  /* 0x000000ffd300720c */ /* 0x000fe20003f65270 */
[----:B------:R-:W-:Y:S01]  /*1820*/  UMOV UR9, UR33 ;  /* 0x0000002100097c82 */ /* 0x000fe20008000000 */
[----:B------:R-:W-:Y:S01]  /*1830*/  UMOV UR11, UR35 ;  /* 0x00000023000b7c82 */ /* 0x000fe20008000000 */
[----:B------:R-:W-:Y:S01]  /*1840*/  UIADD3 UR16, UR14, 0x20000, URZ ;  /* 0x000200000e107890 */ /* 0x000fe2000fffe03f */
[C---:B------:R-:W-:Y:S01]  /*1850*/  ISETP.NE.AND P2, PT, R152.reuse, 0x4, PT ;  /* 0x000000049800780c */ /* 0x040fe20003f45270 */
[----:B------:R-:W-:Y:S01]  /*1860*/  UMOV UR18, 0x80 ;  /* 0x0000008000127882 */ /* 0x000fe20000000000 */
[----:B------:R-:W-:Y:S01]  /*1870*/  UMOV UR20, UR36 ;  /* 0x0000002400147c82 */ /* 0x000fe20008000000 */
[----:B------:R2:W-:Y:S01]  /*1880*/  UTMALDG.4D [UR32], [UR4], desc[UR6] ;  /* 0x00000620040075b4 */ /* 0x0005e20008019000 */
[----:B------:R-:W-:Y:S01]  /*1890*/  UMOV UR21, UR37 ;  /* 0x0000002500157c82 */ /* 0x000fe20008000000 */
        /* <DEDUP_REMOVED lines=10> */
[----:B------:R-:W-:-:S02]  /*1940*/  SEL R152, R152, RZ, P2 ;  /* 0x000000ff98987207 */ /* 0x000fc40001000000 */
[----:B------:R-:W-:Y:S01]  /*1950*/  SEL R193, RZ, 0x1, !P1 ;  /* 0x00000001ffc17807 */ /* 0x000fe20004800000 */
[----:B------:R4:W-:Y:S01]  /*1960*/  UTMALDG.4D [UR16], [UR4], desc[UR6] ;  /* 0x00000610040075b4 */ /* 0x0009e20008019000 */
[----:B-1----:R-:W-:Y:S02]  /*1970*/  LEA R7, R6, R5, 0x18 ;  /* 0x0000000506077211 */ /* 0x002fe400078ec0ff */
[----:B------:R-:W-:Y:S02]  /*1980*/  SHF.L.U32 R5, R193, 0x1f, RZ ;  /* 0x0000001fc1057819 */ /* 0x000fe400000006ff */
        /* <DEDUP_REMOVED lines=15> */
.L_x_19:
        /* <DEDUP_REMOVED lines=10> */
.L_x_20:
[----:B------:R-:W-:Y:S01]  /*1b20*/  LEA R7, R152, R7, 0x12 ;  /* 0x0000000798077211 */ /* 0x000fe200078e90ff */
[----:B------:R-:W-:Y:S01]  /*1b30*/  UMOV UR6, 0x0 ;  /* 0x0000000000067882 */ /* 0x000fe20000000000 */
[----:B-12---:R-:W-:Y:S01]  /*1b40*/  IADD3 R5, P1, R2, 0x2f0, RZ ;  /* 0x000002f002057810 */ /* 0x006fe20007f3e0ff */
[----:B------:R-:W-:Y:S01]  /*1b50*/  UMOV UR7, 0x10000000 ;  /* 0x1000000000077882 */ /* 0x000fe20000000000 */
[----:B------:R-:W-:Y:S01]  /*1b60*/  R2UR UR57, R6 ;  /* 0x00000000063972ca */ /* 0x000fe200000e0000 */
[----:B------:R-:W-:Y:S01]  /*1b70*/  UMOV UR58, URZ ;  /* 0x0000003f003a7c82 */ /* 0x000fe20008000000 */
[----:B------:R-:W-:Y:S01]  /*1b80*/  R2UR UR14, R7 ;  /* 0x00000000070e72ca */ /* 0x000fe200000e0000 */
[----:B------:R-:W-:Y:S01]  /*1b90*/  IMAD.X R2, RZ, RZ, R3, P1 ;  /* 0x000000ffff027224 */ /* 0x000fe200008e0603 */
[----:B------:R-:W-:Y:S01]  /*1ba0*/  R2UR UR59, R195 ;  /* 0x00000000c33b72ca */ /* 0x000fe200000e0000 */
[----:B------:R-:W-:Y:S01]  /*1bb0*/  UMOV UR60, UR36 ;  /* 0x00000024003c7c82 */ /* 0x000fe20008000000 */
[----:B------:R-:W-:Y:S01]  /*1bc0*/  R2UR UR4, R5 ;  /* 0x00000000050472ca */ /* 0x000fe200000e0000 */
[----:B------:R-:W-:Y:S01]  /*1bd0*/  UMOV UR61, UR37 ;  /* 0x00000025003d7c82 */ /* 0x000fe20008000000 */
[----:B------:R-:W-:Y:S01]  /*1be0*/  R2UR UR5, R2 ;  /* 0x00000000020572ca */ /* 0x000fe200000e0000 */
[----:B------:R-:W-:Y:S01]  /*1bf0*/  UMOV UR18, 0x40 ;  /* 0x0000004000127882 */ /* 0x000fe20000000000 */
[----:B------:R-:W-:Y:S01]  /*1c00*/  UMOV UR20, UR36 ;  /* 0x0000002400147c82 */ /* 0x000fe20008000000 */
[----:B------:R-:W-:Y:S01]  /*1c10*/  UMOV UR21, UR37 ;  /* 0x0000002500157c82 */ /* 0x000fe20008000000 */
[----:B------:R-:W-:Y:S01]  /*1c20*/  UMOV UR50, 0x80 ;  /* 0x0000008000327882 */ /* 0x000fe20000000000 */
[----:B------:R-:W-:Y:S01]  /*1c30*/  UIADD3 UR57, UR57, 0x110000, URZ ;  /* 0x0011000039397890 */ /* 0x000fe2000fffe03f */
[----:B------:R-:W-:Y:S01]  /*1c40*/  IADD3 R152, R152, 0x1, RZ ;  /* 0x0000000198987810 */ /* 0x000fe20007ffe0ff */
[----:B------:R-:W-:Y:S01]  /*1c50*/  UIADD3 UR56, UR14, 0x10000, URZ ;  /* 0x000100000e387890 */ /* 0x000fe2000fffe03f */
[----:B------:R-:W-:Y:S01]  /*1c60*/  VIADD R195, R195, 0x1 ;  /* 0x00000001c3c37836 */ /* 0x000fe20000000000 */
[----:B------:R-:W-:Y:S01]  /*1c70*/  USHF.L.U32 UR59, UR59, 0x8, URZ ;  /* 0x000000083b3b7899 */ /* 0x000fe2000800063f */
[----:B------:R-:W-:Y:S01]  /*1c80*/  ISETP.NE.AND P1, PT, R152, 0x4, PT ;  /* 0x000000049800780c */ /* 0x000fe20003f25270 */
[----:B------:R-:W-:-:S02]  /*1c90*/  UIADD3 UR16, UR14, 0x18000, URZ ;  /* 0x000180000e107890 */ /* 0x000fc4000fffe03f */
[----:B------:R-:W-:Y:S01]  /*1ca0*/  UIADD3 UR48, UR14, 0x20000, URZ ;  /* 0x000200000e307890 */ /* 0x000fe2000fffe03f */
[----:B------:R-:W-:Y:S01]  /*1cb0*/  SEL R2, RZ, 0x1, P1 ;  /* 0x00000001ff027807 */ /* 0x000fe20000800000 */
[----:B------:R-:W-:Y:S01]  /*1cc0*/  UIADD3 UR8, UR14, 0x28000, URZ ;  /* 0x000280000e087890 */ /* 0x000fe2000fffe03f */
[----:B------:R-:W-:Y:S01]  /*1cd0*/  SEL R152, R152, RZ, P1 ;  /* 0x000000ff98987207 */ /* 0x000fe20000800000 */
[----:B------:R-:W-:Y:S01]  /*1ce0*/  UMOV UR17, UR57 ;  /* 0x0000003900117c82 */ /* 0x000fe20008000000 */
[----:B------:R-:W-:Y:S01]  /*1cf0*/  UMOV UR19, UR59 ;  /* 0x0000003b00137c82 */ /* 0x000fe20008000000 */
        /* <DEDUP_REMOVED lines=11> */
[----:B------:R-:W-:Y:S01]  /*1db0*/  UIADD3 UR24, UR14, 0x30000, URZ ;  /* 0x000300000e187890 */ /* 0x000fe2000fffe03f */
[----:B------:R-:W-:Y:S01]  /*1dc0*/  LOP3.LUT R193, R193, R2, RZ, 0x3c, !PT ;  /* 0x00000002c1c17212 */ /* 0x000fe200078e3cff */
        /* <DEDUP_REMOVED lines=20> */
.L_x_16:
[----:B------:R-:W-:-:S04]  /*1f10*/  SHF.L.U32 R191, R4, 0x1, RZ ;  /* 0x0000000104bf7819 */ /* 0x000fc800000006ff */
[----:B------:R-:W-:-:S04]  /*1f20*/  LOP3.LUT R191, R191, 0xfffffffe, RZ, 0x3c, !PT ;  /* 0xfffffffebfbf7812 */ /* 0x000fc800078e3cff */
[----:B------:R-:W-:-:S07]  /*1f30*/  IADD3 R191, -R191, -0x6, RZ ;  /* 0xfffffffabfbf7810 */ /* 0x000fce0007ffe1ff */
.L_x_10:
[----:B------:R-:W-:Y:S05]  /*1f40*/  BSYNC B0 ;  /* 0x0000000000007941 */ /* 0x000fea0003800000 */
.L_x_9:
[----:B------:R-:W1:Y:S01]  /*1f50*/  S2R R5, SR_CgaCtaId ;  /* 0x0000000000057919 */ /* 0x000e620000008800 */
[----:B------:R-:W-:Y:S01]  /*1f60*/  MOV R252, 0x400 ;  /* 0x0000040000fc7802 */ /* 0x000fe20000000f00 */
[----:B------:R-:W-:Y:S01]  /*1f70*/  IMAD.MOV.U32 R13, RZ, RZ, RZ ;  /* 0x000000ffff0d7224 */ /* 0x000fe200078e00ff */
[----:B--2---:R-:W-:Y:S02]  /*1f80*/  SHF.L.U32 R3, RZ, 0x1f, RZ ;  /* 0x0000001fff037819 */ /* 0x004fe400000006ff */
[----:B-1----:R-:W-:-:S07]  /*1f90*/  LEA R252, R5, R252, 0x18 ;  /* 0x000000fc05fc7211 */ /* 0x002fce00078ec0ff */
.L_x_21:
[----:B-1----:R1:W2:Y:S02]  /*1fa0*/  SYNCS.PHASECHK.TRANS64.TRYWAIT P1, [R252+URZ+0x110040], R3 ;  /* 0x11004003fc0075a7 */ /* 0x0022a4000802017f */
[----:B--2---:R-:W-:Y:S05]  /*1fb0*/  @!P1 NANOSLEEP.SYNCS 0x989680 ;  /* 0x009896800000995d */ /* 0x004fea0003900000 */
[----:B------:R-:W2:Y:S02]  /*1fc0*/  @!P1 SYNCS.PHASECHK.TRANS64 P1, [R252+URZ+0x110040], R3 ;  /* 0x11004003fc0095a7 */ /* 0x000ea4000802007f */
[----:B--2---:R-:W-:Y:S05]  /*1fd0*/  @!P1 BRA `(.L_x_21) ;  /* 0xfffffffc00f09947 */ /* 0x004fea000383ffff */
[----:B-1----:R-:W1:Y:S01]  /*1fe0*/  LDC R3, c[0x0][0x28c] ;  /* 0x0000a300ff037b82 */ /* 0x002e620000000800 */
[----:B------:R-:W-:Y:S02]  /*1ff0*/  SHF.R.S32.HI R2, RZ, 0x1f, R211 ;  /* 0x0000001fff027819 */ /* 0x000fe400000114d3 */
[----:B------:R-:W-:Y:S02]  /*2000*/  SHF.L.U32 R9, RZ, 0x1f, RZ ;  /* 0x0000001fff097819 */ /* 0x000fe400000006ff */
[----:B-1----:R-:W-:Y:S02]  /*2010*/  IADD3 R4, R3, 0xff, RZ ;  /* 0x000000ff03047810 */ /* 0x002fe40007ffe0ff */
[----:B------:R-:W-:Y:S02]  /*2020*/  LEA.HI R3, R2, R211, RZ, 0x5 ;  /* 0x000000d302037211 */ /* 0x000fe400078f28ff */
[----:B------:R-:W-:Y:S02]  /*2030*/  SHF.R.S32.HI R5, RZ, 0x1f, R4 ;  /* 0x0000001fff057819 */ /* 0x000fe40000011404 */
[----:B------:R-:W-:-:S02]  /*2040*/  SHF.R.S32.HI R3, RZ, 0x5, R3 ;  /* 0x00000005ff037819 */ /* 0x000fc40000011403 */
[----:B------:R-:W-:Y:S02]  /*2050*/  LEA.HI R5, R5, R4, RZ, 0x8 ;  /* 0x0000000405057211 */ /* 0x000fe400078f40ff */
[----:B------:R-:W-:Y:S02]  /*2060*/  LEA R3, R3, UR43, 0x4 ;  /* 0x0000002b03037c11 */ /* 0x000fe4000f8e20ff */
[----:B------:R-:W-:-:S07]  /*2070*/  SHF.R.S32.HI R7, RZ, 0x8, R5 ;  /* 0x00000008ff077819 */ /* 0x000fce0000011405 */
.L_x_22:
[----:B-1----:R1:W2:Y:S02]  /*2080*/  SYNCS.PHASECHK.TRANS64.TRYWAIT P1, [R252+URZ+0x110000], R9 ;  /* 0x11000009fc0075a7 */ /* 0x0022a4000802017f */
[----:B--2---:R-:W-:Y:S05]  /*2090*/  @!P1 NANOSLEEP.SYNCS 0x989680 ;  /* 0x009896800000995d */ /* 0x004fea0003900000 */
[----:B------:R-:W2:Y:S02]  /*20a0*/  @!P1 SYNCS.PHASECHK.TRANS64 P1, [R252+URZ+0x110000], R9 ;  /* 0x11000009fc0095a7 */ /* 0x000ea4000802007f */
[----:B--2---:R-:W-:Y:S05]  /*20b0*/  @!P1 BRA `(.L_x_22) ;  /* 0xfffffffc00f09947 */ /* 0x004fea000383ffff */
[----:B------:R-:W-:Y:S01]  /*20c0*/  LEA.HI R2, R2, R211, RZ, 0x2 ;  /* 0x000000d302027211 */ /* 0x000fe200078f10ff */
[----:B------:R-:W-:Y:S05]  /*20d0*/  WARPSYNC.ALL ;  /* 0x0000000000007948 */ /* 0x000fea0003800000 */
[--C-:B------:R-:W-:Y:S02]  /*20e0*/  SHF.R.S32.HI R8, RZ, 0x2, R2.reuse ;  /* 0x00000002ff087819 */ /* 0x100fe40000011402 */
[----:B------:R-:W-:Y:S02]  /*20f0*/  SHF.R.S32.HI R5, RZ, 0x1f, R2 ;  /* 0x0000001fff057819 */ /* 0x000fe40000011402 */
[----:B------:R-:W-:-:S02]  /*2100*/  LOP3.LUT R2, R2, 0x7ffffffc, RZ, 0xc0, !PT ;  /* 0x7ffffffc02027812 */ /* 0x000fc400078ec0ff */
[----:B------:R-:W-:Y:S02]  /*2110*/  LEA.HI R5, R5, R8, RZ, 0x3 ;  /* 0x0000000805057211 */ /* 0x000fe400078f18ff */
[----:B------:R-:W-:Y:S01]  /*2120*/  VIMNMX R212, R7, R0, PT ;  /* 0x0000000007d47248 */ /* 0x000fe20003fe0100 */
[----:B------:R-:W-:Y:S01]  /*2130*/  IMAD.IADD R2, R211, 0x1, -R2 ;  /* 0x00000001d3027824 */ /* 0x000fe200078e0a02 */
[----:B------:R-:W-:-:S04]  /*2140*/  LOP3.LUT R5, R5, 0xfffffff8, RZ, 0xc0, !PT ;  /* 0xfffffff805057812 */ /* 0x000fc800078ec0ff */
[----:B------:R-:W-:Y:S02]  /*2150*/  SHF.L.U32 R0, R2, 0x1, RZ ;  /* 0x0000000102007819 */ /* 0x000fe400000006ff */
[----:B------:R-:W-:Y:S01]  /*2160*/  IADD3 R8, R3, R8, -R5 ;  /* 0x0000000803087210 */ /* 0x000fe20007ffe805 */
[----:B------:R-:W-:Y:S01]  /*2170*/  VIADD R220, R252, 0x10000 ;  /* 0x00010000fcdc7836 */ /* 0x000fe20000000000 */
[----:B------:R-:W-:Y:S01]  /*2180*/  SHF.R.U32.HI R2, RZ, 0x4, R252 ;  /* 0x00000004ff027819 */ /* 0x000fe200000116fc */
[----:B------:R-:W-:Y:S01]  /*2190*/  WARPGROUP.ARRIVE ;  /* 0x00000000000079c5 */ /* 0x000fe20000000000 */
[----:B------:R-:W-:Y:S01]  /*21a0*/  UMOV UR9, 0x40000040 ;  /* 0x4000004000097882 */ /* 0x000fe20000000000 */
[----:B------:R-:W-:Y:S01]  /*21b0*/  UMOV UR7, 0x40000040 ;  /* 0x4000004000077882 */ /* 0x000fe20000000000 */
[----:B------:R-:W-:Y:S01]  /*21c0*/  SHF.R.U32.HI R220, RZ, 0x4, R220 ;  /* 0x00000004ffdc7819 */ /* 0x000fe200000116dc */
[----:B------:R-:W-:Y:S01]  /*21d0*/  UMOV UR5, UR9 ;  /* 0x0000000900057c82 */ /* 0x000fe20008000000 */
[----:B------:R-:W-:Y:S01]  /*21e0*/  LOP3.LUT R2, R2, 0x3fff, RZ, 0xc0, !PT ;  /* 0x00003fff02027812 */ /* 0x000fe200078ec0ff */
[----:B------:R-:W-:Y:S01]  /*21f0*/  IMAD.U32 R5, RZ, RZ, UR9 ;  /* 0x00000009ff057e24 */ /* 0x000fe2000f8e00ff */
[----:B------:R-:W-:Y:S01]  /*2200*/  LOP3.LUT R220, R220, 0x3fff, RZ, 0xc0, !PT ;  /* 0x00003fffdcdc7812 */ /* 0x000fe200078ec0ff */
[----:B------:R-:W-:Y:S01]  /*2210*/  UMOV UR9, 0x40000040 ;  /* 0x4000004000097882 */ /* 0x000fe20000000000 */
[----:B------:R-:W-:Y:S01]  /*2220*/  LOP3.LUT R2, R2, 0x10000, RZ, 0xfc, !PT ;  /* 0x0001000002027812 */ /* 0x000fe200078efcff */
[----:B------:R-:W-:Y:S01]  /*2230*/  UMOV UR57, 0x40000040 ;  /* 0x4000004000397882 */ /* 0x000fe20000000000 */
[----:B------:R-:W-:Y:S01]  /*2240*/  LOP3.LUT R215, R220, 0x10000, RZ, 0xfc, !PT ;  /* 0x00010000dcd77812 */ /* 0x000fe200078efcff */
[----:B------:R-:W-:Y:S01]  /*2250*/  UMOV UR53, 0x40000040 ;  /* 0x4000004000357882 */ /* 0x000fe20000000000 */
[C---:B------:R-:W-:Y:S01]  /*2260*/  R2UR UR4, R2.reuse ;  /* 0x00000000020472ca */ /* 0x040fe200000e0000 */
[----:B------:R-:W-:Y:S01]  /*2270*/  UMOV UR49, 0x40000040 ;  /* 0x4000004000317882 */ /* 0x000fe20000000000 */
[----:B------:R-:W-:Y:S01]  /*2280*/  R2UR UR6, R215 ;  /* 0x00000000d70672ca */ /* 0x000fe200000e0000 */
[----:B------:R-:W-:Y:S01]  /*2290*/  UMOV UR45, 0x40000040 ;  /* 0x40000040002d7882 */ /* 0x000fe20000000000 */
[----:B------:R-:W-:Y:S01]  /*22a0*/  IADD3 R3, R2, 0x2, RZ ;  /* 0x0000000202037810 */ /* 0x000fe20007ffe0ff */
[----:B-1----:R-:W-:Y:S01]  /*22b0*/  VIADD R9, R0, 0x11 ;  /* 0x0000001100097836 */ /* 0x002fe20000000000 */
[CC--:B------:R-:W-:Y:S01]  /*22c0*/  ISETP.GT.AND P2, PT, R8.reuse, R0.reuse, PT ;  /* 0x000000000800720c */ /* 0x0c0fe20003f44270 */
[----:B------:R-:W1:Y:S01]  /*22d0*/  LDC R11, c[0x0][0x604] ;  /* 0x00018100ff0b7b82 */ /* 0x000e620000000800 */
[----:B------:R-:W-:-:S02]  /*22e0*/  ISETP.GE.AND P1, PT, R8, R0, PT ;  /* 0x000000000800720c */ /* 0x000fc40003f26270 */
[----:B------:R-:W-:Y:S02]  /*22f0*/  ISETP.GE.AND P6, PT, R8, R9, PT ;  /* 0x000000090800720c */ /* 0x000fe40003fc6270 */
[----:B------:R-:W-:Y:S01]  /*2300*/  IADD3 R7, R0, 0x10, RZ ;  /* 0x0000001000077810 */ /* 0x000fe20007ffe0ff */
[----:B------:R-:W-:Y:S02]  /*2310*/  UMOV UR8, UR4 ;  /* 0x0000000400087c82 */ /* 0x000fe40008000000 */
[----:B------:R-:W-:Y:S01]  /*2320*/  UMOV UR4, UR8 ;  /* 0x0000000800047c82 */ /* 0x000fe20008000000 */
[----:B------:R-:W-:Y:S01]  /*2330*/  MOV R4, UR8 ;  /* 0x0000000800047c02 */ /* 0x000fe20008000f00 */
[----:B------:R-:W-:Y:S01]  /*2340*/  HGMMA.64x256x16.F32.BF16 R24, gdesc[UR4], RZ, !UPT, gsb0 ;  /* 0x03e00000041879f0 */ /* 0x000fe2000c0018ff */
[----:B------:R-:W-:Y:S01]  /*2350*/  R2UR UR4, R3 ;  /* 0x00000000030472ca */ /* 0x000fe200000e0000 */
[----:B------:R-:W-:Y:S01]  /*2360*/  UMOV UR5, UR9 ;  /* 0x0000000900057c82 */ /* 0x000fe20008000000 */
[----:B------:R-:W-:Y:S01]  /*2370*/  UMOV UR7, 0x40000040 ;  /* 0x4000004000077882 */ /* 0x000fe20000000000 */
[----:B------:R2:W-:Y:S01]  /*2380*/  STL.64 [R1+0x448], R4 ;  /* 0x0004480401007387 */ /* 0x0005e20000100a00 */
[----:B------:R-:W-:Y:S01]  /*2390*/  IADD3 R3, R2, 0x4, RZ ;  /* 0x0000000402037810 */ /* 0x000fe20007ffe0ff */
[----:B------:R-:W3:Y:S01]  /*23a0*/  LDC R15, c[0x0][0x604] ;  /* 0x00018100ff0f7b82 */ /* 0x000ee20000000800 */
[C---:B------:R-:W-:Y:S01]  /*23b0*/  ISETP.GE.AND P5, PT, R8.reuse, R7, PT ;  /* 0x000000070800720c */ /* 0x040fe20003fa6270 */
[----:B------:R-:W-:-:S06]  /*23c0*/  VIADD R7, R8, 0x8 ;  /* 0x0000000808077836 */ /* 0x000fcc0000000000 */
[----:B------:R-:W-:Y:S01]  /*23d0*/  UMOV UR8, UR4 ;  /* 0x0000000400087c82 */ /* 0x000fe20008000000 */
[----:B------:R-:W4:Y:S01]  /*23e0*/  LDC R6, c[0x0][0x604] ;  /* 0x00018100ff067b82 */ /* 0x000f220000000800 */
[C---:B--2---:R-:W-:Y:S01]  /*23f0*/  VIADD R4, R215.reuse, 0x2 ;  /* 0x00000002d7047836 */ /* 0x044fe20000000000 */
[----:B------:R-:W-:Y:S01]  /*2400*/  UMOV UR4, UR8 ;  /* 0x0000000800047c82 */ /* 0x000fe20008000000 */
[----:B------:R-:W-:Y:S01]  /*2410*/  IMAD.U32 R5, RZ, RZ, UR9 ;  /* 0x00000009ff057e24 */ /* 0x000fe2000f8e00ff */
[----:B------:R-:W-:Y:S02]  /*2420*/  UMOV UR9, 0x40000040 ;  /* 0x4000004000097882 */ /* 0x000fe40000000000 */
[----:B------:R-:W-:Y:S02]  /*2430*/  R2UR UR6, R4 ;  /* 0x00000000040672ca */ /* 0x000fe400000e0000 */
[----:B------:R-:W-:Y:S01]  /*2440*/  MOV R4, UR8 ;  /* 0x0000000800047c02 */ /* 0x000fe20008000f00 */
[----:B------:R-:W2:Y:S04]  /*2450*/  LDC R17, c[0x0][0x604] ;  /* 0x00018100ff117b82 */ /* 0x000ea80000000800 */
[----:B------:R5:W-:Y:S04]  /*2460*/  STL.64 [R1+0x440], R4 ;  /* 0x0004400401007387 */ /* 0x000be80000100a00 */
[----:B------:R-:W2:Y:S01]  /*2470*/  LDC R12, c[0x0][0x604] ;  /* 0x00018100ff0c7b82 */ /* 0x000ea20000000800 */
[----:B-----5:R-:W-:-:S07]  /*2480*/  VIADD R4, R215, 0x4 ;  /* 0x00000004d7047836 */ /* 0x020fce0000000000 */
[----:B------:R-:W5:Y:S01]  /*2490*/  LDC R14, c[0x0][0x604] ;  /* 0x00018100ff0e7b82 */ /* 0x000f620000000800 */
[----:B------:R-:W-:-:S07]  /*24a0*/  IMAD.U32 R5, RZ, RZ, UR9 ;  /* 0x00000009ff057e24 */ /* 0x000fce000f8e00ff */
[----:B------:R-:W5:Y:S08]  /*24b0*/  LDC R19, c[0x0][0x604] ;  /* 0x00018100ff137b82 */ /* 0x000f700000000800 */
[----:B------:R-:W5:Y:S08]  /*24c0*/  LDC R18, c[0x0][0x604] ;  /* 0x00018100ff127b82 */ /* 0x000f700000000800 */
[----:B------:R-:W5:Y:S08]  /*24d0*/  LDC R21, c[0x0][0x604] ;  /* 0x00018100ff157b82 */ /* 0x000f700000000800 */
[----:B------:R-:W5:Y:S08]  /*24e0*/  LDC R23, c[0x0][0x604] ;  /* 0x00018100ff177b82 */ /* 0x000f700000000800 */
[----:B------:R-:W5:Y:S08]  /*24f0*/  LDC R22, c[0x0][0x604] ;  /* 0x00018100ff167b82 */ /* 0x000f700000000800 */
[----:B------:R-:W5:Y:S01]  /*2500*/  LDC R157, c[0x0][0x604] ;  /* 0x00018100ff9d7b82 */ /* 0x000f620000000800 */
[----:B------:R-:W-:-:S02]  /*2510*/  WARPGROUP.DEPBAR.LE gsb0, 0x0 ;  /* 0x00008000000079c5 */ /* 0x000fc40000010000 */
[----:B------:R-:W-:-:S06]  /*2520*/  WARPGROUP.ARRIVE ;  /* 0x00000000000079c5 */ /* 0x000fcc0000000000 */
[----:B------:R-:W-:Y:S01]  /*2530*/  HGMMA.64x256x16.F32.BF16 R24, gdesc[UR4], R24, gsb0 ;  /* 0x03e00000041879f0 */ /* 0x000fe20008001818 */
[----:B------:R-:W-:Y:S01]  /*2540*/  R2UR UR4, R3 ;  /* 0x00000000030472ca */ /* 0x000fe200000e0000 */
[----:B------:R-:W-:Y:S01]  /*2550*/  UMOV UR5, UR9 ;  /* 0x0000000900057c82 */ /* 0x000fe20008000000 */
[----:B------:R-:W-:Y:S01]  /*2560*/  R2UR UR6, R4 ;  /* 0x00000000040672ca */ /* 0x000fe200000e0000 */
[----:B------:R-:W-:Y:S01]  /*2570*/  UMOV UR7, 0x40000040 ;  /* 0x4000004000077882 */ /* 0x000fe20000000000 */
[----:B------:R-:W-:Y:S01]  /*2580*/  IADD3 R3, R2, 0x6, RZ ;  /* 0x0000000602037810 */ /* 0x000fe20007ffe0ff */
[----:B------:R-:W-:-:S08]  /*2590*/  UMOV UR9, 0x40000040 ;  /* 0x4000004000097882 */ /* 0x000fd00000000000 */
[----:B------:R-:W-:Y:S02]  /*25a0*/  UMOV UR8, UR4 ;  /* 0x0000000400087c82 */ /* 0x000fe40008000000 */
[----:B------:R-:W-:Y:S01]  /*25b0*/  UMOV UR4, UR8 ;  /* 0x0000000800047c82 */ /* 0x000fe20008000000 */
[----:B------:R-:W-:-:S05]  /*25c0*/  MOV R4, UR8 ;  /* 0x0000000800047c02 */ /* 0x000fca0008000f00 */
[----:B------:R1:W-:Y:S02]  /*25d0*/  STL.64 [R1+0x438], R4 ;  /* 0x0004380401007387 */ /* 0x0003e40000100a00 */
[----:B-1----:R-:W-:Y:S02]  /*25e0*/  VIADD R4, R215, 0x6 ;  /* 0x00000006d7047836 */ /* 0x002fe40000000000 */
[----:B------:R-:W-:Y:S01]  /*25f0*/  IMAD.U32 R5, RZ, RZ, UR9 ;  /* 0x00000009ff057e24 */ /* 0x000fe2000f8e00ff */
[----:B------:R-:W-:Y:S02]  /*2600*/  WARPGROUP.DEPBAR.LE gsb0, 0x0 ;  /* 0x00008000000079c5 */ /* 0x000fe40000010000 */
        /* <DEDUP_REMOVED lines=97> */
[----:B------:R-:W-:Y:S02]  /*2c20*/  UMOV UR9, 0x40000040 ;  /* 0x4000004000097882 */ /* 0x000fe40000000000 */
[----:B------:R-:W-:-:S06]  /*2c30*/  IMAD.U32 R251, RZ, RZ, UR9 ;  /* 0x00000009fffb7e24 */ /* 0x000fcc000f8e00ff */
[----:B------:R-:W-:Y:S02]  /*2c40*/  UMOV UR8, UR4 ;  /* 0x0000000400087c82 */ /* 0x000fe40008000000 */
[----:B------:R-:W-:Y:S01]  /*2c50*/  UMOV UR4, UR8 ;  /* 0x0000000800047c82 */ /* 0x000fe20008000000 */
[----:B------:R-:W-:-:S05]  /*2c60*/  MOV R4, UR8 ;  /* 0x0000000800047c02 */ /* 0x000fca0008000f00 */
[----:B------:R1:W-:Y:S02]  /*2c70*/  STL.64 [R1+0x400], R4 ;  /* 0x0004000401007387 */ /* 0x0003e40000100a00 */
[----:B-1----:R-:W-:Y:S02]  /*2c80*/  VIADD R4, R215, 0x1004 ;  /* 0x00001004d7047836 */ /* 0x002fe40000000000 */
[----:B------:R-:W-:-:S05]  /*2c90*/  VIADD R5, R0, 0x9 ;  /* 0x0000000900057836 */ /* 0x000fca0000000000 */
[----:B------:R-:W-:Y:S01]  /*2ca0*/  ISETP.GE.AND P4, PT, R8, R5, PT ;  /* 0x000000050800720c */ /* 0x000fe20003f86270 */
[----:B------:R-:W-:Y:S01]  /*2cb0*/  VIADD R5, R0, 0x19 ;  /* 0x0000001900057836 */ /* 0x000fe20000000000 */
        /* <DEDUP_REMOVED lines=8> */
[----:B------:R-:W-:Y:S01]  /*2d40*/  VIADD R4, R215, 0x1006 ;  /* 0x00001006d7047836 */ /* 0x000fe20000000000 */
[----:B------:R-:W-:Y:S02]  /*2d50*/  UMOV UR9, 0x40000040 ;  /* 0x4000004000097882 */ /* 0x000fe40000000000 */
[----:B------:R-:W-:-:S05]  /*2d60*/  IMAD.U32 R249, RZ, RZ, UR9 ;  /* 0x00000009fff97e24 */ /* 0x000fca000f8e00ff */
[----:B------:R-:W-:Y:S02]  /*2d70*/  UMOV UR8, UR4 ;  /* 0x0000000400087c82 */ /* 0x000fe40008000000 */
[----:B------:R-:W-:Y:S01]  /*2d80*/  UMOV UR4, UR8 ;  /* 0x0000000800047c82 */ /* 0x000fe20008000000 */
[----:B------:R-:W-:Y:S01]  /*2d90*/  MOV R250, UR8 ;  /* 0x0000000800fa7c02 */ /* 0x000fe20008000f00 */
[----:B------:R-:W-:Y:S02]  /*2da0*/  WARPGROUP.DEPBAR.LE gsb0, 0x0 ;  /* 0x00008000000079c5 */ /* 0x000fe40000010000 */
[----:B------:R-:W-:-:S08]  /*2db0*/  WARPGROUP.ARRIVE ;  /* 0x00000000000079c5 */ /* 0x000fd00000000000 */
        /* <DEDUP_REMOVED lines=212> */
[----:B------:R-:W-:Y:S01]  /*3b00*/  UMOV UR7, 0x40000040 ;  /* 0x4000004000077882 */ /* 0x000fe20000000000 */
[----:B------:R-:W-:Y:S01]  /*3b10*/  R2UR UR6, R4 ;  /* 0x00000000040672ca */ /* 0x000fe200000e0000 */
[----:B------:R-:W-:Y:S01]  /*3b20*/  UMOV UR5, UR9 ;  /* 0x0000000900057c82 */ /* 0x000fe20008000000 */
[----:B------:R-:W-:Y:S01]  /*3b30*/  IADD3 R3, R2, 0xc06, RZ ;  /* 0x00000c0602037810 */ /* 0x000fe20007ffe0ff */
[----:B------:R-:W-:-:S03]  /*3b40*/  VIADD R4, R215, 0x3006 ;  /* 0x00003006d7047836 */ /* 0x000fc60000000000 */
[----:B------:R-:W-:Y:S02]  /*3b50*/  R2UR UR56, R3 ;  /* 0x00000000033872ca */ /* 0x000fe400000e0000 */
[----:B------:R-:W-:-:S03]  /*3b60*/  IADD3 R3, R2, 0xe00, RZ ;  /* 0x00000e0002037810 */ /* 0x000fc60007ffe0ff */
[----:B------:R-:W-:Y:S01]  /*3b70*/  UMOV UR8, UR4 ;  /* 0x0000000400087c82 */ /* 0x000fe20008000000 */
[----:B------:R-:W-:Y:S01]  /*3b80*/  R2UR UR52, R3 ;  /* 0x00000000033472ca */ /* 0x000fe200000e0000 */
[----:B------:R-:W-:Y:S01]  /*3b90*/  UMOV UR4, UR8 ;  /* 0x0000000800047c82 */ /* 0x000fe20008000000 */
[C---:B------:R-:W-:Y:S02]  /*3ba0*/  IADD3 R3, R2.reuse, 0xe02, RZ ;  /* 0x00000e0202037810 */ /* 0x040fe40007ffe0ff */
[----:B------:R-:W-:Y:S02]  /*3bb0*/  MOV R222, UR8 ;  /* 0x0000000800de7c02 */ /* 0x000fe40008000f00 */
[----:B------:R-:W-:Y:S02]  /*3bc0*/  R2UR UR48, R3 ;  /* 0x00000000033072ca */ /* 0x000fe400000e0000 */
[C---:B------:R-:W-:Y:S02]  /*3bd0*/  IADD3 R3, R2.reuse, 0xe04, RZ ;  /* 0x00000e0402037810 */ /* 0x040fe40007ffe0ff */
[----:B------:R-:W-:-:S02]  /*3be0*/  IADD3 R2, R2, 0xe06, RZ ;  /* 0x00000e0602027810 */ /* 0x000fc40007ffe0ff */
[----:B------:R-:W-:Y:S01]  /*3bf0*/  R2UR UR44, R3 ;  /* 0x00000000032c72ca */ /* 0x000fe200000e0000 */
[----:B------:R-:W-:Y:S01]  /*3c00*/  VIADD R3, R215, 0x3806 ;  /* 0x00003806d7037836 */ /* 0x000fe20000000000 */
[----:B------:R-:W-:Y:S02]  /*3c10*/  WARPGROUP.DEPBAR.LE gsb0, 0x0 ;  /* 0x00008000000079c5 */ /* 0x000fe40000010000 */
[----:B------:R-:W-:-:S06]  /*3c20*/  WARPGROUP.ARRIVE ;  /* 0x00000000000079c5 */ /* 0x000fcc0000000000 */
[----:B------:R-:W-:Y:S01]  /*3c30*/  HGMMA.64x256x16.F32.BF16 R24, gdesc[UR4], R24, gsb0 ;  /* 0x03e00000041879f0 */ /* 0x000fe20008001818 */
[----:B------:R-:W-:Y:S01]  /*3c40*/  R2UR UR6, R4 ;  /* 0x00000000040672ca */ /* 0x000fe200000e0000 */
[----:B------:R-:W-:Y:S01]  /*3c50*/  UMOV UR7, 0x40000040 ;  /* 0x4000004000077882 */ /* 0x000fe20000000000 */
[----:B------:R-:W-:Y:S01]  /*3c60*/  UMOV UR4, UR56 ;  /* 0x0000003800047c82 */ /* 0x000fe20008000000 */
[----:B------:R-:W-:Y:S01]  /*3c70*/  UMOV UR5, UR57 ;  /* 0x0000003900057c82 */ /* 0x000fe20008000000 */
[----:B------:R-:W-:Y:S01]  /*3c80*/  VIADD R4, R215, 0x3800 ;  /* 0x00003800d7047836 */ /* 0x000fe20000000000 */
[----:B------:R-:W-:Y:S02]  /*3c90*/  WARPGROUP.DEPBAR.LE gsb0, 0x0 ;  /* 0x00008000000079c5 */ /* 0x000fe40000010000 */
[----:B------:R-:W-:-:S15]  /*3ca0*/  WARPGROUP.ARRIVE ;  /* 0x00000000000079c5 */ /* 0x000fde0000000000 */
[----:B------:R-:W-:-:S05]  /*3cb0*/  NOP ;  /* 0x0000000000007918 */ /* 0x000fca0000000000 */
        /* <DEDUP_REMOVED lines=23> */
[----:B------:R-:W-:Y:S02]  /*3e30*/  WARPGROUP.DEPBAR.LE gsb0, 0x0 ;  /* 0x00008000000079c5 */ /* 0x000fe40000010000 */
[----:B------:R-:W-:-:S15]  /*3e40*/  WARPGROUP.ARRIVE ;  /* 0x00000000000079c5 */ /* 0x000fde0000000000 */
[----:B------:R-:W-:-:S06]  /*3e50*/  NOP ;  /* 0x0000000000007918 */ /* 0x000fcc0000000000 */
[----:B------:R-:W-:Y:S01]  /*3e60*/  HGMMA.64x256x16.F32.BF16 R24, gdesc[UR4], R24, gsb0 ;  /* 0x03e00000041879f0 */ /* 0x000fe20008001818 */
[----:B------:R-:W-:Y:S01]  /*3e70*/  R2UR UR4, R2 ;  /* 0x00000000020472ca */ /* 0x000fe200000e0000 */
[----:B------:R-:W-:Y:S01]  /*3e80*/  UMOV UR5, 0x40000040 ;  /* 0x4000004000057882 */ /* 0x000fe20000000000 */
[----:B------:R-:W-:Y:S01]  /*3e90*/  R2UR UR6, R3 ;  /* 0x00000000030672ca */ /* 0x000fe200000e0000 */
[----:B------:R-:W-:Y:S01]  /*3ea0*/  UMOV UR7, 0x40000040 ;  /* 0x4000004000077882 */ /* 0x000fe20000000000 */
[----:B------:R-:W-:-:S04]  /*3eb0*/  IADD3 R3, R0, 0x8, RZ ;  /* 0x0000000800037810 */ /* 0x000fc80007ffe0ff */
[----:B------:R-:W-:Y:S02]  /*3ec0*/  ISETP.GE.AND P3, PT, R8, R3, PT ;  /* 0x000000030800720c */ /* 0x000fe40003f66270 */
[----:B------:R-:W-:Y:S01]  /*3ed0*/  IADD3 R3, R0, 0x18, RZ ;  /* 0x0000001800037810 */ /* 0x000fe20007ffe0ff */
[----:B------:R-:W-:Y:S02]  /*3ee0*/  WARPGROUP.DEPBAR.LE gsb0, 0x0 ;  /* 0x00008000000079c5 */ /* 0x000fe40000010000 */
[----:B------:R-:W-:-:S14]  /*3ef0*/  WARPGROUP.ARRIVE ;  /* 0x00000000000079c5 */ /* 0x000fdc0000000000 */
[----:B------:R-:W-:Y:S03]  /*3f00*/  HGMMA.64x256x16.F32.BF16 R24, gdesc[UR4], R24, gsb0 ;  /* 0x03e00000041879f0 */ /* 0x000fe60008001818 */
[----:B------:R-:W-:Y:S02]  /*3f10*/  WARPGROUP.DEPBAR.LE gsb0, 0x0 ;  /* 0x00008000000079c5 */ /* 0x000fe40000010000 */
[----:B------:R-:W-:Y:S02]  /*3f20*/  FSEL R156, R25, -INF , P2 ;  /* 0xff800000199c7808 */ /* 0x000fe40001000000 */
[----:B------:R-:W-:Y:S01]  /*3f30*/  FSEL R31, R31, -INF , P2 ;  /* 0xff8000001f1f7808 */ /* 0x000fe20001000000 */
[----:B------:R-:W1:Y:S01]  /*3f40*/  LDC R25, c[0x0][0x604] ;  /* 0x00018100ff197b82 */ /* 0x000e620000000800 */
[----:B------:R-:W-:Y:S01]  /*3f50*/  ISETP.GE.AND P2, PT, R8, R5, PT ;  /* 0x000000050800720c */ /* 0x000fe20003f46270 */
[----:B------:R-:W-:Y:S01]  /*3f60*/  VIADD R5, R0, 0x21 ;  /* 0x0000002100057836 */ /* 0x000fe20000000000 */
[----:B------:R-:W-:-:S02]  /*3f70*/  FSEL R29, R29, -INF , P4 ;  /* 0xff8000001d1d7808 */ /* 0x000fc40002000000 */
[----:B------:R-:W-:Y:S02]  /*3f80*/  FSEL R35, R35, -INF , P4 ;  /* 0xff80000023237808 */ /* 0x000fe40002000000 */
[----:B------:R-:W-:Y:S01]  /*3f90*/  ISETP.GE.AND P4, PT, R8, R5, PT ;  /* 0x000000050800720c */ /* 0x000fe20003f86270 */
[----:B------:R-:W-:Y:S01]  /*3fa0*/  VIADD R5, R0, 0x29 ;  /* 0x0000002900057836 */ /* 0x000fe20000000000 */
[----:B------:R-:W-:Y:S02]  /*3fb0*/  FSEL R33, R33, -INF , P6 ;  /* 0xff80000021217808 */ /* 0x000fe40003000000 */
[----:B------:R-:W-:Y:S02]  /*3fc0*/  FSEL R39, R39, -INF , P6 ;  /* 0xff80000027277808 */ /* 0x000fe40003000000 */
[----:B------:R-:W-:Y:S01]  /*3fd0*/  ISETP.GE.AND P6, PT, R8, R5, PT ;  /* 0x000000050800720c */ /* 0x000fe20003fc6270 */
[----:B------:R-:W-:Y:S01]  /*3fe0*/  VIADD R5, R0, 0x31 ;  /* 0x0000003100057836 */ /* 0x000fe20000000000 */
[----:B------:R-:W-:-:S02]  /*3ff0*/  FSEL R24, R24, -INF , P1 ;  /* 0xff80000018187808 */ /* 0x000fc40000800000 */
[----:B------:R-:W-:Y:S02]  /*4000*/  FSEL R30, R30, -INF , P1 ;  /* 0xff8000001e1e7808 */ /* 0x000fe40000800000 */
[----:B------:R-:W-:Y:S02]  /*4010*/  ISETP.GE.AND P1, PT, R8, R3, PT ;  /* 0x000000030800720c */ /* 0x000fe40003f26270 */
[----:B------:R-:W-:Y:S02]  /*4020*/  IADD3 R3, R0, 0x20, RZ ;  /* 0x0000002000037810 */ /* 0x000fe40007ffe0ff */
        /* <DEDUP_REMOVED lines=18> */
[----:B------:R-:W-:-:S02]  /*4150*/  FSEL R36, R36, -INF , P1 ;  /* 0xff80000024247808 */ /* 0x000fc40000800000 */
[----:B------:R-:W-:Y:S02]  /*4160*/  FSEL R42, R42, -INF , P1 ;  /* 0xff8000002a2a7808 */ /* 0x000fe40000800000 */
[----:B------:R-:W-:Y:S01]  /*4170*/  ISETP.GE.AND P6, PT, R8, R5, PT ;  /* 0x000000050800720c */ /* 0x000fe20003fc6270 */
[----:B------:R-:W-:Y:S01]  /*4180*/  VIADD R5, R0, 0x49 ;  /* 0x0000004900057836 */ /* 0x000fe20000000000 */
[----:B------:R-:W-:Y:S02]  /*4190*/  ISETP.GE.AND P1, PT, R8, R3, PT ;  /* 0x000000030800720c */ /* 0x000fe40003f26270 */
[----:B------:R-:W-:Y:S02]  /*41a0*/  IADD3 R3, R0, 0x38, RZ ;  /* 0x0000003800037810 */ /* 0x000fe40007ffe0ff */
[----:B------:R-:W-:Y:S02]  /*41b0*/  FSEL R40, R40, -INF , P3 ;  /* 0xff80000028287808 */ /* 0x000fe40001800000 */
[----:B------:R-:W-:-:S02]  /*41c0*/  FSEL R46, R46, -INF , P3 ;  /* 0xff8000002e2e7808 */ /* 0x000fc40001800000 */
[----:B------:R-:W-:Y:S02]  /*41d0*/  FSEL R49, R49, -INF , P2 ;  /* 0xff80000031317808 */ /* 0x000fe40001000000 */
[----:B------:R-:W-:Y:S02]  /*41e0*/  FSEL R55, R55, -INF , P2 ;  /* 0xff80000037377808 */ /* 0x000fe40001000000 */
[C---:B------:R-:W-:Y:S02]  /*41f0*/  ISETP.GE.AND P3, PT, R8.reuse, R3, PT ;  /* 0x000000030800720c */ /* 0x040fe40003f66270 */
[----:B------:R-:W-:Y:S01]  /*4200*/  ISETP.GE.AND P2, PT, R8, R5, PT ;  /* 0x000000050800720c */ /* 0x000fe20003f46270 */
[C---:B------:R-:W-:Y:S01]  /*4210*/  VIADD R5, R0.reuse, 0x51 ;  /* 0x0000005100057836 */ /* 0x040fe20000000000 */
[----:B------:R-:W-:Y:S02]  /*4220*/  IADD3 R3, R0, 0x40, RZ ;  /* 0x0000004000037810 */ /* 0x000fe40007ffe0ff */
[----:B------:R-:W-:-:S02]  /*4230*/  FSEL R44, R44, -INF , P5 ;  /* 0xff8000002c2c7808 */ /* 0x000fc40002800000 */
[----:B------:R-:W-:Y:S02]  /*4240*/  FSEL R50, R50, -INF , P5 ;  /* 0xff80000032327808 */ /* 0x000fe40002800000 */
[----:B------:R-:W-:Y:S02]  /*4250*/  ISETP.GE.AND P5, PT, R8, R3, PT ;  /* 0x000000030800720c */ /* 0x000fe40003fa6270 */
[----:B------:R-:W-:Y:S02]  /*4260*/  FSEL R53, R53, -INF , P4 ;  /* 0xff80000035357808 */ /* 0x000fe40002000000 */
[----:B------:R-:W-:Y:S02]  /*4270*/  FSEL R59, R59, -INF , P4 ;  /* 0xff8000003b3b7808 */ /* 0x000fe40002000000 */
[----:B------:R-:W-:Y:S02]  /*4280*/  IADD3 R3, R0, 0x48, RZ ;  /* 0x0000004800037810 */ /* 0x000fe40007ffe0ff */
        /* <DEDUP_REMOVED lines=40> */
[C---:B------:R-:W-:Y:S02]  /*4510*/  ISETP.GE.AND P5, PT, R8.reuse, R3, PT ;  /* 0x000000030800720c */ /* 0x040fe40003fa6270 */
[----:B------:R-:W-:Y:S02]  /*4520*/  FSEL R73, R73, -INF , P2 ;  /* 0xff80000049497808 */ /* 0x000fe40001000000 */
[----:B------:R-:W-:Y:S02]  /*4530*/  FSEL R79, R79, -INF , P2 ;  /* 0xff8000004f4f7808 */ /* 0x000fe40001000000 */
[----:B------:R-:W-:Y:S01]  /*4540*/  ISETP.GE.AND P2, PT, R8, R5, PT ;  /* 0x000000050800720c */ /* 0x000fe20003f46270 */
[----:B------:R-:W-:Y:S01]  /*4550*/  VIADD R5, R0, 0x81 ;  /* 0x0000008100057836 */ /* 0x000fe20000000000 */
[----:B------:R-:W-:-:S02]  /*4560*/  FSEL R80, R80, -INF , P5 ;  /* 0xff80000050507808 */ /* 0x000fc40002800000 */
[----:B------:R-:W-:Y:S02]  /*4570*/  FSEL R86, R86, -INF , P5 ;  /* 0xff80000056567808 */ /* 0x000fe40002800000 */
[----:B------:R-:W-:Y:S02]  /*4580*/  FSEL R81, R81, -INF , P6 ;  /* 0xff80000051517808 */ /* 0x000fe40003000000 */
[----:B------:R-:W-:Y:S02]  /*4590*/  FSEL R87, R87, -INF , P6 ;  /* 0xff80000057577808 */ /* 0x000fe40003000000 */
[CC--:B------:R-:W-:Y:S02]  /*45a0*/  ISETP.GE.AND P5, PT, R7.reuse, R0.reuse, PT ;  /* 0x000000000700720c */ /* 0x0c0fe40003fa6270 */
[----:B------:R-:W-:Y:S02]  /*45b0*/  ISETP.GT.AND P6, PT, R7, R0, PT ;  /* 0x000000000700720c */ /* 0x000fe40003fc4270 */
[----:B------:R-:W-:-:S02]  /*45c0*/  FSEL R77, R77, -INF , P4 ;  /* 0xff8000004d4d7808 */ /* 0x000fc40002000000 */
[----:B------:R-:W-:Y:S02]  /*45d0*/  FSEL R83, R83, -INF , P4 ;  /* 0xff80000053537808 */ /* 0x000fe40002000000 */
[----:B------:R-:W-:Y:S02]  /*45e0*/  ISETP.GE.AND P4, PT, R8, R5, PT ;  /* 0x000000050800720c */ /* 0x000fe40003f86270 */
[----:B------:R-:W-:Y:S02]  /*45f0*/  IADD3 R5, R0, 0x89, RZ ;  /* 0x0000008900057810 */ /* 0x000fe40007ffe0ff */
[----:B------:R-:W-:Y:S02]  /*4600*/  FMNMX R2, R24, R156, !PT ;  /* 0x0000009c18027209 */ /* 0x000fe40007800000 */
[----:B------:R-:W-:Y:S02]  /*4610*/  FSEL R26, R26, -INF , P5 ;  /* 0xff8000001a1a7808 */ /* 0x000fe40002800000 */
[----:B------:R-:W-:-:S02]  /*4620*/  FSEL R27, R27, -INF , P6 ;  /* 0xff8000001b1b7808 */ /* 0x000fc40003000000 */
[----:B------:R-:W-:Y:S02]  /*4630*/  ISETP.GE.AND P6, PT, R8, R5, PT ;  /* 0x000000050800720c */ /* 0x000fe40003fc6270 */
[----:B------:R-:W-:Y:S02]  /*4640*/  FMNMX R2, R155, R2, !PT ;  /* 0x000000029b027209 */ /* 0x000fe40007800000 */
[----:B------:R-:W-:Y:S02]  /*4650*/  FMNMX R5, R26, R27, !PT ;  /* 0x0000001b1a057209 */ /* 0x000fe40007800000 */
[----:B------:R-:W-:Y:S02]  /*4660*/  FMNMX R9, R29, R2, !PT ;  /* 0x000000021d097209 */ /* 0x000fe40007800000 */
[----:B------:R-:W-:Y:S02]  /*4670*/  FMNMX R2, R30, R5, !PT ;  /* 0x000000051e027209 */ /* 0x000fe40007800000 */
[----:B------:R-:W-:-:S02]  /*4680*/  FMNMX R4, R32, R9, !PT ;  /* 0x0000000920047209 */ /* 0x000fc40007800000 */
[----:B------:R-:W-:Y:S02]  /*4690*/  FMNMX R5, R31, R2, !PT ;  /* 0x000000021f057209 */ /* 0x000fe40007800000 */
        /* <DEDUP_REMOVED lines=26> */
[----:B------:R-:W-:Y:S02]  /*4840*/  IADD3 R3, R0, 0x78, RZ ;  /* 0x0000007800037810 */ /* 0x000fe40007ffe0ff */
[----:B------:R-:W-:Y:S02]  /*4850*/  FMNMX R4, R60, R9, !PT ;  /* 0x000000093c047209 */ /* 0x000fe40007800000 */
[----:B------:R-:W-:-:S02]  /*4860*/  FMNMX R5, R59, R2, !PT ;  /* 0x000000023b057209 */ /* 0x000fc40007800000 */
[----:B------:R-:W-:Y:S02]  /*4870*/  FSEL R72, R72, -INF , P1 ;  /* 0xff80000048487808 */ /* 0x000fe40000800000 */
[----:B------:R-:W-:Y:S02]  /*4880*/  FSEL R78, R78, -INF , P1 ;  /* 0xff8000004e4e7808 */ /* 0x000fe40000800000 */
[----:B------:R-:W-:Y:S02]  /*4890*/  ISETP.GE.AND P1, PT, R8, R3, PT ;  /* 0x000000030800720c */ /* 0x000fe40003f26270 */
[----:B------:R-:W-:Y:S02]  /*48a0*/  FMNMX R9, R61, R4, !PT ;  /* 0x000000043d097209 */ /* 0x000fe40007800000 */
[----:B------:R-:W-:Y:S02]  /*48b0*/  IADD3 R3, R0, 0x80, RZ ;  /* 0x0000008000037810 */ /* 0x000fe40007ffe0ff */
[----:B------:R-:W-:-:S02]  /*48c0*/  FMNMX R2, R62, R5, !PT ;  /* 0x000000053e027209 */ /* 0x000fc40007800000 */
[----:B------:R-:W-:Y:S02]  /*48d0*/  FSEL R76, R76, -INF , P3 ;  /* 0xff8000004c4c7808 */ /* 0x000fe40001800000 */
[----:B------:R-:W-:Y:S02]  /*48e0*/  FSEL R82, R82, -INF , P3 ;  /* 0xff80000052527808 */ /* 0x000fe40001800000 */
[----:B------:R-:W-:Y:S02]  /*48f0*/  FMNMX R4, R64, R9, !PT ;  /* 0x0000000940047209 */ /* 0x000fe40007800000 */
[----:B------:R-:W-:Y:S02]  /*4900*/  ISETP.GE.AND P3, PT, R8, R3, PT ;  /* 0x000000030800720c */ /* 0x000fe40003f66270 */
[----:B------:R-:W-:Y:S02]  /*4910*/  FMNMX R5, R63, R2, !PT ;  /* 0x000000023f057209 */ /* 0x000fe40007800000 */
[----:B------:R-:W-:-:S02]  /*4920*/  IADD3 R3, R0, 0x88, RZ ;  /* 0x0000008800037810 */ /* 0x000fc40007ffe0ff */
[----:B------:R-:W-:Y:S02]  /*4930*/  FMNMX R9, R65, R4, !PT ;  /* 0x0000000441097209 */ /* 0x000fe40007800000 */
[----:B------:R-:W-:Y:S02]  /*4940*/  FMNMX R2, R66, R5, !PT ;  /* 0x0000000542027209 */ /* 0x000fe40007800000 */
[----:B------:R-:W-:Y:S01]  /*4950*/  ISETP.GE.AND P5, PT, R8, R3, PT ;  /* 0x000000030800720c */ /* 0x000fe20003fa6270 */
[----:B------:R-:W-:Y:S01]  /*4960*/  VIADD R3, R0, 0x90 ;  /* 0x0000009000037836 */ /* 0x000fe20000000000 */
[----:B------:R-:W-:Y:S02]  /*4970*/  FMNMX R4, R68, R9, !PT ;  /* 0x0000000944047209 */ /* 0x000fe40007800000 */
[----:B------:R-:W-:Y:S02]  /*4980*/  FMNMX R5, R67, R2, !PT ;  /* 0x0000000243057209 */ /* 0x000fe40007800000 */
[----:B------:R-:W-:-:S02]  /*4990*/  FSEL R84, R84, -INF , P1 ;  /* 0xff80000054547808 */ /* 0x000fc40000800000 */
[----:B------:R-:W-:Y:S02]  /*49a0*/  FSEL R90, R90, -INF , P1 ;  /* 0xff8000005a5a7808 */ /* 0x000fe40000800000 */
[----:B------:R-:W-:Y:S02]  /*49b0*/  ISETP.GE.AND P1, PT, R8, R3, PT ;  /* 0x000000030800720c */ /* 0x000fe40003f26270 */
[----:B------:R-:W-:Y:S02]  /*49c0*/  FMNMX R9, R69, R4, !PT ;  /* 0x0000000445097209 */ /* 0x000fe40007800000 */
[----:B------:R-:W-:Y:S02]  /*49d0*/  IADD3 R3, R0, 0x91, RZ ;  /* 0x0000009100037810 */ /* 0x000fe40007ffe0ff */
[----:B------:R-:W-:Y:S02]  /*49e0*/  FMNMX R2, R70, R5, !PT ;  /* 0x0000000546027209 */ /* 0x000fe40007800000 */
[----:B------:R-:W-:-:S02]  /*49f0*/  FSEL R85, R85, -INF , P2 ;  /* 0xff80000055557808 */ /* 0x000fc40001000000 */
[----:B------:R-:W-:Y:S02]  /*4a00*/  FSEL R91, R91, -INF , P2 ;  /* 0xff8000005b5b7808 */ /* 0x000fe40001000000 */
[----:B------:R-:W-:Y:S02]  /*4a10*/  FMNMX R4, R72, R9, !PT ;  /* 0x0000000948047209 */ /* 0x000fe40007800000 */
[----:B------:R-:W-:Y:S01]  /*4a20*/  ISETP.GE.AND P2, PT, R8, R3, PT ;  /* 0x000000030800720c */ /* 0x000fe20003f46270 */
[----:B------:R-:W-:Y:S01]  /*4a30*/  VIADD R3, R0, 0x98 ;  /* 0x0000009800037836 */ /* 0x000fe20000000000 */
[----:B------:R-:W-:Y:S02]  /*4a40*/  FMNMX R5, R71, R2, !PT ;  /* 0x0000000247057209 */ /* 0x000fe40007800000 */
[----:B------:R-:W-:Y:S02]  /*4a50*/  FMNMX R9, R73, R4, !PT ;  /* 0x0000000449097209 */ /* 0x000fe40007800000 */
[----:B------:R-:W-:-:S02]  /*4a60*/  FMNMX R2, R74, R5, !PT ;  /* 0x000000054a027209 */ /* 0x000fc40007800000 */
[----:B------:R-:W-:Y:S02]  /*4a70*/  FSEL R88, R88, -INF , P3 ;  /* 0xff80000058587808 */ /* 0x000fe40001800000 */
[----:B------:R-:W-:Y:S02]  /*4a80*/  FSEL R94, R94, -INF , P3 ;  /* 0xff8000005e5e7808 */ /* 0x000fe40001800000 */
[----:B------:R-:W-:Y:S02]  /*4a90*/  ISETP.GE.AND P3, PT, R8, R3, PT ;  /* 0x000000030800720c */ /* 0x000fe40003f66270 */
[----:B------:R-:W-:Y:S02]  /*4aa0*/  IADD3 R3, R0, 0x99, RZ ;  /* 0x0000009900037810 */ /* 0x000fe40007ffe0ff */
[----:B------:R-:W-:Y:S02]  /*4ab0*/  FMNMX R4, R76, R9, !PT ;  /* 0x000000094c047209 */ /* 0x000fe40007800000 */
[----:B------:R-:W-:-:S02]  /*4ac0*/  FMNMX R5, R75, R2, !PT ;  /* 0x000000024b057209 */ /* 0x000fc40007800000 */
[----:B------:R-:W-:Y:S02]  /*4ad0*/  FSEL R89, R89, -INF , P4 ;  /* 0xff80000059597808 */ /* 0x000fe40002000000 */
[----:B------:R-:W-:Y:S02]  /*4ae0*/  FSEL R95, R95, -INF , P4 ;  /* 0xff8000005f5f7808 */ /* 0x000fe40002000000 */
[----:B------:R-:W-:Y:S01]  /*4af0*/  ISETP.GE.AND P4, PT, R8, R3, PT ;  /* 0x000000030800720c */ /* 0x000fe20003f86270 */
[----:B------:R-:W-:Y:S01]  /*4b00*/  VIADD R3, R0, 0xa0 ;  /* 0x000000a000037836 */ /* 0x000fe20000000000 */
[----:B------:R-:W-:Y:S02]  /*4b10*/  FMNMX R9, R77, R4, !PT ;  /* 0x000000044d097209 */ /* 0x000fe40007800000 */
[----:B------:R-:W-:Y:S02]  /*4b20*/  FMNMX R2, R78, R5, !PT ;  /* 0x000000054e027209 */ /* 0x000fe40007800000 */
[----:B------:R-:W-:-:S02]  /*4b30*/  FMNMX R4, R80, R9, !PT ;  /* 0x0000000950047209 */ /* 0x000fc40007800000 */
[----:B------:R-:W-:Y:S02]  /*4b40*/  FSEL R92, R92, -INF , P5 ;  /* 0xff8000005c5c7808 */ /* 0x000fe40002800000 */
[----:B------:R-:W-:Y:S02]  /*4b50*/  FSEL R98, R98, -INF , P5 ;  /* 0xff80000062627808 */ /* 0x000fe40002800000 */
[----:B------:R-:W-:Y:S02]  /*4b60*/  FMNMX R5, R79, R2, !PT ;  /* 0x000000024f057209 */ /* 0x000fe40007800000 */
[----:B------:R-:W-:Y:S02]  /*4b70*/  ISETP.GE.AND P5, PT, R8, R3, PT ;  /* 0x000000030800720c */ /* 0x000fe40003fa6270 */
[----:B------:R-:W-:Y:S02]  /*4b80*/  IADD3 R3, R0, 0xa1, RZ ;  /* 0x000000a100037810 */ /* 0x000fe40007ffe0ff */
[----:B------:R-:W-:-:S02]  /*4b90*/  FMNMX R9, R81, R4, !PT ;  /* 0x0000000451097209 */ /* 0x000fc40007800000 */
[----:B------:R-:W-:Y:S02]  /*4ba0*/  FMNMX R2, R82, R5, !PT ;  /* 0x0000000552027209 */ /* 0x000fe40007800000 */
[----:B------:R-:W-:Y:S02]  /*4bb0*/  FSEL R93, R93, -INF , P6 ;  /* 0xff8000005d5d7808 */ /* 0x000fe40003000000 */
[----:B------:R-:W-:Y:S02]  /*4bc0*/  FSEL R99, R99, -INF , P6 ;  /* 0xff80000063637808 */ /* 0x000fe40003000000 */
[----:B------:R-:W-:Y:S01]  /*4bd0*/  ISETP.GE.AND P6, PT, R8, R3, PT ;  /* 0x000000030800720c */ /* 0x000fe20003fc6270 */
[----:B------:R-:W-:Y:S01]  /*4be0*/  VIADD R3, R0, 0xa8 ;  /* 0x000000a800037836 */ /* 0x000fe20000000000 */
[----:B------:R-:W-:Y:S02]  /*4bf0*/  FMNMX R4, R84, R9, !PT ;  /* 0x0000000954047209 */ /* 0x000fe40007800000 */
        /* <DEDUP_REMOVED lines=8> */
[----:B------:R-:W-:Y:S02]  /*4c80*/  FSEL R97, R97, -INF , P2 ;  /* 0xff80000061617808 */ /* 0x000fe40001000000 */
[----:B------:R-:W-:Y:S02]  /*4c90*/  FSEL R103, R103, -INF , P2 ;  /* 0xff80000067677808 */ /* 0x000fe40001000000 */
[----:B------:R-:W-:Y:S02]  /*4ca0*/  FMNMX R5, R87, R2, !PT ;  /* 0x0000000257057209 */ /* 0x000fe40007800000 */
[----:B------:R-:W-:Y:S01]  /*4cb0*/  ISETP.GE.AND P2, PT, R8, R3, PT ;  /* 0x000000030800720c */ /* 0x000fe20003f46270 */
[----:B------:R-:W-:Y:S01]  /*4cc0*/  VIADD R3, R0, 0xb0 ;  /* 0x000000b000037836 */ /* 0x000fe20000000000 */
[----:B------:R-:W-:-:S02]  /*4cd0*/  FMNMX R9, R89, R4, !PT ;  /* 0x0000000459097209 */ /* 0x000fc40007800000 */
[----:B------:R-:W-:Y:S02]  /*4ce0*/  FMNMX R2, R90, R5, !PT ;  /* 0x000000055a027209 */ /* 0x000fe40007800000 */
[----:B------:R-:W-:Y:S02]  /*4cf0*/  FSEL R100, R100, -INF , P3 ;  /* 0xff80000064647808 */ /* 0x000fe40001800000 */
[----:B------:R-:W-:Y:S02]  /*4d00*/  FSEL R106, R106, -INF , P3 ;  /* 0xff8000006a6a7808 */ /* 0x000fe40001800000 */
        /* <DEDUP_REMOVED lines=11> */
[----:B------:R-:W-:Y:S02]  /*4dc0*/  FMNMX R5, R95, R2, !PT ;  /* 0x000000025f057209 */ /* 0x000fe40007800000 */
[----:B------:R-:W-:Y:S02]  /*4dd0*/  FSEL R104, R104, -INF , P5 ;  /* 0xff80000068687808 */ /* 0x000fe40002800000 */
[----:B------:R-:W-:Y:S02]  /*4de0*/  FSEL R110, R110, -INF , P5 ;  /* 0xff8000006e6e7808 */ /* 0x000fe40002800000 */
[----:B------:R-:W-:Y:S02]  /*4df0*/  ISETP.GE.AND P5, PT, R8, R3, PT ;  /* 0x000000030800720c */ /* 0x000fe40003fa6270 */
[----:B------:R-:W-:-:S02]  /*4e00*/  IADD3 R3, R0, 0xb9, RZ ;  /* 0x000000b900037810 */ /* 0x000fc40007ffe0ff */
[----:B------:R-:W-:Y:S02]  /*4e10*/  FMNMX R9, R97, R4, !PT ;  /* 0x0000000461097209 */ /* 0x000fe40007800000 */
[----:B------:R-:W-:Y:S02]  /*4e20*/  FMNMX R2, R98, R5, !PT ;  /* 0x0000000562027209 */ /* 0x000fe40007800000 */
[----:B------:R-:W-:Y:S02]  /*4e30*/  FSEL R105, R105, -INF , P6 ;  /* 0xff80000069697808 */ /* 0x000fe40003000000 */
[----:B------:R-:W-:Y:S02]  /*4e40*/  FSEL R111, R111, -INF , P6 ;  /* 0xff8000006f6f7808 */ /* 0x000fe40003000000 */
[----:B------:R-:W-:Y:S01]  /*4e50*/  ISETP.GE.AND P6, PT, R8, R3, PT ;  /* 0x000000030800720c */ /* 0x000fe20003fc6270 */
[----:B------:R-:W-:Y:S01]  /*4e60*/  VIADD R3, R0, 0xc0 ;  /* 0x000000c000037836 */ /* 0x000fe20000000000 */
[----:B------:R-:W-:-:S02]  /*4e70*/  FMNMX R4, R100, R9, !PT ;  /* 0x0000000964047209 */ /* 0x000fc40007800000 */
[----:B------:R-:W-:Y:S02]  /*4e80*/  FMNMX R5, R99, R2, !PT ;  /* 0x0000000263057209 */ /* 0x000fe40007800000 */
[----:B------:R-:W-:Y:S02]  /*4e90*/  FMNMX R9, R101, R4, !PT ;  /* 0x0000000465097209 */ /* 0x000fe40007800000 */
[----:B------:R-:W-:Y:S02]  /*4ea0*/  FSEL R108, R108, -INF , P1 ;  /* 0xff8000006c6c7808 */ /* 0x000fe40000800000 */
[----:B------:R-:W-:Y:S02]  /*4eb0*/  FSEL R114, R114, -INF , P1 ;  /* 0xff80000072727808 */ /* 0x000fe40000800000 */
[----:B------:R-:W-:Y:S02]  /*4ec0*/  FMNMX R2, R102, R5, !PT ;  /* 0x0000000566027209 */ /* 0x000fe40007800000 */
[----:B------:R-:W-:-:S02]  /*4ed0*/  ISETP.GE.AND P1, PT, R8, R3, PT ;  /* 0x000000030800720c */ /* 0x000fc40003f26270 */
[----:B------:R-:W-:Y:S02]  /*4ee0*/  IADD3 R3, R0, 0xc1, RZ ;  /* 0x000000c100037810 */ /* 0x000fe40007ffe0ff */
        /* <DEDUP_REMOVED lines=8> */
[----:B------:R-:W-:Y:S02]  /*4f70*/  FSEL R112, R112, -INF , P3 ;  /* 0xff80000070707808 */ /* 0x000fe40001800000 */
[----:B------:R-:W-:Y:S02]  /*4f80*/  FSEL R118, R118, -INF , P3 ;  /* 0xff80000076767808 */ /* 0x000fe40001800000 */
[----:B------:R-:W-:Y:S02]  /*4f90*/  FMNMX R4, R108, R9, !PT ;  /* 0x000000096c047209 */ /* 0x000fe40007800000 */
[----:B------:R-:W-:Y:S02]  /*4fa0*/  ISETP.GE.AND P3, PT, R8, R3, PT ;  /* 0x000000030800720c */ /* 0x000fe40003f66270 */
[----:B------:R-:W-:-:S02]  /*4fb0*/  FMNMX R5, R107, R2, !PT ;  /* 0x000000026b057209 */ /* 0x000fc40007800000 */
[----:B------:R-:W-:Y:S02]  /*4fc0*/  IADD3 R3, R0, 0xc9, RZ ;  /* 0x000000c900037810 */ /* 0x000fe40007ffe0ff */
        /* <DEDUP_REMOVED lines=20> */
[----:B------:R-:W-:Y:S02]  /*5110*/  FSEL R120, R120, -INF , P1 ;  /* 0xff80000078787808 */ /* 0x000fe40000800000 */
[----:B------:R-:W-:Y:S02]  /*5120*/  FMNMX R9, R117, R4, !PT ;  /* 0x0000000475097209 */ /* 0x000fe40007800000 */
[----:B------:R-:W-:Y:S02]  /*5130*/  FMNMX R2, R118, R5, !PT ;  /* 0x0000000576027209 */ /* 0x000fe40007800000 */
[----:B------:R-:W-:Y:S02]  /*5140*/  FSEL R126, R126, -INF , P1 ;  /* 0xff8000007e7e7808 */ /* 0x000fe40000800000 */
[----:B------:R-:W-:Y:S02]  /*5150*/  ISETP.GE.AND P1, PT, R8, R3, PT ;  /* 0x000000030800720c */ /* 0x000fe40003f26270 */
[----:B------:R-:W-:-:S02]  /*5160*/  IADD3 R3, R0, 0xd9, RZ ;  /* 0x000000d900037810 */ /* 0x000fc40007ffe0ff */
[----:B------:R-:W-:Y:S02]  /*5170*/  FSEL R121, R121, -INF , P2 ;  /* 0xff80000079797808 */ /* 0x000fe40001000000 */
[----:B------:R-:W-:Y:S02]  /*5180*/  FMNMX R4, R120, R9, !PT ;  /* 0x0000000978047209 */ /* 0x000fe40007800000 */
[----:B------:R-:W-:Y:S02]  /*5190*/  FMNMX R5, R119, R2, !PT ;  /* 0x0000000277057209 */ /* 0x000fe40007800000 */
[----:B------:R-:W-:Y:S02]  /*51a0*/  FSEL R127, R127, -INF , P2 ;  /* 0xff8000007f7f7808 */ /* 0x000fe40001000000 */
[----:B------:R-:W-:Y:S01]  /*51b0*/  ISETP.GE.AND P2, PT, R8, R3, PT ;  /* 0x000000030800720c */ /* 0x000fe20003f46270 */
[----:B------:R-:W-:Y:S01]  /*51c0*/  VIADD R3, R0, 0xe0 ;  /* 0x000000e000037836 */ /* 0x000fe20000000000 */
[----:B------:R-:W-:-:S02]  /*51d0*/  FSEL R124, R124, -INF , P3 ;  /* 0xff8000007c7c7808 */ /* 0x000fc40001800000 */
[----:B------:R-:W-:Y:S02]  /*51e0*/  FMNMX R9, R121, R4, !PT ;  /* 0x0000000479097209 */ /* 0x000fe40007800000 */
[----:B------:R-:W-:Y:S02]  /*51f0*/  FMNMX R2, R122, R5, !PT ;  /* 0x000000057a027209 */ /* 0x000fe40007800000 */
[----:B------:R-:W-:Y:S02]  /*5200*/  FSEL R125, R125, -INF , P4 ;  /* 0xff8000007d7d7808 */ /* 0x000fe40002000000 */
[----:B------:R-:W-:Y:S02]  /*5210*/  FMNMX R4, R124, R9, !PT ;  /* 0x000000097c047209 */ /* 0x000fe40007800000 */
[----:B------:R-:W-:Y:S02]  /*5220*/  FSEL R130, R130, -INF , P3 ;  /* 0xff80000082827808 */ /* 0x000fe40001800000 */
[----:B------:R-:W-:-:S02]  /*5230*/  FMNMX R5, R123, R2, !PT ;  /* 0x000000027b057209 */ /* 0x000fc40007800000 */
[----:B------:R-:W-:Y:S02]  /*5240*/  ISETP.GE.AND P3, PT, R8, R3, PT ;  /* 0x000000030800720c */ /* 0x000fe40003f66270 */
[----:B------:R-:W-:Y:S02]  /*5250*/  IADD3 R3, R0, 0xe1, RZ ;  /* 0x000000e100037810 */ /* 0x000fe40007ffe0ff */
[----:B------:R-:W-:Y:S02]  /*5260*/  FSEL R128, R128, -INF , P5 ;  /* 0xff80000080807808 */ /* 0x000fe40002800000 */
[----:B------:R-:W-:Y:S02]  /*5270*/  FMNMX R9, R125, R4, !PT ;  /* 0x000000047d097209 */ /* 0x000fe40007800000 */
[----:B------:R-:W-:Y:S02]  /*5280*/  FMNMX R2, R126, R5, !PT ;  /* 0x000000057e027209 */ /* 0x000fe40007800000 */
[----:B------:R-:W-:-:S02]  /*5290*/  FSEL R131, R131, -INF , P4 ;  /* 0xff80000083837808 */ /* 0x000fc40002000000 */
[----:B------:R-:W-:Y:S01]  /*52a0*/  ISETP.GE.AND P4, PT, R8, R3, PT ;  /* 0x000000030800720c */ /* 0x000fe20003f86270 */
[----:B------:R-:W-:Y:S01]  /*52b0*/  VIADD R3, R0, 0xe8 ;  /* 0x000000e800037836 */ /* 0x000fe20000000000 */
[----:B------:R-:W-:Y:S02]  /*52c0*/  FSEL R129, R129, -INF , P6 ;  /* 0xff80000081817808 */ /* 0x000fe40003000000 */
[----:B------:R-:W-:Y:S02]  /*52d0*/  FMNMX R4, R128, R9, !PT ;  /* 0x0000000980047209 */ /* 0x000fe40007800000 */
[----:B------:R-:W-:Y:S02]  /*52e0*/  FMNMX R5, R127, R2, !PT ;  /* 0x000000027f057209 */ /* 0x000fe40007800000 */
[----:B------:R-:W-:Y:S02]  /*52f0*/  FSEL R134, R134, -INF , P5 ;  /* 0xff80000086867808 */ /* 0x000fe40002800000 */
[----:B------:R-:W-:-:S02]  /*5300*/  FSEL R132, R132, -INF , P1 ;  /* 0xff80000084847808 */ /* 0x000fc40000800000 */
[----:B------:R-:W-:Y:S02]  /*5310*/  FMNMX R9, R129, R4, !PT ;  /* 0x0000000481097209 */ /* 0x000fe40007800000 */
[----:B------:R-:W-:Y:S02]  /*5320*/  ISETP.GE.AND P5, PT, R8, R3, PT ;  /* 0x000000030800720c */ /* 0x000fe40003fa6270 */
[----:B------:R-:W-:Y:S02]  /*5330*/  FMNMX R2, R130, R5, !PT ;  /* 0x0000000582027209 */ /* 0x000fe40007800000 */
[----:B------:R-:W-:Y:S02]  /*5340*/  IADD3 R3, R0, 0xe9, RZ ;  /* 0x000000e900037810 */ /* 0x000fe40007ffe0ff */
[----:B------:R-:W-:Y:S02]  /*5350*/  FSEL R133, R133, -INF , P2 ;  /* 0xff80000085857808 */ /* 0x000fe40001000000 */
[----:B------:R-:W-:-:S02]  /*5360*/  FMNMX R4, R132, R9, !PT ;  /* 0x0000000984047209 */ /* 0x000fc40007800000 */
[----:B------:R-:W-:Y:S02]  /*5370*/  FSEL R135, R135, -INF , P6 ;  /* 0xff80000087877808 */ /* 0x000fe40003000000 */
[----:B------:R-:W-:Y:S02]  /*5380*/  FMNMX R5, R131, R2, !PT ;  /* 0x0000000283057209 */ /* 0x000fe40007800000 */
[----:B------:R-:W-:Y:S01]  /*5390*/  ISETP.GE.AND P6, PT, R8, R3, PT ;  /* 0x000000030800720c */ /* 0x000fe20003fc6270 */
[----:B------:R-:W-:Y:S01]  /*53a0*/  VIADD R3, R0, 0xf0 ;  /* 0x000000f000037836 */ /* 0x000fe20000000000 */
[----:B------:R-:W-:Y:S02]  /*53b0*/  FSEL R28, R136, -INF , P3 ;  /* 0xff800000881c7808 */ /* 0x000fe40001800000 */
[----:B------:R-:W-:Y:S02]  /*53c0*/  FMNMX R9, R133, R4, !PT ;  /* 0x0000000485097209 */ /* 0x000fe40007800000 */
[----:B------:R-:W-:-:S02]  /*53d0*/  FMNMX R2, R134, R5, !PT ;  /* 0x0000000586027209 */ /* 0x000fc40007800000 */
[----:B------:R-:W-:Y:S02]  /*53e0*/  FSEL R138, R138, -INF , P1 ;  /* 0xff8000008a8a7808 */ /* 0x000fe40000800000 */
[----:B------:R-:W-:Y:S02]  /*53f0*/  ISETP.GE.AND P1, PT, R8, R3, PT ;  /* 0x000000030800720c */ /* 0x000fe40003f26270 */
[----:B------:R-:W-:Y:S02]  /*5400*/  FSEL R137, R137, -INF , P4 ;  /* 0xff80000089897808 */ /* 0x000fe40002000000 */
[----:B------:R-:W-:Y:S02]  /*5410*/  FMNMX R4, R28, R9, !PT ;  /* 0x000000091c047209 */ /* 0x000fe40007800000 */
[----:B------:R-:W-:Y:S02]  /*5420*/  IADD3 R3, R0, 0xf1, RZ ;  /* 0x000000f100037810 */ /* 0x000fe40007ffe0ff */
[----:B------:R-:W-:-:S02]  /*5430*/  FMNMX R5, R135, R2, !PT ;  /* 0x0000000287057209 */ /* 0x000fc40007800000 */
[----:B------:R-:W-:Y:S02]  /*5440*/  FSEL R139, R139, -INF , P2 ;  /* 0xff8000008b8b7808 */ /* 0x000fe40001000000 */
[----:B------:R-:W-:Y:S02]  /*5450*/  FSEL R140, R140, -INF , P5 ;  /* 0xff8000008c8c7808 */ /* 0x000fe40002800000 */
[----:B------:R-:W-:Y:S02]  /*5460*/  FMNMX R9, R137, R4, !PT ;  /* 0x0000000489097209 */ /* 0x000fe40007800000 */
[----:B------:R-:W-:Y:S01]  /*5470*/  ISETP.GE.AND P2, PT, R8, R3, PT ;  /* 0x000000030800720c */ /* 0x000fe20003f46270 */
[----:B------:R-:W-:Y:S01]  /*5480*/  VIADD R3, R0, 0xf8 ;  /* 0x000000f800037836 */ /* 0x000fe20000000000 */
[----:B------:R-:W-:Y:S02]  /*5490*/  FMNMX R2, R138, R5, !PT ;  /* 0x000000058a027209 */ /* 0x000fe40007800000 */
[----:B------:R-:W-:-:S02]  /*54a0*/  FSEL R141, R141, -INF , P6 ;  /* 0xff8000008d8d7808 */ /* 0x000fc40003000000 */
[----:B------:R-:W-:Y:S02]  /*54b0*/  FMNMX R4, R140, R9, !PT ;  /* 0x000000098c047209 */ /* 0x000fe40007800000 */
[----:B------:R-:W-:Y:S01]  /*54c0*/  FSEL R142, R142, -INF , P3 ;  /* 0xff8000008e8e7808 */ /* 0x000fe20001800000 */
[----:B------:R-:W3:Y:S01]  /*54d0*/  LDC R9, c[0x0][0x604] ;  /* 0x00018100ff097b82 */ /* 0x000ee20000000800 */
[----:B------:R-:W-:Y:S02]  /*54e0*/  FMNMX R5, R139, R2, !PT ;  /* 0x000000028b057209 */ /* 0x000fe40007800000 */
[----:B------:R-:W-:Y:S02]  /*54f0*/  ISETP.GE.AND P3, PT, R8, R3, PT ;  /* 0x000000030800720c */ /* 0x000fe40003f66270 */
[----:B------:R-:W-:Y:S02]  /*5500*/  IADD3 R3, R0, 0xf9, RZ ;  /* 0x000000f900037810 */ /* 0x000fe40007ffe0ff */
[----:B------:R-:W-:-:S02]  /*5510*/  FSEL R153, R144, -INF , P1 ;  /* 0xff80000090997808 */ /* 0x000fc40000800000 */
[----:B------:R-:W-:Y:S02]  /*5520*/  FMNMX R4, R141, R4, !PT ;  /* 0x000000048d047209 */ /* 0x000fe40007800000 */
[----:B------:R-:W-:Y:S02]  /*5530*/  FSEL R143, R143, -INF , P4 ;  /* 0xff8000008f8f7808 */ /* 0x000fe40002000000 */
[----:B------:R-:W-:Y:S02]  /*5540*/  FMNMX R2, R142, R5, !PT ;  /* 0x000000058e027209 */ /* 0x000fe40007800000 */
[----:B------:R-:W-:Y:S02]  /*5550*/  ISETP.GE.AND P4, PT, R8, R3, PT ;  /* 0x000000030800720c */ /* 0x000fe40003f86270 */
[----:B------:R-:W-:Y:S02]  /*5560*/  FSEL R145, R145, -INF , P2 ;  /* 0xff80000091917808 */ /* 0x000fe40001000000 */
[----:B------:R-:W-:-:S02]  /*5570*/  FMNMX R4, R153, R4, !PT ;  /* 0x0000000499047209 */ /* 0x000fc40007800000 */
[----:B------:R-:W-:Y:S02]  /*5580*/  FSEL R146, R146, -INF , P5 ;  /* 0xff80000092927808 */ /* 0x000fe40002800000 */
[----:B------:R-:W-:Y:S02]  /*5590*/  FMNMX R3, R143, R2, !PT ;  /* 0x000000028f037209 */ /* 0x000fe40007800000 */
[----:B------:R-:W-:Y:S02]  /*55a0*/  FSEL R148, R148, -INF , P3 ;  /* 0xff80000094947808 */ /* 0x000fe40001800000 */
[----:B------:R-:W-:Y:S02]  /*55b0*/  FMNMX R5, R145, R4, !PT ;  /* 0x0000000491057209 */ /* 0x000fe40007800000 */
[----:B------:R-:W-:Y:S02]  /*55c0*/  FSEL R147, R147, -INF , P6 ;  /* 0xff80000093937808 */ /* 0x000fe40003000000 */
[----:B------:R-:W-:-:S02]  /*55d0*/  FMNMX R2, R146, R3, !PT ;  /* 0x0000000392027209 */ /* 0x000fc40007800000 */
[----:B------:R-:W-:Y:S02]  /*55e0*/  FSEL R149, R149, -INF , P4 ;  /* 0xff80000095957808 */ /* 0x000fe40002000000 */
[----:B------:R-:W-:Y:S02]  /*55f0*/  FMNMX R4, R148, R5, !PT ;  /* 0x0000000594047209 */ /* 0x000fe40007800000 */
[----:B------:R-:W-:Y:S02]  /*5600*/  FSEL R150, R150, -INF , P1 ;  /* 0xff80000096967808 */ /* 0x000fe40000800000 */
[----:B------:R-:W-:Y:S02]  /*5610*/  FMNMX R3, R147, R2, !PT ;  /* 0x0000000293037209 */ /* 0x000fe40007800000 */
[----:B------:R-:W-:Y:S02]  /*5620*/  FMNMX R4, R149, R4, !PT ;  /* 0x0000000495047209 */ /* 0x000fe40007800000 */
[----:B------:R-:W-:-:S02]  /*5630*/  FSEL R151, R151, -INF , P2 ;  /* 0xff80000097977808 */ /* 0x000fc40001000000 */
[----:B------:R-:W-:Y:S02]  /*5640*/  FMNMX R2, R150, R3, !PT ;  /* 0x0000000396027209 */ /* 0x000fe40007800000 */
[----:B------:R-:W4:Y:S02]  /*5650*/  SHFL.BFLY PT, R3, R4, 0x1, 0x1f ;  /* 0x0c201f0004037f89 */ /* 0x000f2400000e0000 */
[----:B------:R-:W-:-:S05]  /*5660*/  FMNMX R2, R151, R2, !PT ;  /* 0x0000000297027209 */ /* 0x000fca0007800000 */
[----:B------:R-:W2:Y:S01]  /*5670*/  SHFL.BFLY PT, R5, R2, 0x1, 0x1f ;  /* 0x0c201f0002057f89 */ /* 0x000ea200000e0000 */
[----:B----4-:R-:W-:-:S05]  /*5680*/  FMNMX R3, R4, R3, !PT ;  /* 0x0000000304037209 */ /* 0x010fca0007800000 */
[----:B------:R-:W4:Y:S01]  /*5690*/  SHFL.BFLY PT, R192, R3, 0x2, 0x1f ;  /* 0x0c401f0003c07f89 */ /* 0x000f2200000e0000 */
[----:B--2---:R-:W-:-:S05]  /*56a0*/  FMNMX R5, R2, R5, !PT ;  /* 0x0000000502057209 */ /* 0x004fca0007800000 */
[----:B------:R-:W2:Y:S01]  /*56b0*/  SHFL.BFLY PT, R190, R5, 0x2, 0x1f ;  /* 0x0c401f0005be7f89 */ /* 0x000ea200000e0000 */
[----:B----4-:R-:W-:-:S04]  /*56c0*/  FMNMX R192, R3, R192, !PT ;  /* 0x000000c003c07209 */ /* 0x010fc80007800000 */
[C---:B------:R-:W-:Y:S02]  /*56d0*/  FSETP.NEU.AND P1, PT, R192.reuse, -INF , PT ;  /* 0xff800000c000780b */ /* 0x040fe40003f2d000 */
[----:B--2---:R-:W-:Y:S02]  /*56e0*/  FMNMX R190, R5, R190, !PT ;  /* 0x000000be05be7209 */ /* 0x004fe40007800000 */
[----:B------:R-:W-:Y:S01]  /*56f0*/  FSEL R154, R192, RZ, P1 ;  /* 0x000000ffc09a7208 */ /* 0x000fe20000800000 */
[----:B------:R-:W2:Y:S01]  /*5700*/  LDC R5, c[0x0][0x604] ;  /* 0x00018100ff057b82 */ /* 0x000ea20000000800 */
[----:B------:R-:W-:-:S03]  /*5710*/  FSETP.NEU.AND P1, PT, R190, -INF , PT ;  /* 0xff800000be00780b */ /* 0x000fc60003f2d000 */
[----:B---3--:R-:W-:Y:S01]  /*5720*/  FMUL R154, R154, R9 ;  /* 0x000000099a9a7220 */ /* 0x008fe20000400000 */
[----:B------:R-:W-:-:S03]  /*5730*/  FSEL R2, R190, RZ, P1 ;  /* 0x000000ffbe027208 */ /* 0x000fc60000800000 */
[----:B------:R-:W-:Y:S01]  /*5740*/  FFMA R4, R24, R11, -R154 ;  /* 0x0000000b18047223 */ /* 0x000fe2000000089a */
[----:B------:R-:W3:Y:S01]  /*5750*/  LDC R9, c[0x0][0x604] ;  /* 0x00018100ff097b82 */ /* 0x000ee20000000800 */
[----:B------:R-:W-:-:S03]  /*5760*/  FMUL R24, R2, R15 ;  /* 0x0000000f02187220 */ /* 0x000fc60000400000 */
[----:B------:R-:W-:Y:S01]  /*5770*/  FSETP.GEU.AND P1, PT, R4, -126, PT ;  /* 0xc2fc00000400780b */ /* 0x000fe20003f2e000 */
[--C-:B------:R-:W-:Y:S01]  /*5780*/  FFMA R3, R27, R6, -R24.reuse ;  /* 0x000000061b037223 */ /* 0x100fe20000000818 */
[--C-:B------:R-:W-:Y:S01]  /*5790*/  FFMA R2, R26, R17, -R24.reuse ;  /* 0x000000111a027223 */ /* 0x100fe20000000818 */
[--C-:B-----5:R-:W-:Y:S01]  /*57a0*/  FFMA R20, R50, R21, -R24.reuse ;  /* 0x0000001532147223 */ /* 0x120fe20000000818 */
[----:B------:R-:W4:Y:S01]  /*57b0*/  LDC R11, c[0x0][0x604] ;  /* 0x00018100ff0b7b82 */ /* 0x000f220000000800 */
[--C-:B------:R-:W-:Y:S01]  /*57c0*/  FFMA R21, R55, R22, -R24.reuse ;  /* 0x0000001637157223 */ /* 0x100fe20000000818 */
[----:B------:R-:W-:Y:S02]  /*57d0*/  FSETP.GEU.AND P3, PT, R3, -126, PT ;  /* 0xc2fc00000300780b */ /* 0x000fe40003f6e000 */
[----:B------:R-:W-:Y:S01]  /*57e0*/  FSETP.GEU.AND P2, PT, R2, -126, PT ;  /* 0xc2fc00000200780b */ /* 0x000fe20003f4e000 */
[----:B--2---:R-:W-:-:S03]  /*57f0*/  FFMA R30, R30, R5, -R24 ;  /* 0x000000051e1e7223 */ /* 0x004fc60000000818 */
[----:B------:R-:W2:Y:S01]  /*5800*/  LDC R15, c[0x0][0x604] ;  /* 0x00018100ff0f7b82 */ /* 0x000ea20000000800 */
[----:B------:R-:W-:Y:S01]  /*5810*/  @!P1 FMUL R4, R4, 0.5 ;  /* 0x3f00000004049820 */ /* 0x000fe20000400000 */
[----:B------:R-:W-:-:S03]  /*5820*/  FSETP.GEU.AND P4, PT, R30, -126, PT ;  /* 0xc2fc00001e00780b */ /* 0x000fc60003f8e000 */
[----:B------:R-:W5:Y:S02]  /*5830*/  MUFU.EX2 R26, R4 ;  /* 0x00000004001a7308 */ /* 0x000f640000000800 */
[----:B------:R-:W-:Y:S01]  /*5840*/  @!P3 FMUL R3, R3, 0.5 ;  /* 0x3f0000000303b820 */ /* 0x000fe20000400000 */
[--C-:B---3--:R-:W-:Y:S01]  /*5850*/  FFMA R6, R31, R9, -R24.reuse ;  /* 0x000000091f067223 */ /* 0x108fe20000000818 */
[----:B------:R-:W3:Y:S01]  /*5860*/  LDC R17, c[0x0][0x604] ;  /* 0x00018100ff117b82 */ /* 0x000ee20000000800 */
[----:B------:R-:W-:Y:S01]  /*5870*/  @!P2 FMUL R2, R2, 0.5 ;  /* 0x3f0000000202a820 */ /* 0x000fe20000400000 */
[--C-:B------:R-:W-:Y:S01]  /*5880*/  FFMA R9, R35, R12, -R24.reuse ;  /* 0x0000000c23097223 */ /* 0x100fe20000000818 */
[--C-:B------:R-:W-:Y:S01]  /*5890*/  FFMA R12, R39, R14, -R24.reuse ;  /* 0x0000000e270c7223 */ /* 0x100fe20000000818 */
[----:B------:R-:W1:Y:S01]  /*58a0*/  MUFU.EX2 R3, R3 ;  /* 0x0000000300037308 */ /* 0x000e620000000800 */
[----:B------:R-:W-:Y:S01]  /*58b0*/  FSETP.GEU.AND P5, PT, R6, -126, PT ;  /* 0xc2fc00000600780b */ /* 0x000fe20003fae000 */
[--C-:B----4-:R-:W-:Y:S01]  /*58c0*/  FFMA R5, R34, R11, -R24.reuse ;  /* 0x0000000b22057223 */ /* 0x110fe20000000818 */
[----:B------:R-:W-:Y:S01]  /*58d0*/  @!P4 FMUL R30, R30, 0.5 ;  /* 0x3f0000001e1ec820 */ /* 0x000fe20000400000 */
[----:B------:R-:W4:Y:S03]  /*58e0*/  LDC R27, c[0x0][0x604] ;  /* 0x00018100ff1b7b82 */ /* 0x000f260000000800 */
[----:B------:R-:W-:Y:S01]  /*58f0*/  FSETP.GEU.AND P6, PT, R5, -126, PT ;  /* 0xc2fc00000500780b */ /* 0x000fe20003fce000 */
[----:B------:R-:W3:Y:S01]  /*5900*/  MUFU.EX2 R4, R30 ;  /* 0x0000001e00047308 */ /* 0x000ee20000000800 */
[----:B-----5:R-:W-:Y:S01]  /*5910*/  @!P1 FMUL R26, R26, R26 ;  /* 0x0000001a1a1a9220 */ /* 0x020fe20000400000 */
[----:B--2---:R-:W-:-:S02]  /*5920*/  FFMA R11, R38, R15, -R24 ;  /* 0x0000000f260b7223 */ /* 0x004fc40000000818 */
[----:B------:R-:W2:Y:S02]  /*5930*/  LDC R15, c[0x0][0x604] ;  /* 0x00018100ff0f7b82 */ /* 0x000ea40000000800 */
[----:B------:R-:W-:Y:S01]  /*5940*/  @!P5 FMUL R6, R6, 0.5 ;  /* 0x3f0000000606d820 */ /* 0x000fe20000400000 */
[----:B-1----:R-:W-:Y:S01]  /*5950*/  @!P3 FMUL R3, R3, R3 ;  /* 0x000000030303b220 */ /* 0x002fe20000400000 */
[----:B------:R-:W-:Y:S01]  /*5960*/  FSETP.GEU.AND P3, PT, R11, -126, PT ;  /* 0xc2fc00000b00780b */ /* 0x000fe20003f6e000 */
[----:B------:R-:W1:Y:S01]  /*5970*/  MUFU.EX2 R2, R2 ;  /* 0x0000000200027308 */ /* 0x000e620000000800 */
[--C-:B---3--:R-:W-:Y:S02]  /*5980*/  FFMA R16, R42, R17, -R24.reuse ;  /* 0x000000112a107223 */ /* 0x108fe40000000818 */
[----:B------:R-:W-:Y:S01]  /*5990*/  @!P6 FMUL R5, R5, 0.5 ;  /* 0x3f0000000505e820 */ /* 0x000fe20000400000 */
[----:B------:R-:W-:Y:S01]  /*59a0*/  FFMA R17, R47, R18, -R24 ;  /* 0x000000122f117223 */ /* 0x000fe20000000818 */
[----:B------:R-:W3:Y:S01]  /*59b0*/  LDC R31, c[0x0][0x604] ;  /* 0x00018100ff1f7b82 */ /* 0x000ee20000000800 */
[----:B------:R-:W-:-:S02]  /*59c0*/  @!P4 FMUL R4, R4, R4 ;  /* 0x000000040404c220 */ /* 0x000fc40000400000 */
[----:B------:R-:W5:Y:S01]  /*59d0*/  MUFU.EX2 R6, R6 ;  /* 0x0000000600067308 */ /* 0x000f620000000800 */
[----:B------:R-:W-:-:S03]  /*59e0*/  FSETP.GEU.AND P4, PT, R12, -126, PT ;  /* 0xc2fc00000c00780b */ /* 0x000fc60003f8e000 */
[----:B------:R-:W-:Y:S01]  /*59f0*/  @!P3 FMUL R11, R11, 0.5 ;  /* 0x3f0000000b0bb820 */ /* 0x000fe20000400000 */
[----:B------:R-:W4:Y:S03]  /*5a00*/  LDC R30, c[0x0][0x604] ;  /* 0x00018100ff1e7b82 */ /* 0x000f260000000800 */
[----:B------:R-:W3:Y:S01]  /*5a10*/  MUFU.EX2 R5, R5 ;  /* 0x0000000500057308 */ /* 0x000ee20000000800 */
[----:B-1----:R-:W-:Y:S01]  /*5a20*/  @!P2 FMUL R2, R2, R2 ;  /* 0x000000020202a220 */ /* 0x002fe20000400000 */
[--C-:B--2---:R-:W-:Y:S01]  /*5a30*/  FFMA R14, R43, R15, -R24.reuse ;  /* 0x0000000f2b0e7223 */ /* 0x104fe20000000818 */
[----:B------:R-:W-:Y:S01]  /*5a40*/  FSETP.GEU.AND P2, PT, R9, -126, PT ;  /* 0xc2fc00000900780b */ /* 0x000fe20003f4e000 */
[----:B------:R-:W-:Y:S01]  /*5a50*/  FFMA R15, R46, R19, -R24 ;  /* 0x000000132e0f7223 */ /* 0x000fe20000000818 */
[----:B------:R-:W1:Y:S01]  /*5a60*/  LDC R35, c[0x0][0x604] ;  /* 0x00018100ff237b82 */ /* 0x000e620000000800 */
[----:B------:R-:W-:-:S02]  /*5a70*/  @!P4 FMUL R12, R12, 0.5 ;  /* 0x3f0000000c0cc820 */ /* 0x000fc40000400000 */
[----:B------:R-:W2:Y:S01]  /*5a80*/  MUFU.EX2 R11, R11 ;  /* 0x0000000b000b7308 */ /* 0x000ea20000000800 */
[----:B-----5:R-:W-:Y:S01]  /*5a90*/  @!P5 FMUL R6, R6, R6 ;  /* 0x000000060606d220 */ /* 0x020fe20000400000 */
[----:B------:R-:W-:Y:S01]  /*5aa0*/  FSETP.GEU.AND P5, PT, R16, -126, PT ;  /* 0xc2fc00001000780b */ /* 0x000fe20003fae000 */
[----:B---3--:R-:W-:Y:S02]  /*5ab0*/  FFMA R22, R62, R31, -R24 ;  /* 0x0000001f3e167223 */ /* 0x008fe40000000818 */
[----:B------:R-:W3:Y:S03]  /*5ac0*/  LDC R19, c[0x0][0x604] ;  /* 0x00018100ff137b82 */ /* 0x000ee60000000800 */
[----:B------:R-:W-:Y:S01]  /*5ad0*/  @!P2 FMUL R9, R9, 0.5 ;  /* 0x3f0000000909a820 */ /* 0x000fe20000400000 */
[----:B------:R-:W-:Y:S01]  /*5ae0*/  @!P6 FMUL R5, R5, R5 ;  /* 0x000000050505e220 */ /* 0x000fe20000400000 */
[----:B------:R-:W-:Y:S01]  /*5af0*/  FSETP.GEU.AND P6, PT, R14, -126, PT ;  /* 0xc2fc00000e00780b */ /* 0x000fe20003fce000 */
[----:B------:R-:W5:Y:S02]  /*5b00*/  MUFU.EX2 R12, R12 ;  /* 0x0000000c000c7308 */ /* 0x000f640000000800 */
[----:B------:R-:W4:Y:S02]  /*5b10*/  LDC R34, c[0x0][0x604] ;  /* 0x00018100ff227b82 */ /* 0x000f240000000800 */
[----:B------:R-:W-:Y:S01]  /*5b20*/  @!P5 FMUL R16, R16, 0.5 ;  /* 0x3f0000001010d820 */ /* 0x000fe20000400000 */
[----:B--2---:R-:W-:Y:S01]  /*5b30*/  @!P3 FMUL R11, R11, R11 ;  /* 0x0000000b0b0bb220 */ /* 0x004fe20000400000 */
[----:B------:R-:W-:-:S02]  /*5b40*/  FSETP.GEU.AND P3, PT, R17, -126, PT ;  /* 0xc2fc00001100780b */ /* 0x000fc40003f6e000 */
[----:B------:R-:W2:Y:S02]  /*5b50*/  MUFU.EX2 R9, R9 ;  /* 0x0000000900097308 */ /* 0x000ea40000000800 */
[----:B------:R-:W2:Y:S01]  /*5b60*/  LDC R39, c[0x0][0x604] ;  /* 0x00018100ff277b82 */ /* 0x000ea20000000800 */
[----:B-1----:R-:W-:Y:S01]  /*5b70*/  FFMA R31, R66, R35, -R24 ;  /* 0x00000023421f7223 */ /* 0x002fe20000000818 */
[----:B------:R-:W-:-:S04]  /*5b80*/  @!P6 FMUL R14, R14, 0.5 ;  /* 0x3f0000000e0ee820 */ /* 0x000fc80000400000 */
[----:B------:R-:W1:Y:S01]  /*5b90*/  MUFU.EX2 R16, R16 ;  /* 0x0000001000107308 */ /* 0x000e620000000800 */
[----:B-----5:R-:W-:Y:S01]  /*5ba0*/  @!P4 FMUL R12, R12, R12 ;  /* 0x0000000c0c0cc220 */ /* 0x020fe20000400000 */
[--C-:B---3--:R-:W-:Y:S01]  /*5bb0*/  FFMA R18, R51, R19, -R24.reuse ;  /* 0x0000001333127223 */ /* 0x108fe20000000818 */
[----:B------:R-:W-:Y:S01]  /*5bc0*/  FSETP.GEU.AND P4, PT, R20, -126, PT ;  /* 0xc2fc00001400780b */ /* 0x000fe20003f8e000 */
[----:B------:R-:W-:Y:S01]  /*5bd0*/  @!P3 FMUL R17, R17, 0.5 ;  /* 0x3f0000001111b820 */ /* 0x000fe20000400000 */
[--C-:B------:R-:W-:Y:S01]  /*5be0*/  FFMA R19, R54, R23, -R24.reuse ;  /* 0x0000001736137223 */ /* 0x100fe20000000818 */
[--C-:B------:R-:W-:Y:S01]  /*5bf0*/  FFMA R23, R58, R25, -R24.reuse ;  /* 0x000000193a177223 */ /* 0x100fe20000000818 */
[--C-:B----4-:R-:W-:Y:S01]  /*5c00*/  FFMA R25, R59, R27, -R24.reuse ;  /* 0x0000001b3b197223 */ /* 0x110fe20000000818 */
[----:B------:R-:W3:Y:S01]  /*5c10*/  MUFU.EX2 R14, R14 ;  /* 0x0000000e000e7308 */ /* 0x000ee20000000800 */
[----:B--2---:R-:W-:Y:S01]  /*5c20*/  @!P2 FMUL R9, R9, R9 ;  /* 0x000000090909a220 */ /* 0x004fe20000400000 */
[----:B------:R-:W-:Y:S01]  /*5c30*/  FSETP.GEU.AND P2, PT, R15, -126, PT ;  /* 0xc2fc00000f00780b */ /* 0x000fe20003f4e000 */
[--C-:B------:R-:W-:Y:S01]  /*5c40*/  FFMA R27, R63, R30, -R24.reuse ;  /* 0x0000001e3f1b7223 */ /* 0x100fe20000000818 */
[----:B------:R-:W2:Y:S01]  /*5c50*/  LDC R43, c[0x0][0x604] ;  /* 0x00018100ff2b7b82 */ /* 0x000ea20000000800 */
[----:B------:R-:W-:-:S03]  /*5c60*/  FFMA R35, R67, R34, -R24 ;  /* 0x0000002243237223 */ /* 0x000fc60000000818 */
[----:B------:R-:W4:Y:S01]  /*5c70*/  MUFU.EX2 R17, R17 ;  /* 0x0000001100117308 */ /* 0x000f220000000800 */
[----:B-1----:R-:W-:Y:S01]  /*5c80*/  @!P5 FMUL R16, R16, R16 ;  /* 0x000000101010d220 */ /* 0x002fe20000400000 */
[----:B------:R-:W-:Y:S01]  /*5c90*/  FSETP.GEU.AND P5, PT, R18, -126, PT ;  /* 0xc2fc00001200780b */ /* 0x000fe20003fae000 */
[----:B------:R-:W-:Y:S01]  /*5ca0*/  @!P4 FMUL R20, R20, 0.5 ;  /* 0x3f0000001414c820 */ /* 0x000fe20000400000 */
[----:B------:R-:W1:Y:S01]  /*5cb0*/  LDC R30, c[0x0][0x604] ;  /* 0x00018100ff1e7b82 */ /* 0x000e620000000800 */
[--C-:B------:R-:W-:Y:S02]  /*5cc0*/  FFMA R67, R70, R39, -R24.reuse ;  /* 0x0000002746437223 */ /* 0x100fe40000000818 */
[----:B------:R-:W-:Y:S01]  /*5cd0*/  @!P2 FMUL R15, R15, 0.5 ;  /* 0x3f0000000f0fa820 */ /* 0x000fe20000400000 */
[----:B---3--:R-:W-:Y:S01]  /*5ce0*/  @!P6 FMUL R14, R14, R14 ;  /* 0x0000000e0e0ee220 */ /* 0x008fe20000400000 */
[----:B------:R-:W-:Y:S01]  /*5cf0*/  FSETP.GEU.AND P6, PT, R19, -126, PT ;  /* 0xc2fc00001300780b */ /* 0x000fe20003fce000 */
[----:B------:R-:W3:Y:S02]  /*5d00*/  MUFU.EX2 R20, R20 ;  /* 0x0000001400147308 */ /* 0x000ee40000000800 */
[----:B------:R-:W5:Y:S03]  /*5d10*/  LDC R63, c[0x0][0x604] ;  /* 0x00018100ff3f7b82 */ /* 0x000f660000000800 */
[----:B------:R-:W-:Y:S01]  /*5d20*/  @!P5 FMUL R18, R18, 0.5 ;  /* 0x3f0000001212d820 */ /* 0x000fe20000400000 */
[----:B----4-:R-:W-:Y:S01]  /*5d30*/  @!P3 FMUL R17, R17, R17 ;  /* 0x000000111111b220 */ /* 0x010fe20000400000 */
[----:B------:R-:W-:Y:S01]  /*5d40*/  FSETP.GEU.AND P3, PT, R23, -126, PT ;  /* 0xc2fc00001700780b */ /* 0x000fe20003f6e000 */
[----:B------:R-:W4:Y:S01]  /*5d50*/  MUFU.EX2 R15, R15 ;  /* 0x0000000f000f7308 */ /* 0x000f220000000800 */
[----:B--2---:R-:W-:Y:S01]  /*5d60*/  FFMA R43, R74, R43, -R24 ;  /* 0x0000002b4a2b7223 */ /* 0x004fe20000000818 */
[----:B------:R-:W2:Y:S02]  /*5d70*/  LDC R51, c[0x0][0x604] ;  /* 0x00018100ff337b82 */ /* 0x000ea40000000800 */
[----:B------:R-:W-:-:S04]  /*5d80*/  @!P6 FMUL R19, R19, 0.5 ;  /* 0x3f0000001313e820 */ /* 0x000fc80000400000 */
[----:B------:R-:W5:Y:S01]  /*5d90*/  MUFU.EX2 R18, R18 ;  /* 0x0000001200127308 */ /* 0x000f620000000800 */
[----:B---3--:R-:W-:Y:S01]  /*5da0*/  @!P4 FMUL R20, R20, R20 ;  /* 0x000000141414c220 */ /* 0x008fe20000400000 */
[----:B------:R-:W-:Y:S01]  /*5db0*/  FSETP.GEU.AND P4, PT, R25, -126, PT ;  /* 0xc2fc00001900780b */ /* 0x000fe20003f8e000 */
[--C-:B-1----:R-:W-:Y:S01]  /*5dc0*/  FFMA R39, R71, R30, -R24.reuse ;  /* 0x0000001e47277223 */ /* 0x102fe20000000818 */
[----:B------:R-:W-:Y:S01]  /*5dd0*/  @!P3 FMUL R23, R23, 0.5 ;  /* 0x3f0000001717b820 */ /* 0x000fe20000400000 */
[----:B------:R-:W1:Y:S03]  /*5de0*/  LDC R47, c[0x0][0x604] ;  /* 0x00018100ff2f7b82 */ /* 0x000e660000000800 */
[----:B------:R-:W3:Y:S01]  /*5df0*/  MUFU.EX2 R19, R19 ;  /* 0x0000001300137308 */ /* 0x000ee20000000800 */
[----:B----4-:R-:W-:Y:S01]  /*5e00*/  @!P2 FMUL R15, R15, R15 ;  /* 0x0000000f0f0fa220 */ /* 0x010fe20000400000 */
[----:B------:R-:W-:Y:S01]  /*5e10*/  FSETP.GEU.AND P2, PT, R21, -126, PT ;  /* 0xc2fc00001500780b */ /* 0x000fe20003f4e000 */
[----:B-----5:R-:W-:-:S02]  /*5e20*/  FFMA R63, R78, R63, -R24 ;  /* 0x0000003f4e3f7223 */ /* 0x020fc40000000818 */
[----:B------:R-:W4:Y:S02]  /*5e30*/  LDC R55, c[0x0][0x604] ;  /* 0x00018100ff377b82 */ /* 0x000f240000000800 */
[----:B------:R-:W-:Y:S01]  /*5e40*/  @!P4 FMUL R25, R25, 0.5 ;  /* 0x3f0000001919c820 */ /* 0x000fe20000400000 */
[----:B------:R-:W5:Y:S01]  /*5e50*/  MUFU.EX2 R23, R23 ;  /* 0x0000001700177308 */ /* 0x000f620000000800 */
[----:B------:R-:W-:Y:S01]  /*5e60*/  @!P5 FMUL R18, R18, R18 ;  /* 0x000000121212d220 */ /* 0x000fe20000400000 */
[----:B------:R-:W-:Y:S01]  /*5e70*/  FSETP.GEU.AND P5, PT, R22, -126, PT ;  /* 0xc2fc00001600780b */ /* 0x000fe20003fae000 */
[----:B--2---:R-:W-:Y:S02]  /*5e80*/  FFMA R51, R79, R51, -R24 ;  /* 0x000000334f337223 */ /* 0x004fe40000000818 */
[----:B------:R-:W2:Y:S02]  /*5e90*/  LDC R59, c[0x0][0x604] ;  /* 0x00018100ff3b7b82 */ /* 0x000ea40000000800 */
[----:B------:R-:W-:Y:S01]  /*5ea0*/  @!P2 FMUL R21, R21, 0.5 ;  /* 0x3f0000001515a820 */ /* 0x000fe20000400000 */
[----:B------:R-:W4:Y:S01]  /*5eb0*/  MUFU.EX2 R25, R25 ;  /* 0x0000001900197308 */ /* 0x000f220000000800 */
[----:B---3--:R-:W-:Y:S01]  /*5ec0*/  @!P6 FMUL R19, R19, R19 ;  /* 0x000000131313e220 */ /* 0x008fe20000400000 */
[----:B------:R-:W-:-:S03]  /*5ed0*/  FSETP.GEU.AND P6, PT, R27, -126, PT ;  /* 0xc2fc00001b00780b */ /* 0x000fc60003fce000 */
[----:B------:R-:W3:Y:S01]  /*5ee0*/  LDC R71, c[0x0][0x604] ;  /* 0x00018100ff477b82 */ /* 0x000ee20000000800 */
[----:B-1----:R-:W-:Y:S01]  /*5ef0*/  FFMA R47, R75, R47, -R24 ;  /* 0x0000002f4b2f7223 */ /* 0x002fe20000000818 */
[----:B------:R-:W-:Y:S01]  /*5f00*/  @!P5 FMUL R22, R22, 0.5 ;  /* 0x3f0000001616d820 */ /* 0x000fe20000400000 */
[----:B------:R-:W1:Y:S01]  /*5f10*/  MUFU.EX2 R21, R21 ;  /* 0x0000001500157308 */ /* 0x000e620000000800 */
[----:B-----5:R-:W-:Y:S01]  /*5f20*/  @!P3 FMUL R23, R23, R23 ;  /* 0x000000171717b220 */ /* 0x020fe20000400000 */
[----:B------:R-:W-:-:S03]  /*5f30*/  FSETP.GEU.AND P3, PT, R35, -126, PT ;  /* 0xc2fc00002300780b */ /* 0x000fc60003f6e000 */
[----:B------:R-:W5:Y:S01]  /*5f40*/  LDC R30, c[0x0][0x604] ;  /* 0x00018100ff1e7b82 */ /* 0x000f620000000800 */
[----:B----4-:R-:W-:Y:S01]  /*5f50*/  FFMA R55, R82, R55, -R24 ;  /* 0x0000003752377223 */ /* 0x010fe20000000818 */
[----:B------:R-:W-:Y:S01]  /*5f60*/  @!P6 FMUL R27, R27, 0.5 ;  /* 0x3f0000001b1be820 */ /* 0x000fe20000400000 */
[----:B------:R-:W4:Y:S01]  /*5f70*/  MUFU.EX2 R22, R22 ;  /* 0x0000001600167308 */ /* 0x000f220000000800 */
[----:B------:R-:W-:Y:S01]  /*5f80*/  @!P4 FMUL R25, R25, R25 ;  /* 0x000000191919c220 */ /* 0x000fe20000400000 */
[----:B------:R-:W-:-:S03]  /*5f90*/  FSETP.GEU.AND P4, PT, R67, -126, PT ;  /* 0xc2fc00004300780b */ /* 0x000fc60003f8e000 */
[----:B------:R-:W5:Y:S01]  /*5fa0*/  LDC R75, c[0x0][0x604] ;  /* 0x00018100ff4b7b82 */ /* 0x000f620000000800 */
[----:B--2---:R-:W-:Y:S01]  /*5fb0*/  FFMA R59, R83, R59, -R24 ;  /* 0x0000003b533b7223 */ /* 0x004fe20000000818 */
[----:B------:R-:W-:Y:S01]  /*5fc0*/  @!P3 FMUL R35, R35, 0.5 ;  /* 0x3f0000002323b820 */ /* 0x000fe20000400000 */
[----:B------:R-:W2:Y:S01]  /*5fd0*/  MUFU.EX2 R27, R27 ;  /* 0x0000001b001b7308 */ /* 0x000ea20000000800 */
[----:B-1----:R-:W-:Y:S01]  /*5fe0*/  @!P2 FMUL R21, R21, R21 ;  /* 0x000000151515a220 */ /* 0x002fe20000400000 */
[----:B------:R-:W-:-:S03]  /*5ff0*/  FSETP.GEU.AND P2, PT, R31, -126, PT ;  /* 0xc2fc00001f00780b */ /* 0x000fc60003f4e000 */
[----:B------:R-:W1:Y:S01]  /*6000*/  LDC R34, c[0x0][0x604] ;  /* 0x00018100ff227b82 */ /* 0x000e620000000800 */
[----:B---3--:R-:W-:Y:S01]  /*6010*/  FFMA R86, R86, R71, -R24 ;  /* 0x0000004756567223 */ /* 0x008fe20000000818 */
[----:B------:R-:W-:Y:S01]  /*6020*/  @!P4 FMUL R67, R67, 0.5 ;  /* 0x3f0000004343c820 */ /* 0x000fe20000400000 */
[----:B------:R-:W3:Y:S01]  /*6030*/  MUFU.EX2 R35, R35 ;  /* 0x0000002300237308 */ /* 0x000ee20000000800 */
[----:B----4-:R-:W-:Y:S01]  /*6040*/  @!P5 FMUL R22, R22, R22 ;  /* 0x000000161616d220 */ /* 0x010fe20000400000 */
[----:B------:R-:W-:-:S03]  /*6050*/  FSETP.GEU.AND P5, PT, R39, -126, PT ;  /* 0xc2fc00002700780b */ /* 0x000fc60003fae000 */
[----:B------:R-:W4:Y:S01]  /*6060*/  LDC R71, c[0x0][0x604] ;  /* 0x00018100ff477b82 */ /* 0x000f220000000800 */
[----:B-----5:R-:W-:Y:S01]  /*6070*/  FFMA R87, R87, R30, -R24 ;  /* 0x0000001e57577223 */ /* 0x020fe20000000818 */
[----:B------:R-:W-:Y:S01]  /*6080*/  @!P2 FMUL R31, R31, 0.5 ;  /* 0x3f0000001f1fa820 */ /* 0x000fe20000400000 */
[----:B------:R-:W5:Y:S01]  /*6090*/  MUFU.EX2 R67, R67 ;  /* 0x0000004300437308 */ /* 0x000f620000000800 */
[----:B--2---:R-:W-:Y:S01]  /*60a0*/  @!P6 FMUL R27, R27, R27 ;  /* 0x0000001b1b1be220 */ /* 0x004fe20000400000 */
[----:B------:R-:W-:-:S03]  /*60b0*/  FSETP.GEU.AND P6, PT, R43, -126, PT ;  /* 0xc2fc00002b00780b */ /* 0x000fc60003fce000 */
[----:B------:R-:W2:Y:S01]  /*60c0*/  LDC R42, c[0x0][0x604] ;  /* 0x00018100ff2a7b82 */ /* 0x000ea20000000800 */
[----:B------:R-:W-:Y:S01]  /*60d0*/  FFMA R30, R90, R75, -R24 ;  /* 0x0000004b5a1e7223 */ /* 0x000fe20000000818 */
[----:B------:R-:W-:Y:S01]  /*60e0*/  @!P5 FMUL R39, R39, 0.5 ;  /* 0x3f0000002727d820 */ /* 0x000fe20000400000 */
[----:B------:R-:W4:Y:S01]  /*60f0*/  MUFU.EX2 R31, R31 ;  /* 0x0000001f001f7308 */ /* 0x000f220000000800 */
[----:B---3--:R-:W-:Y:S01]  /*6100*/  @!P3 FMUL R35, R35, R35 ;  /* 0x000000232323b220 */ /* 0x008fe20000400000 */
[----:B------:R-:W-:-:S03]  /*6110*/  FSETP.GEU.AND P3, PT, R63, -126, PT ;  /* 0xc2fc00003f00780b */ /* 0x000fc60003f6e000 */
[----:B------:R-:W3:Y:S01]  /*6120*/  LDC R75, c[0x0][0x604] ;  /* 0x00018100ff4b7b82 */ /* 0x000ee20000000800 */
[--C-:B-1----:R-:W-:Y:S01]  /*6130*/  FFMA R34, R91, R34, -R24.reuse ;  /* 0x000000225b227223 */ /* 0x102fe20000000818 */
[----:B------:R-:W-:Y:S01]  /*6140*/  @!P6 FMUL R43, R43, 0.5 ;  /* 0x3f0000002b2be820 */ /* 0x000fe20000400000 */
[----:B------:R-:W1:Y:S01]  /*6150*/  MUFU.EX2 R39, R39 ;  /* 0x0000002700277308 */ /* 0x000e620000000800 */
[----:B-----5:R-:W-:Y:S01]  /*6160*/  @!P4 FMUL R67, R67, R67 ;  /* 0x000000434343c220 */ /* 0x020fe20000400000 */
[----:B------:R-:W-:Y:S01]  /*6170*/  FSETP.GEU.AND P4, PT, R51, -126, PT ;  /* 0xc2fc00003300780b */ /* 0x000fe20003f8e000 */
[--C-:B----4-:R-:W-:Y:S02]  /*6180*/  FFMA R38, R94, R71, -R24.reuse ;  /* 0x000000475e267223 */ /* 0x110fe40000000818 */
[----:B------:R-:W4:Y:S02]  /*6190*/  LDC R46, c[0x0][0x604] ;  /* 0x00018100ff2e7b82 */ /* 0x000f240000000800 */
[----:B------:R-:W-:Y:S01]  /*61a0*/  @!P3 FMUL R63, R63, 0.5 ;  /* 0x3f0000003f3fb820 */ /* 0x000fe20000400000 */
[----:B------:R-:W5:Y:S01]  /*61b0*/  MUFU.EX2 R43, R43 ;  /* 0x0000002b002b7308 */ /* 0x000f620000000800 */
[----:B------:R-:W-:Y:S01]  /*61c0*/  @!P2 FMUL R31, R31, R31 ;  /* 0x0000001f1f1fa220 */ /* 0x000fe20000400000 */
[----:B------:R-:W-:Y:S01]  /*61d0*/  FSETP.GEU.AND P2, PT, R47, -126, PT ;  /* 0xc2fc00002f00780b */ /* 0x000fe20003f4e000 */
[----:B--2---:R-:W-:-:S02]  /*61e0*/  FFMA R42, R95, R42, -R24 ;  /* 0x0000002a5f2a7223 */ /* 0x004fc40000000818 */
[----:B------:R-:W2:Y:S02]  /*61f0*/  LDC R71, c[0x0][0x604] ;  /* 0x00018100ff477b82 */ /* 0x000ea40000000800 */
[----:B------:R-:W-:Y:S01]  /*6200*/  @!P4 FMUL R51, R51, 0.5 ;  /* 0x3f0000003333c820 */ /* 0x000fe20000400000 */
[----:B------:R-:W5:Y:S01]  /*6210*/  MUFU.EX2 R63, R63 ;  /* 0x0000003f003f7308 */ /* 0x000f620000000800 */
[----:B-1----:R-:W-:Y:S01]  /*6220*/  @!P5 FMUL R39, R39, R39 ;  /* 0x000000272727d220 */ /* 0x002fe20000400000 */
[----:B------:R-:W-:Y:S01]  /*6230*/  FSETP.GEU.AND P5, PT, R55, -126, PT ;  /* 0xc2fc00003700780b */ /* 0x000fe20003fae000 */
[----:B---3--:R-:W-:Y:S02]  /*6240*/  FFMA R95, R98, R75, -R24 ;  /* 0x0000004b625f7223 */ /* 0x008fe40000000818 */
[----:B------:R-:W1:Y:S02]  /*6250*/  LDC R50, c[0x0][0x604] ;  /* 0x00018100ff327b82 */ /* 0x000e640000000800 */
[----:B------:R-:W-:Y:S01]  /*6260*/  @!P2 FMUL R47, R47, 0.5 ;  /* 0x3f0000002f2fa820 */ /* 0x000fe20000400000 */
[----:B------:R-:W3:Y:S01]  /*6270*/  MUFU.EX2 R51, R51 ;  /* 0x0000003300337308 */ /* 0x000ee20000000800 */
[----:B-----5:R-:W-:Y:S01]  /*6280*/  @!P6 FMUL R43, R43, R43 ;  /* 0x0000002b2b2be220 */ /* 0x020fe20000400000 */
[----:B------:R-:W-:-:S03]  /*6290*/  FSETP.GEU.AND P6, PT, R59, -126, PT ;  /* 0xc2fc00003b00780b */ /* 0x000fc60003fce000 */
[----:B------:R-:W5:Y:S02]  /*62a0*/  LDC R75, c[0x0][0x604] ;  /* 0x00018100ff4b7b82 */ /* 0x000f640000000800 */
[----:B------:R-:W-:Y:S01]  /*62b0*/  @!P5 FMUL R55, R55, 0.5 ;  /* 0x3f0000003737d820 */ /* 0x000fe20000400000 */
[----:B------:R-:W3:Y:S01]  /*62c0*/  MUFU.EX2 R47, R47 ;  /* 0x0000002f002f7308 */ /* 0x000ee20000000800 */
[----:B------:R-:W-:Y:S01]  /*62d0*/  @!P3 FMUL R63, R63, R63 ;  /* 0x0000003f3f3fb220 */ /* 0x000fe20000400000 */
[----:B------:R-:W-:Y:S01]  /*62e0*/  FSETP.GEU.AND P3, PT, R87, -126, PT ;  /* 0xc2fc00005700780b */ /* 0x000fe20003f6e000 */
[----:B----4-:R-:W-:Y:S02]  /*62f0*/  FFMA R46, R99, R46, -R24 ;  /* 0x0000002e632e7223 */ /* 0x010fe40000000818 */
[----:B------:R-:W4:Y:S02]  /*6300*/  LDC R54, c[0x0][0x604] ;  /* 0x00018100ff367b82 */ /* 0x000f240000000800 */
[----:B------:R-:W-:Y:S01]  /*6310*/  @!P6 FMUL R59, R59, 0.5 ;  /* 0x3f0000003b3be820 */ /* 0x000fe20000400000 */
[----:B------:R-:W2:Y:S01]  /*6320*/  MUFU.EX2 R55, R55 ;  /* 0x0000003700377308 */ /* 0x000ea20000000800 */
[----:B---3--:R-:W-:Y:S01]  /*6330*/  @!P4 FMUL R51, R51, R51 ;  /* 0x000000333333c220 */ /* 0x008fe20000400000 */
[----:B------:R-:W-:-:S03]  /*6340*/  FSETP.GEU.AND P4, PT, R30, -126, PT ;  /* 0xc2fc00001e00780b */ /* 0x000fc60003f8e000 */
[----:B------:R-:W3:Y:S02]  /*6350*/  LDC R79, c[0x0][0x604] ;  /* 0x00018100ff4f7b82 */ /* 0x000ee40000000800 */
[----:B------:R-:W-:Y:S01]  /*6360*/  @!P3 FMUL R87, R87, 0.5 ;  /* 0x3f0000005757b820 */ /* 0x000fe20000400000 */
[----:B------:R-:W1:Y:S01]  /*6370*/  MUFU.EX2 R59, R59 ;  /* 0x0000003b003b7308 */ /* 0x000e620000000800 */
[----:B------:R-:W-:Y:S01]  /*6380*/  @!P2 FMUL R47, R47, R47 ;  /* 0x0000002f2f2fa220 */ /* 0x000fe20000400000 */
[----:B------:R-:W-:Y:S01]  /*6390*/  FSETP.GEU.AND P2, PT, R86, -126, PT ;  /* 0xc2fc00005600780b */ /* 0x000fe20003f4e000 */
[----:B-----5:R-:W-:-:S04]  /*63a0*/  FFMA R106, R106, R75, -R24 ;  /* 0x0000004b6a6a7223 */ /* 0x020fc80000000818 */
[----:B------:R-:W-:Y:S01]  /*63b0*/  @!P4 FMUL R30, R30, 0.5 ;  /* 0x3f0000001e1ec820 */ /* 0x000fe20000400000 */
[----:B------:R-:W5:Y:S01]  /*63c0*/  MUFU.EX2 R90, R87 ;  /* 0x00000057005a7308 */ /* 0x000f620000000800 */
[----:B--2---:R-:W-:Y:S01]  /*63d0*/  @!P5 FMUL R55, R55, R55 ;  /* 0x000000373737d220 */ /* 0x004fe20000400000 */
[----:B------:R-:W-:Y:S01]  /*63e0*/  FSETP.GEU.AND P5, PT, R34, -126, PT ;  /* 0xc2fc00002200780b */ /* 0x000fe20003fae000 */
[----:B------:R-:W2:Y:S04]  /*63f0*/  LDC R75, c[0x0][0x604] ;  /* 0x00018100ff4b7b82 */ /* 0x000ea80000000800 */
[----:B------:R-:W-:Y:S01]  /*6400*/  @!P2 FMUL R86, R86, 0.5 ;  /* 0x3f0000005656a820 */ /* 0x000fe20000400000 */
[----:B------:R5:W4:Y:S01]  /*6410*/  MUFU.EX2 R91, R30 ;  /* 0x0000001e005b7308 */ /* 0x000b220000000800 */
[----:B-1----:R-:W-:Y:S01]  /*6420*/  @!P6 FMUL R59, R59, R59 ;  /* 0x0000003b3b3be220 */ /* 0x002fe20000400000 */
[----:B------:R-:W-:Y:S01]  /*6430*/  FSETP.GEU.AND P6, PT, R38, -126, PT ;  /* 0xc2fc00002600780b */ /* 0x000fe20003fce000 */
[----:B------:R-:W1:Y:S04]  /*6440*/  LDC R62, c[0x0][0x604] ;  /* 0x00018100ff3e7b82 */ /* 0x000e680000000800 */
[----:B------:R-:W-:Y:S01]  /*6450*/  @!P5 FMUL R34, R34, 0.5 ;  /* 0x3f0000002222d820 */ /* 0x000fe20000400000 */
[----:B------:R-:W3:Y:S01]  /*6460*/  MUFU.EX2 R136, R86 ;  /* 0x0000005600887308 */ /* 0x000ee20000000800 */
[----:B-----5:R-:W-:Y:S01]  /*6470*/  @!P3 FMUL R90, R90, R90 ;  /* 0x0000005a5a5ab220 */ /* 0x020fe20000400000 */
[----:B------:R-:W-:Y:S01]  /*6480*/  FSETP.GEU.AND P3, PT, R95, -126, PT ;  /* 0xc2fc00005f00780b */ /* 0x000fe20003f6e000 */
[--C-:B------:R-:W-:Y:S01]  /*6490*/  FFMA R30, R102, R71, -R24.reuse ;  /* 0x00000047661e7223 */ /* 0x100fe20000000818 */
[----:B------:R-:W5:Y:S03]  /*64a0*/  LDC R83, c[0x0][0x604] ;  /* 0x00018100ff537b82 */ /* 0x000f660000000800 */
[----:B------:R-:W-:Y:S01]  /*64b0*/  @!P6 FMUL R38, R38, 0.5 ;  /* 0x3f0000002626e820 */ /* 0x000fe20000400000 */
[----:B------:R3:W1:Y:S01]  /*64c0*/  MUFU.EX2 R94, R34 ;  /* 0x00000022005e7308 */ /* 0x0006620000000800 */
[----:B----4-:R-:W-:Y:S01]  /*64d0*/  @!P4 FMUL R91, R91, R91 ;  /* 0x0000005b5b5bc220 */ /* 0x010fe20000400000 */
[----:B------:R-:W-:Y:S01]  /*64e0*/  FSETP.GEU.AND P4, PT, R46, -126, PT ;  /* 0xc2fc00002e00780b */ /* 0x000fe20003f8e000 */
[--C-:B--2---:R-:W-:Y:S01]  /*64f0*/  FFMA R114, R114, R75, -R24.reuse ;  /* 0x0000004b72727223 */ /* 0x104fe20000000818 */
[----:B------:R-:W2:Y:S03]  /*6500*/  LDC R71, c[0x0][0x604] ;  /* 0x00018100ff477b82 */ /* 0x000ea60000000800 */
[----:B------:R-:W-:Y:S01]  /*6510*/  @!P3 FMUL R95, R95, 0.5 ;  /* 0x3f0000005f5fb820 */ /* 0x000fe20000400000 */
[----:B------:R4:W5:Y:S01]  /*6520*/  MUFU.EX2 R98, R38 ;  /* 0x0000002600627308 */ /* 0x0009620000000800 */
[----:B---3--:R-:W-:Y:S01]  /*6530*/  @!P2 FMUL R136, R136, R136 ;  /* 0x000000888888a220 */ /* 0x008fe20000400000 */
[----:B------:R-:W-:Y:S01]  /*6540*/  FFMA R34, R103, R50, -R24 ;  /* 0x0000003267227223 */ /* 0x000fe20000000818 */
[----:B------:R-:W-:Y:S01]  /*6550*/  FSETP.GEU.AND P2, PT, R42, -126, PT ;  /* 0xc2fc00002a00780b */ /* 0x000fe20003f4e000 */
[----:B------:R-:W3:Y:S01]  /*6560*/  LDC R50, c[0x0][0x604] ;  /* 0x00018100ff327b82 */ /* 0x000ee20000000800 */
[----:B-1----:R-:W-:-:S02]  /*6570*/  FFMA R62, R77, R62, -R154 ;  /* 0x0000003e4d3e7223 */ /* 0x002fc4000000089a */
[----:B------:R-:W-:Y:S01]  /*6580*/  @!P4 FMUL R46, R46, 0.5 ;  /* 0x3f0000002e2ec820 */ /* 0x000fe20000400000 */
[----:B------:R-:W1:Y:S01]  /*6590*/  MUFU.EX2 R95, R95 ;  /* 0x0000005f005f7308 */ /* 0x000e620000000800 */
[----:B------:R-:W-:Y:S01]  /*65a0*/  @!P5 FMUL R94, R94, R94 ;  /* 0x0000005e5e5ed220 */ /* 0x000fe20000400000 */
[----:B------:R-:W-:Y:S01]  /*65b0*/  FSETP.GEU.AND P5, PT, R30, -126, PT ;  /* 0xc2fc00001e00780b */ /* 0x000fe20003fae000 */
[----:B----4-:R-:W-:Y:S01]  /*65c0*/  FFMA R38, R107, R54, -R24 ;  /* 0x000000366b267223 */ /* 0x010fe20000000818 */
[----:B------:R-:W4:Y:S04]  /*65d0*/  LDC R75, c[0x0][0x604] ;  /* 0x00018100ff4b7b82 */ /* 0x000f280000000800 */
[----:B------:R-:W-:Y:S01]  /*65e0*/  @!P2 FMUL R42, R42, 0.5 ;  /* 0x3f0000002a2aa820 */ /* 0x000fe20000400000 */
[----:B-----5:R-:W-:Y:S01]  /*65f0*/  @!P6 FMUL R98, R98, R98 ;  /* 0x000000626262e220 */ /* 0x020fe20000400000 */
[----:B------:R-:W-:Y:S01]  /*6600*/  FSETP.GEU.AND P6, PT, R34, -126, PT ;  /* 0xc2fc00002200780b */ /* 0x000fe20003fce000 */
[----:B------:R5:W2:Y:S01]  /*6610*/  MUFU.EX2 R102, R46 ;  /* 0x0000002e00667308 */ /* 0x000aa20000000800 */
[----:B------:R-:W3:Y:S03]  /*6620*/  LDC R86, c[0x0][0x604] ;  /* 0x00018100ff567b82 */ /* 0x000ee60000000800 */
[----:B------:R-:W-:Y:S01]  /*6630*/  @!P5 FMUL R30, R30, 0.5 ;  /* 0x3f0000001e1ed820 */ /* 0x000fe20000400000 */
[----:B-1----:R-:W-:Y:S01]  /*6640*/  @!P3 FMUL R95, R95, R95 ;  /* 0x0000005f5f5fb220 */ /* 0x002fe20000400000 */
[----:B------:R-:W-:-:S02]  /*6650*/  FSETP.GEU.AND P3, PT, R38, -126, PT ;  /* 0xc2fc00002600780b */ /* 0x000fc40003f6e000 */
[----:B------:R2:W1:Y:S01]  /*6660*/  MUFU.EX2 R99, R42 ;  /* 0x0000002a00637308 */ /* 0x0004620000000800 */
[----:B-----5:R-:W5:Y:S03]  /*6670*/  LDC R46, c[0x0][0x604] ;  /* 0x00018100ff2e7b82 */ /* 0x020f660000000800 */
[----:B------:R-:W-:-:S04]  /*6680*/  @!P6 FMUL R34, R34, 0.5 ;  /* 0x3f0000002222e820 */ /* 0x000fc80000400000 */
[----:B------:R3:W1:Y:S01]  /*6690*/  MUFU.EX2 R103, R30 ;  /* 0x0000001e00677308 */ /* 0x0006620000000800 */
[--C-:B--2---:R-:W-:Y:S01]  /*66a0*/  FFMA R42, R110, R71, -R24.reuse ;  /* 0x000000476e2a7223 */ /* 0x104fe20000000818 */
[----:B------:R-:W-:Y:S01]  /*66b0*/  @!P4 FMUL R102, R102, R102 ;  /* 0x000000666666c220 */ /* 0x000fe20000400000 */
[----:B------:R-:W2:Y:S01]  /*66c0*/  LDC R71, c[0x0][0x604] ;  /* 0x00018100ff477b82 */ /* 0x000ea20000000800 */
[----:B------:R-:W-:Y:S01]  /*66d0*/  @!P3 FMUL R38, R38, 0.5 ;  /* 0x3f0000002626b820 */ /* 0x000fe20000400000 */
[--C-:B----4-:R-:W-:Y:S01]  /*66e0*/  FFMA R126, R126, R75, -R24.reuse ;  /* 0x0000004b7e7e7223 */ /* 0x110fe20000000818 */
[----:B------:R-:W-:Y:S02]  /*66f0*/  FSETP.GEU.AND P4, PT, R42, -126, PT ;  /* 0xc2fc00002a00780b */ /* 0x000fe40003f8e000 */
[----:B------:R5:W4:Y:S01]  /*6700*/  MUFU.EX2 R107, R34 ;  /* 0x00000022006b7308 */ /* 0x000b220000000800 */
[----:B---3--:R-:W-:Y:S01]  /*6710*/  FFMA R30, R111, R50, -R24 ;  /* 0x000000326f1e7223 */ /* 0x008fe20000000818 */
[----:B-1----:R-:W-:Y:S01]  /*6720*/  @!P2 FMUL R99, R99, R99 ;  /* 0x000000636363a220 */ /* 0x002fe20000400000 */
[----:B------:R-:W-:Y:S01]  /*6730*/  FSETP.GEU.AND P2, PT, R106, -126, PT ;  /* 0xc2fc00006a00780b */ /* 0x000fe20003f4e000 */
[----:B------:R-:W1:Y:S01]  /*6740*/  LDC R50, c[0x0][0x604] ;  /* 0x00018100ff327b82 */ /* 0x000e620000000800 */
[----:B------:R-:W-:-:S03]  /*6750*/  FFMA R86, R155, R86, -R154 ;  /* 0x000000569b567223 */ /* 0x000fc6000000089a */
[----:B------:R3:W3:Y:S01]  /*6760*/  MUFU.EX2 R110, R38 ;  /* 0x00000026006e7308 */ /* 0x0006e20000000800 */
[----:B------:R-:W-:Y:S01]  /*6770*/  @!P5 FMUL R103, R103, R103 ;  /* 0x000000676767d220 */ /* 0x000fe20000400000 */
[----:B------:R-:W-:Y:S01]  /*6780*/  FSETP.GEU.AND P5, PT, R30, -126, PT ;  /* 0xc2fc00001e00780b */ /* 0x000fe20003fae000 */
[--C-:B-----5:R-:W-:Y:S01]  /*6790*/  FFMA R34, R115, R46, -R24.reuse ;  /* 0x0000002e73227223 */ /* 0x120fe20000000818 */
[----:B------:R-:W-:Y:S01]  /*67a0*/  @!P4 FMUL R42, R42, 0.5 ;  /* 0x3f0000002a2ac820 */ /* 0x000fe20000400000 */
[----:B------:R-:W5:Y:S03]  /*67b0*/  LDC R75, c[0x0][0x604] ;  /* 0x00018100ff4b7b82 */ /* 0x000f660000000800 */
[----:B------:R-:W-:Y:S01]  /*67c0*/  @!P2 FMUL R106, R106, 0.5 ;  /* 0x3f0000006a6aa820 */ /* 0x000fe20000400000 */
[----:B----4-:R-:W-:Y:S01]  /*67d0*/  @!P6 FMUL R107, R107, R107 ;  /* 0x0000006b6b6be220 */ /* 0x010fe20000400000 */
[----:B------:R-:W-:Y:S01]  /*67e0*/  FSETP.GEU.AND P6, PT, R114, -126, PT ;  /* 0xc2fc00007200780b */ /* 0x000fe20003fce000 */
[----:B--2---:R-:W-:Y:S01]  /*67f0*/  FFMA R46, R122, R71, -R24 ;  /* 0x000000477a2e7223 */ /* 0x004fe20000000818 */
[----:B------:R2:W4:Y:S01]  /*6800*/  MUFU.EX2 R111, R42 ;  /* 0x0000002a006f7308 */ /* 0x0005220000000800 */
[----:B---3--:R-:W3:Y:S02]  /*6810*/  LDC R38, c[0x0][0x604] ;  /* 0x00018100ff267b82 */ /* 0x008ee40000000800 */
[----:B------:R-:W-:Y:S01]  /*6820*/  @!P5 FMUL R30, R30, 0.5 ;  /* 0x3f0000001e1ed820 */ /* 0x000fe20000400000 */
[----:B------:R-:W-:Y:S01]  /*6830*/  @!P3 FMUL R110, R110, R110 ;  /* 0x0000006e6e6eb220 */ /* 0x000fe20000400000 */
[----:B------:R-:W-:-:S03]  /*6840*/  FSETP.GEU.AND P3, PT, R46, -126, PT ;  /* 0xc2fc00002e00780b */ /* 0x000fc60003f6e000 */
[----:B------:R-:W3:Y:S01]  /*6850*/  MUFU.EX2 R106, R106 ;  /* 0x0000006a006a7308 */ /* 0x000ee20000000800 */
[----:B------:R-:W5:Y:S01]  /*6860*/  LDC R71, c[0x0][0x604] ;  /* 0x00018100ff477b82 */ /* 0x000f620000000800 */
[----:B-1----:R-:W-:Y:S01]  /*6870*/  FFMA R123, R123, R50, -R24 ;  /* 0x000000327b7b7223 */ /* 0x002fe20000000818 */
[----:B------:R-:W-:-:S05]  /*6880*/  @!P6 FMUL R114, R114, 0.5 ;  /* 0x3f0000007272e820 */ /* 0x000fca0000400000 */
[----:B------:R5:W1:Y:S01]  /*6890*/  MUFU.EX2 R115, R30 ;  /* 0x0000001e00737308 */ /* 0x000a620000000800 */
[----:B--2---:R-:W2:Y:S01]  /*68a0*/  LDC R42, c[0x0][0x604] ;  /* 0x00018100ff2a7b82 */ /* 0x004ea20000000800 */
[----:B----4-:R-:W-:Y:S01]  /*68b0*/  @!P4 FMUL R111, R111, R111 ;  /* 0x0000006f6f6fc220 */ /* 0x010fe20000400000 */
[----:B------:R-:W-:Y:S01]  /*68c0*/  @!P3 FMUL R46, R46, 0.5 ;  /* 0x3f0000002e2eb820 */ /* 0x000fe20000400000 */
[----:B------:R-:W-:-:S04]  /*68d0*/  FSETP.GEU.AND P4, PT, R123, -126, PT ;  /* 0xc2fc00007b00780b */ /* 0x000fc80003f8e000 */
[----:B------:R-:W4:Y:S01]  /*68e0*/  MUFU.EX2 R144, R114 ;  /* 0x0000007200907308 */ /* 0x000f220000000800 */
[--C-:B---3--:R-:W-:Y:S01]  /*68f0*/  FFMA R127, R127, R38, -R24.reuse ;  /* 0x000000267f7f7223 */ /* 0x108fe20000000818 */
[----:B------:R-:W-:Y:S01]  /*6900*/  @!P2 FMUL R106, R106, R106 ;  /* 0x0000006a6a6aa220 */ /* 0x000fe20000400000 */
[----:B------:R-:W-:Y:S01]  /*6910*/  FSETP.GEU.AND P2, PT, R34, -126, PT ;  /* 0xc2fc00002200780b */ /* 0x000fe20003f4e000 */
[----:B------:R-:W3:Y:S01]  /*6920*/  LDC R38, c[0x0][0x604] ;  /* 0x00018100ff267b82 */ /* 0x000ee20000000800 */
[----:B-----5:R-:W-:-:S03]  /*6930*/  FFMA R30, R134, R75, -R24 ;  /* 0x0000004b861e7223 */ /* 0x020fc60000000818 */
[----:B------:R-:W5:Y:S01]  /*6940*/  MUFU.EX2 R114, R46 ;  /* 0x0000002e00727308 */ /* 0x000f620000000800 */
[----:B-1----:R-:W-:Y:S01]  /*6950*/  @!P5 FMUL R115, R115, R115 ;  /* 0x000000737373d220 */ /* 0x002fe20000400000 */
[----:B------:R-:W-:Y:S01]  /*6960*/  FSETP.GEU.AND P5, PT, R126, -126, PT ;  /* 0xc2fc00007e00780b */ /* 0x000fe20003fae000 */
[--C-:B------:R-:W-:Y:S01]  /*6970*/  FFMA R130, R130, R71, -R24.reuse ;  /* 0x0000004782827223 */ /* 0x100fe20000000818 */
[----:B------:R-:W-:Y:S01]  /*6980*/  @!P4 FMUL R123, R123, 0.5 ;  /* 0x3f0000007b7bc820 */ /* 0x000fe20000400000 */
[----:B------:R-:W1:Y:S03]  /*6990*/  LDC R71, c[0x0][0x604] ;  /* 0x00018100ff477b82 */ /* 0x000e660000000800 */
[----:B------:R-:W-:Y:S01]  /*69a0*/  @!P2 FMUL R34, R34, 0.5 ;  /* 0x3f0000002222a820 */ /* 0x000fe20000400000 */
[----:B----4-:R-:W-:Y:S01]  /*69b0*/  @!P6 FMUL R144, R144, R144 ;  /* 0x000000909090e220 */ /* 0x010fe20000400000 */
[----:B------:R-:W-:Y:S01]  /*69c0*/  FSETP.GEU.AND P6, PT, R127, -126, PT ;  /* 0xc2fc00007f00780b */ /* 0x000fe20003fce000 */
[--C-:B--2---:R-:W-:Y:S01]  /*69d0*/  FFMA R131, R131, R42, -R24.reuse ;  /* 0x0000002a83837223 */ /* 0x104fe20000000818 */
[----:B------:R-:W2:Y:S01]  /*69e0*/  MUFU.EX2 R123, R123 ;  /* 0x0000007b007b7308 */ /* 0x000ea20000000800 */
[----:B------:R-:W-:Y:S01]  /*69f0*/  FFMA R42, R138, R79, -R24 ;  /* 0x0000004f8a2a7223 */ /* 0x000fe20000000818 */
[----:B------:R-:W4:Y:S01]  /*6a00*/  LDC R75, c[0x0][0x604] ;  /* 0x00018100ff4b7b82 */ /* 0x000f220000000800 */
[----:B------:R-:W-:Y:S01]  /*6a10*/  @!P5 FMUL R126, R126, 0.5 ;  /* 0x3f0000007e7ed820 */ /* 0x000fe20000400000 */
[----:B-----5:R-:W-:Y:S01]  /*6a20*/  @!P3 FMUL R114, R114, R114 ;  /* 0x000000727272b220 */ /* 0x020fe20000400000 */
[----:B------:R-:W-:-:S03]  /*6a30*/  FSETP.GEU.AND P3, PT, R131, -126, PT ;  /* 0xc2fc00008300780b */ /* 0x000fc60003f6e000 */
[----:B------:R-:W5:Y:S01]  /*6a40*/  MUFU.EX2 R122, R34 ;  /* 0x00000022007a7308 */ /* 0x000f620000000800 */
[----:B---3--:R-:W-:Y:S01]  /*6a50*/  FFMA R38, R135, R38, -R24 ;  /* 0x0000002687267223 */ /* 0x008fe20000000818 */
[----:B------:R-:W3:Y:S01]  /*6a60*/  LDC R46, c[0x0][0x604] ;  /* 0x00018100ff2e7b82 */ /* 0x000ee20000000800 */
[----:B------:R-:W-:-:S05]  /*6a70*/  @!P6 FMUL R127, R127, 0.5 ;  /* 0x3f0000007f7fe820 */ /* 0x000fca0000400000 */
[----:B------:R-:W4:Y:S01]  /*6a80*/  MUFU.EX2 R126, R126 ;  /* 0x0000007e007e7308 */ /* 0x000f220000000800 */
[----:B-1----:R-:W-:Y:S01]  /*6a90*/  FFMA R156, R156, R71, -R154 ;  /* 0x000000479c9c7223 */ /* 0x002fe2000000089a */
[----:B--2---:R-:W-:Y:S01]  /*6aa0*/  @!P4 FMUL R123, R123, R123 ;  /* 0x0000007b7b7bc220 */ /* 0x004fe20000400000 */
[----:B------:R-:W-:Y:S01]  /*6ab0*/  @!P3 FMUL R131, R131, 0.5 ;  /* 0x3f0000008383b820 */ /* 0x000fe20000400000 */
[----:B------:R-:W1:Y:S01]  /*6ac0*/  LDC R71, c[0x0][0x604] ;  /* 0x00018100ff477b82 */ /* 0x000e620000000800 */
[----:B------:R-:W-:-:S03]  /*6ad0*/  FSETP.GEU.AND P4, PT, R30, -126, PT ;  /* 0xc2fc00001e00780b */ /* 0x000fc60003f8e000 */
[----:B------:R-:W2:Y:S01]  /*6ae0*/  MUFU.EX2 R127, R127 ;  /* 0x0000007f007f7308 */ /* 0x000ea20000000800 */
[----:B-----5:R-:W-:Y:S01]  /*6af0*/  @!P2 FMUL R122, R122, R122 ;  /* 0x0000007a7a7aa220 */ /* 0x020fe20000400000 */
[----:B------:R-:W-:Y:S01]  /*6b00*/  FSETP.GEU.AND P2, PT, R130, -126, PT ;  /* 0xc2fc00008200780b */ /* 0x000fe20003f4e000 */
[----:B----4-:R-:W-:Y:S01]  /*6b10*/  FFMA R36, R36, R75, -R154 ;  /* 0x0000004b24247223 */ /* 0x010fe2000000089a */
[----:B------:R-:W4:Y:S04]  /*6b20*/  LDC R34, c[0x0][0x604] ;  /* 0x00018100ff227b82 */ /* 0x000f280000000800 */
[----:B------:R-:W5:Y:S01]  /*6b30*/  MUFU.EX2 R134, R131 ;  /* 0x0000008300867308 */ /* 0x000f620000000800 */
[----:B------:R-:W-:Y:S01]  /*6b40*/  @!P5 FMUL R126, R126, R126 ;  /* 0x0000007e7e7ed220 */ /* 0x000fe20000400000 */
[----:B------:R-:W-:Y:S01]  /*6b50*/  FSETP.GEU.AND P5, PT, R38, -126, PT ;  /* 0xc2fc00002600780b */ /* 0x000fe20003fae000 */
[----:B------:R-:W-:Y:S01]  /*6b60*/  @!P4 FMUL R30, R30, 0.5 ;  /* 0x3f0000001e1ec820 */ /* 0x000fe20000400000 */
[----:B------:R-:W3:Y:S01]  /*6b70*/  LDC R75, c[0x0][0x604] ;  /* 0x00018100ff4b7b82 */ /* 0x000ee20000000800 */
[----:B------:R-:W-:-:S02]  /*6b80*/  FSETP.GEU.AND P1, PT, R36, -126, PT ;  /* 0xc2fc00002400780b */ /* 0x000fc40003f2e000 */
[----:B------:R-:W-:Y:S01]  /*6b90*/  @!P2 FMUL R130, R130, 0.5 ;  /* 0x3f0000008282a820 */ /* 0x000fe20000400000 */
[----:B------:R1:W3:Y:S01]  /*6ba0*/  MUFU.EX2 R135, R30 ;  /* 0x0000001e00877308 */ /* 0x0002e20000000800 */
[----:B--2---:R-:W-:Y:S01]  /*6bb0*/  @!P6 FMUL R127, R127, R127 ;  /* 0x0000007f7f7fe220 */ /* 0x004fe20000400000 */
[----:B------:R-:W-:Y:S02]  /*6bc0*/  FSETP.GEU.AND P6, PT, R42, -126, PT ;  /* 0xc2fc00002a00780b */ /* 0x000fe40003fce000 */
[----:B------:R-:W2:Y:S03]  /*6bd0*/  LDC R79, c[0x0][0x604] ;  /* 0x00018100ff4f7b82 */ /* 0x000ea60000000800 */
[----:B------:R-:W-:Y:S01]  /*6be0*/  @!P5 FMUL R38, R38, 0.5 ;  /* 0x3f0000002626d820 */ /* 0x000fe20000400000 */
[----:B------:R-:W3:Y:S01]  /*6bf0*/  MUFU.EX2 R130, R130 ;  /* 0x0000008200827308 */ /* 0x000ee20000000800 */
[----:B-----5:R-:W-:Y:S01]  /*6c00*/  @!P3 FMUL R134, R134, R134 ;  /* 0x000000868686b220 */ /* 0x020fe20000400000 */
[----:B------:R-:W-:Y:S01]  /*6c10*/  FSETP.GEU.AND P3, PT, R86, -126, PT ;  /* 0xc2fc00005600780b */ /* 0x000fe20003f6e000 */
[--C-:B-1----:R-:W-:Y:S01]  /*6c20*/  FFMA R30, R32, R71, -R154.reuse ;  /* 0x00000047201e7223 */ /* 0x102fe2000000089a */
[--C-:B----4-:R-:W-:Y:S01]  /*6c30*/  FFMA R34, R29, R34, -R154.reuse ;  /* 0x000000221d227223 */ /* 0x110fe2000000089a */
[----:B------:R-:W1:Y:S01]  /*6c40*/  LDC R71, c[0x0][0x604] ;  /* 0x00018100ff477b82 */ /* 0x000e620000000800 */
[--C-:B---3--:R-:W-:Y:S01]  /*6c50*/  FFMA R32, R33, R46, -R154.reuse ;  /* 0x0000002e21207223 */ /* 0x108fe2000000089a */
[----:B------:R-:W-:Y:S01]  /*6c60*/  @!P6 FMUL R42, R42, 0.5 ;  /* 0x3f0000002a2ae820 */ /* 0x000fe20000400000 */
[----:B------:R3:W4:Y:S01]  /*6c70*/  MUFU.EX2 R138, R38 ;  /* 0x00000026008a7308 */ /* 0x0007220000000800 */
[----:B------:R-:W-:Y:S01]  /*6c80*/  @!P4 FMUL R135, R135, R135 ;  /* 0x000000878787c220 */ /* 0x000fe20000400000 */
[----:B------:R-:W-:Y:S01]  /*6c90*/  FSETP.GEU.AND P4, PT, R34, -126, PT ;  /* 0xc2fc00002200780b */ /* 0x000fe20003f8e000 */
[----:B------:R-:W-:Y:S01]  /*6ca0*/  @!P1 FMUL R36, R36, 0.5 ;  /* 0x3f00000024249820 */ /* 0x000fe20000400000 */
[----:B------:R-:W-:Y:S01]  /*6cb0*/  FFMA R44, R44, R75, -R154 ;  /* 0x0000004b2c2c7223 */ /* 0x000fe2000000089a */
[----:B------:R-:W5:Y:S02]  /*6cc0*/  LDC R46, c[0x0][0x604] ;  /* 0x00018100ff2e7b82 */ /* 0x000f640000000800 */
[----:B------:R-:W-:Y:S01]  /*6cd0*/  @!P3 FMUL R86, R86, 0.5 ;  /* 0x3f0000005656b820 */ /* 0x000fe20000400000 */
[----:B------:R2:W1:Y:S01]  /*6ce0*/  MUFU.EX2 R131, R42 ;  /* 0x0000002a00837308 */ /* 0x0004620000000800 */
[----:B------:R-:W-:Y:S01]  /*6cf0*/  @!P2 FMUL R130, R130, R130 ;  /* 0x000000828282a220 */ /* 0x000fe20000400000 */
[----:B------:R-:W-:-:S03]  /*6d00*/  FSETP.GEU.AND P2, PT, R156, -126, PT ;  /* 0xc2fc00009c00780b */ /* 0x000fc60003f4e000 */
[----:B---3--:R-:W3:Y:S02]  /*6d10*/  LDC R38, c[0x0][0x604] ;  /* 0x00018100ff267b82 */ /* 0x008ee40000000800 */
[----:B------:R-:W-:Y:S01]  /*6d20*/  @!P4 FMUL R34, R34, 0.5 ;  /* 0x3f0000002222c820 */ /* 0x000fe20000400000 */
[----:B------:R-:W1:Y:S01]  /*6d30*/  MUFU.EX2 R86, R86 ;  /* 0x0000005600567308 */ /* 0x000e620000000800 */
[----:B----4-:R-:W-:Y:S01]  /*6d40*/  @!P5 FMUL R138, R138, R138 ;  /* 0x0000008a8a8ad220 */ /* 0x010fe20000400000 */
[----:B------:R-:W-:-:S03]  /*6d50*/  FSETP.GEU.AND P5, PT, R30, -126, PT ;  /* 0xc2fc00001e00780b */ /* 0x000fc60003fae000 */
[----:B--2---:R-:W2:Y:S01]  /*6d60*/  LDC R42, c[0x0][0x604] ;  /* 0x00018100ff2a7b82 */ /* 0x004ea20000000800 */
[----:B-1----:R-:W-:Y:S01]  /*6d70*/  FFMA R40, R40, R71, -R154 ;  /* 0x0000004728287223 */ /* 0x002fe2000000089a */
[----:B------:R-:W-:Y:S01]  /*6d80*/  @!P2 FMUL R156, R156, 0.5 ;  /* 0x3f0000009c9ca820 */ /* 0x000fe20000400000 */
[----:B------:R-:W1:Y:S01]  /*6d90*/  MUFU.EX2 R33, R34 ;  /* 0x0000002200217308 */ /* 0x000e620000000800 */
[----:B------:R-:W-:Y:S01]  /*6da0*/  @!P6 FMUL R131, R131, R131 ;  /* 0x000000838383e220 */ /* 0x000fe20000400000 */
[----:B------:R-:W-:-:S03]  /*6db0*/  FSETP.GEU.AND P6, PT, R32, -126, PT ;  /* 0xc2fc00002000780b */ /* 0x000fc60003fce000 */
[----:B------:R-:W4:Y:S02]  /*6dc0*/  LDC R71, c[0x0][0x604] ;  /* 0x00018100ff477b82 */ /* 0x000f240000000800 */
[----:B------:R-:W-:Y:S01]  /*6dd0*/  @!P5 FMUL R30, R30, 0.5 ;  /* 0x3f0000001e1ed820 */ /* 0x000fe20000400000 */
[----:B------:R-:W5:Y:S01]  /*6de0*/  MUFU.EX2 R29, R156 ;  /* 0x0000009c001d7308 */ /* 0x000f620000000800 */
[----:B------:R-:W-:Y:S01]  /*6df0*/  @!P3 FMUL R86, R86, R86 ;  /* 0x000000565656b220 */ /* 0x000fe20000400000 */
[----:B------:R-:W-:Y:S01]  /*6e00*/  FSETP.GEU.AND P3, PT, R40, -126, PT ;  /* 0xc2fc00002800780b */ /* 0x000fe20003f6e000 */
[--C-:B---3--:R-:W-:Y:S02]  /*6e10*/  FFMA R38, R37, R38, -R154.reuse ;  /* 0x0000002625267223 */ /* 0x108fe4000000089a */
[----:B------:R-:W3:Y:S02]  /*6e20*/  LDC R75, c[0x0][0x604] ;  /* 0x00018100ff4b7b82 */ /* 0x000ee40000000800 */
[----:B------:R-:W-:Y:S01]  /*6e30*/  @!P6 FMUL R32, R32, 0.5 ;  /* 0x3f0000002020e820 */ /* 0x000fe20000400000 */
[----:B------:R-:W4:Y:S01]  /*6e40*/  MUFU.EX2 R30, R30 ;  /* 0x0000001e001e7308 */ /* 0x000f220000000800 */
[----:B-1----:R-:W-:Y:S01]  /*6e50*/  @!P4 FMUL R33, R33, R33 ;  /* 0x000000212121c220 */ /* 0x002fe20000400000 */
[----:B--2---:R-:W-:-:S03]  /*6e60*/  FFMA R34, R41, R42, -R154 ;  /* 0x0000002a29227223 */ /* 0x004fc6000000089a */
[----:B------:R-:W1:Y:S02]  /*6e70*/  LDC R58, c[0x0][0x604] ;  /* 0x00018100ff3a7b82 */ /* 0x000e640000000800 */
[----:B------:R-:W-:Y:S01]  /*6e80*/  @!P3 FMUL R40, R40, 0.5 ;  /* 0x3f0000002828b820 */ /* 0x000fe20000400000 */
[----:B------:R-:W2:Y:S01]  /*6e90*/  MUFU.EX2 R37, R32 ;  /* 0x0000002000257308 */ /* 0x000ea20000000800 */
[----:B-----5:R-:W-:Y:S01]  /*6ea0*/  @!P2 FMUL R29, R29, R29 ;  /* 0x0000001d1d1da220 */ /* 0x020fe20000400000 */
[----:B------:R-:W-:Y:S02]  /*6eb0*/  FSETP.GEU.AND P4, PT, R34, -126, PT ;  /* 0xc2fc00002200780b */ /* 0x000fe40003f8e000 */
[----:B------:R-:W-:Y:S01]  /*6ec0*/  FSETP.GEU.AND P2, PT, R38, -126, PT ;  /* 0xc2fc00002600780b */ /* 0x000fe20003f4e000 */
[----:B----4-:R-:W-:Y:S01]  /*6ed0*/  FFMA R48, R48, R71, -R154 ;  /* 0x0000004730307223 */ /* 0x010fe2000000089a */
[----:B------:R-:W4:Y:S02]  /*6ee0*/  LDC R42, c[0x0][0x604] ;  /* 0x00018100ff2a7b82 */ /* 0x000f240000000800 */
[----:B------:R5:W1:Y:S01]  /*6ef0*/  MUFU.EX2 R82, R36 ;  /* 0x0000002400527308 */ /* 0x000a620000000800 */
[----:B------:R-:W-:Y:S01]  /*6f00*/  @!P5 FMUL R30, R30, R30 ;  /* 0x0000001e1e1ed220 */ /* 0x000fe20000400000 */
[----:B------:R-:W-:-:S04]  /*6f10*/  FSETP.GEU.AND P5, PT, R44, -126, PT ;  /* 0xc2fc00002c00780b */ /* 0x000fc80003fae000 */
[----:B------:R-:W4:Y:S01]  /*6f20*/  LDC R71, c[0x0][0x604] ;  /* 0x00018100ff477b82 */ /* 0x000f220000000800 */
[--C-:B---3--:R-:W-:Y:S01]  /*6f30*/  FFMA R52, R52, R75, -R154.reuse ;  /* 0x0000004b34347223 */ /* 0x108fe2000000089a */
[----:B------:R-:W-:Y:S01]  /*6f40*/  @!P4 FMUL R34, R34, 0.5 ;  /* 0x3f0000002222c820 */ /* 0x000fe20000400000 */
[--C-:B-----5:R-:W-:Y:S01]  /*6f50*/  FFMA R36, R45, R46, -R154.reuse ;  /* 0x0000002e2d247223 */ /* 0x120fe2000000089a */
[----:B--2---:R-:W-:Y:S01]  /*6f60*/  @!P6 FMUL R37, R37, R37 ;  /* 0x000000252525e220 */ /* 0x004fe20000400000 */
[----:B------:R-:W2:Y:S01]  /*6f70*/  MUFU.EX2 R45, R40 ;  /* 0x00000028002d7308 */ /* 0x000ea20000000800 */
[----:B------:R-:W-:Y:S02]  /*6f80*/  @!P2 FMUL R38, R38, 0.5 ;  /* 0x3f0000002626a820 */ /* 0x000fe40000400000 */
[----:B------:R-:W-:Y:S01]  /*6f90*/  FSETP.GEU.AND P6, PT, R36, -126, PT ;  /* 0xc2fc00002400780b */ /* 0x000fe20003fce000 */
[----:B------:R-:W3:Y:S01]  /*6fa0*/  LDC R46, c[0x0][0x604] ;  /* 0x00018100ff2e7b82 */ /* 0x000ee20000000800 */
[----:B------:R-:W-:Y:S01]  /*6fb0*/  @!P5 FMUL R44, R44, 0.5 ;  /* 0x3f0000002c2cd820 */ /* 0x000fe20000400000 */
[----:B-1----:R-:W-:Y:S01]  /*6fc0*/  @!P1 FMUL R82, R82, R82 ;  /* 0x0000005252529220 */ /* 0x002fe20000400000 */
[----:B------:R-:W-:Y:S01]  /*6fd0*/  FSETP.GEU.AND P1, PT, R48, -126, PT ;  /* 0xc2fc00003000780b */ /* 0x000fe20003f2e000 */
[----:B------:R-:W1:Y:S01]  /*6fe0*/  MUFU.EX2 R32, R34 ;  /* 0x0000002200207308 */ /* 0x000e620000000800 */
[----:B------:R-:W-:-:S03]  /*6ff0*/  FFMA R58, R85, R58, -R154 ;  /* 0x0000003a553a7223 */ /* 0x000fc6000000089a */
[----:B------:R-:W5:Y:S04]  /*7000*/  LDC R75, c[0x0][0x604] ;  /* 0x00018100ff4b7b82 */ /* 0x000f680000000800 */
[----:B------:R-:W-:Y:S01]  /*7010*/  @!P6 FMUL R36, R36, 0.5 ;  /* 0x3f0000002424e820 */ /* 0x000fe20000400000 */
[----:B--2---:R-:W-:Y:S01]  /*7020*/  @!P3 FMUL R45, R45, R45 ;  /* 0x0000002d2d2db220 */ /* 0x004fe20000400000 */
[----:B------:R-:W-:Y:S01]  /*7030*/  FSETP.GEU.AND P3, PT, R52, -126, PT ;  /* 0xc2fc00003400780b */ /* 0x000fe20003f6e000 */
[----:B------:R4:W2:Y:S01]  /*7040*/  MUFU.EX2 R41, R38 ;  /* 0x0000002600297308 */ /* 0x0008a20000000800 */
[----:B------:R-:W-:Y:S01]  /*7050*/  @!P1 FMUL R48, R48, 0.5 ;  /* 0x3f00000030309820 */ /* 0x000fe20000400000 */
[----:B------:R-:W2:Y:S01]  /*7060*/  LDC R54, c[0x0][0x604] ;  /* 0x00018100ff367b82 */ /* 0x000ea20000000800 */
[----:B-1----:R-:W-:-:S05]  /*7070*/  @!P4 FMUL R32, R32, R32 ;  /* 0x000000202020c220 */ /* 0x002fca0000400000 */
[----:B------:R-:W1:Y:S01]  /*7080*/  MUFU.EX2 R78, R44 ;  /* 0x0000002c004e7308 */ /* 0x000e620000000800 */
[--C-:B----4-:R-:W-:Y:S01]  /*7090*/  FFMA R38, R49, R42, -R154.reuse ;  /* 0x0000002a31267223 */ /* 0x110fe2000000089a */
[----:B---3--:R-:W-:Y:S01]  /*70a0*/  FFMA R40, R53, R46, -R154 ;  /* 0x0000002e35287223 */ /* 0x008fe2000000089a */
[----:B------:R-:W3:Y:S01]  /*70b0*/  LDC R42, c[0x0][0x604] ;  /* 0x00018100ff2a7b82 */ /* 0x000ee20000000800 */
[----:B------:R-:W-:-:S03]  /*70c0*/  @!P3 FMUL R52, R52, 0.5 ;  /* 0x3f0000003434b820 */ /* 0x000fc60000400000 */
[----:B------:R-:W-:Y:S01]  /*70d0*/  FSETP.GEU.AND P4, PT, R40, -126, PT ;  /* 0xc2fc00002800780b */ /* 0x000fe20003f8e000 */
[----:B------:R4:W1:Y:S01]  /*70e0*/  MUFU.EX2 R49, R36 ;  /* 0x0000002400317308 */ /* 0x0008620000000800 */
[----:B-----5:R-:W-:Y:S01]  /*70f0*/  FFMA R60, R60, R75, -R154 ;  /* 0x0000004b3c3c7223 */ /* 0x020fe2000000089a */
[----:B--2---:R-:W-:Y:S01]  /*7100*/  @!P2 FMUL R41, R41, R41 ;  /* 0x000000292929a220 */ /* 0x004fe20000400000 */
[----:B------:R-:W2:Y:S01]  /*7110*/  LDC R75, c[0x0][0x604] ;  /* 0x00018100ff4b7b82 */ /* 0x000ea20000000800 */
[----:B------:R-:W-:-:S04]  /*7120*/  FSETP.GEU.AND P2, PT, R38, -126, PT ;  /* 0xc2fc00002600780b */ /* 0x000fc80003f4e000 */
[----:B------:R-:W5:Y:S01]  /*7130*/  MUFU.EX2 R53, R48 ;  /* 0x0000003000357308 */ /* 0x000f620000000800 */
[--C-:B----4-:R-:W-:Y:S01]  /*7140*/  FFMA R36, R56, R71, -R154.reuse ;  /* 0x0000004738247223 */ /* 0x110fe2000000089a */
[----:B-1----:R-:W-:Y:S01]  /*7150*/  @!P5 FMUL R78, R78, R78 ;  /* 0x0000004e4e4ed220 */ /* 0x002fe20000400000 */
[----:B------:R-:W1:Y:S01]  /*7160*/  LDC R71, c[0x0][0x604] ;  /* 0x00018100ff477b82 */ /* 0x000e620000000800 */
[----:B------:R-:W-:Y:S01]  /*7170*/  @!P4 FMUL R40, R40, 0.5 ;  /* 0x3f0000002828c820 */ /* 0x000fe20000400000 */
[--C-:B------:R-:W-:Y:S01]  /*7180*/  FFMA R54, R93, R54, -R154.reuse ;  /* 0x000000365d367223 */ /* 0x100fe2000000089a */
[----:B------:R-:W-:Y:S02]  /*7190*/  FSETP.GEU.AND P5, PT, R36, -126, PT ;  /* 0xc2fc00002400780b */ /* 0x000fe40003fae000 */
[----:B------:R-:W4:Y:S01]  /*71a0*/  MUFU.EX2 R74, R52 ;  /* 0x00000034004a7308 */ /* 0x000f220000000800 */
[----:B------:R-:W-:Y:S01]  /*71b0*/  @!P2 FMUL R38, R38, 0.5 ;  /* 0x3f0000002626a820 */ /* 0x000fe20000400000 */
[----:B------:R-:W-:Y:S01]  /*71c0*/  @!P6 FMUL R49, R49, R49 ;  /* 0x000000313131e220 */ /* 0x000fe20000400000 */
[----:B------:R-:W1:Y:S01]  /*71d0*/  LDC R46, c[0x0][0x604] ;  /* 0x00018100ff2e7b82 */ /* 0x000e620000000800 */
[----:B---3--:R-:W-:-:S04]  /*71e0*/  FFMA R42, R57, R42, -R154 ;  /* 0x0000002a392a7223 */ /* 0x008fc8000000089a */
[----:B------:R-:W3:Y:S01]  /*71f0*/  MUFU.EX2 R57, R40 ;  /* 0x0000002800397308 */ /* 0x000ee20000000800 */
[----:B-----5:R-:W-:Y:S01]  /*7200*/  @!P1 FMUL R53, R53, R53 ;  /* 0x0000003535359220 */ /* 0x020fe20000400000 */
[----:B------:R-:W-:Y:S01]  /*7210*/  FSETP.GEU.AND P1, PT, R60, -126, PT ;  /* 0xc2fc00003c00780b */ /* 0x000fe20003f2e000 */
[----:B------:R-:W5:Y:S01]  /*7220*/  LDC R44, c[0x0][0x604] ;  /* 0x00018100ff2c7b82 */ /* 0x000f620000000800 */
[----:B------:R-:W-:Y:S01]  /*7230*/  @!P5 FMUL R36, R36, 0.5 ;  /* 0x3f0000002424d820 */ /* 0x000fe20000400000 */
[--C-:B--2---:R-:W-:Y:S01]  /*7240*/  FFMA R66, R68, R75, -R154.reuse ;  /* 0x0000004b44427223 */ /* 0x104fe2000000089a */
[----:B------:R-:W-:Y:S02]  /*7250*/  FSETP.GEU.AND P6, PT, R42, -126, PT ;  /* 0xc2fc00002a00780b */ /* 0x000fe40003fce000 */
[----:B------:R-:W2:Y:S01]  /*7260*/  MUFU.EX2 R34, R38 ;  /* 0x0000002600227308 */ /* 0x000ea20000000800 */
[----:B----4-:R-:W-:Y:S01]  /*7270*/  @!P3 FMUL R74, R74, R74 ;  /* 0x0000004a4a4ab220 */ /* 0x010fe20000400000 */
[--C-:B-1----:R-:W-:Y:S01]  /*7280*/  FFMA R64, R64, R71, -R154.reuse ;  /* 0x0000004740407223 */ /* 0x102fe2000000089a */
[----:B------:R-:W1:Y:S04]  /*7290*/  LDC R75, c[0x0][0x604] ;  /* 0x00018100ff4b7b82 */ /* 0x000e680000000800 */
[----:B------:R-:W-:Y:S01]  /*72a0*/  @!P1 FMUL R60, R60, 0.5 ;  /* 0x3f0000003c3c9820 */ /* 0x000fe20000400000 */
[----:B------:R-:W-:Y:S01]  /*72b0*/  FSETP.GEU.AND P3, PT, R64, -126, PT ;  /* 0xc2fc00004000780b */ /* 0x000fe20003f6e000 */
[----:B------:R-:W4:Y:S01]  /*72c0*/  MUFU.EX2 R36, R36 ;  /* 0x0000002400247308 */ /* 0x000f220000000800 */
[----:B---3--:R-:W-:Y:S01]  /*72d0*/  @!P4 FMUL R57, R57, R57 ;  /* 0x000000393939c220 */ /* 0x008fe20000400000 */
[----:B------:R-:W-:Y:S01]  /*72e0*/  FFMA R40, R65, R46, -R154 ;  /* 0x0000002e41287223 */ /* 0x000fe2000000089a */
[----:B------:R-:W3:Y:S01]  /*72f0*/  LDC R71, c[0x0][0x604] ;  /* 0x00018100ff477b82 */ /* 0x000ee20000000800 */
[----:B------:R-:W-:-:S03]  /*7300*/  @!P6 FMUL R42, R42, 0.5 ;  /* 0x3f0000002a2ae820 */ /* 0x000fc60000400000 */
[----:B------:R-:W-:Y:S01]  /*7310*/  FSETP.GEU.AND P4, PT, R40, -126, PT ;  /* 0xc2fc00002800780b */ /* 0x000fe20003f8e000 */
[----:B------:R4:W1:Y:S01]  /*7320*/  MUFU.EX2 R70, R60 ;  /* 0x0000003c00467308 */ /* 0x0008620000000800 */
[----:B--2---:R-:W-:Y:S01]  /*7330*/  @!P2 FMUL R34, R34, R34 ;  /* 0x000000222222a220 */ /* 0x004fe20000400000 */
[----:B-----5:R-:W-:Y:S01]  /*7340*/  FFMA R38, R61, R44, -R154 ;  /* 0x0000002c3d267223 */ /* 0x020fe2000000089a */
[----:B------:R-:W2:Y:S01]  /*7350*/  LDC R52, c[0x0][0x604] ;  /* 0x00018100ff347b82 */ /* 0x000ea20000000800 */
[----:B------:R-:W-:-:S03]  /*7360*/  @!P3 FMUL R64, R64, 0.5 ;  /* 0x3f0000004040b820 */ /* 0x000fc60000400000 */
[----:B------:R-:W-:Y:S01]  /*7370*/  FSETP.GEU.AND P2, PT, R38, -126, PT ;  /* 0xc2fc00002600780b */ /* 0x000fe20003f4e000 */
[----:B------:R5:W5:Y:S01]  /*7380*/  MUFU.EX2 R61, R42 ;  /* 0x0000002a003d7308 */ /* 0x000b620000000800 */
[--C-:B----4-:R-:W-:Y:S01]  /*7390*/  FFMA R60, R72, R79, -R154.reuse ;  /* 0x0000004f483c7223 */ /* 0x110fe2000000089a */
[----:B------:R-:W-:Y:S01]  /*73a0*/  @!P5 FMUL R36, R36, R36 ;  /* 0x000000242424d220 */ /* 0x000fe20000400000 */
[----:B------:R-:W4:Y:S01]  /*73b0*/  LDC R79, c[0x0][0x604] ;  /* 0x00018100ff4f7b82 */ /* 0x000f220000000800 */
[----:B------:R-:W-:Y:S01]  /*73c0*/  FSETP.GEU.AND P5, PT, R66, -126, PT ;  /* 0xc2fc00004200780b */ /* 0x000fe20003fae000 */
[----:B------:R-:W-:Y:S01]  /*73d0*/  @!P4 FMUL R40, R40, 0.5 ;  /* 0x3f0000002828c820 */ /* 0x000fe20000400000 */
[--C-:B-1----:R-:W-:Y:S02]  /*73e0*/  FFMA R75, R76, R75, -R154.reuse ;  /* 0x0000004b4c4b7223 */ /* 0x102fe4000000089a */
[----:B------:R-:W1:Y:S01]  /*73f0*/  MUFU.EX2 R64, R64 ;  /* 0x0000004000407308 */ /* 0x000e620000000800 */
[----:B------:R-:W-:Y:S01]  /*7400*/  @!P1 FMUL R70, R70, R70 ;  /* 0x0000004646469220 */ /* 0x000fe20000400000 */
[----:B------:R-:W-:Y:S01]  /*7410*/  FSETP.GEU.AND P1, PT, R60, -126, PT ;  /* 0xc2fc00003c00780b */ /* 0x000fe20003f2e000 */
[--C-:B---3--:R-:W-:Y:S01]  /*7420*/  FFMA R71, R69, R71, -R154.reuse ;  /* 0x0000004745477223 */ /* 0x108fe2000000089a */
[----:B------:R-:W-:Y:S01]  /*7430*/  @!P2 FMUL R38, R38, 0.5 ;  /* 0x3f0000002626a820 */ /* 0x000fe20000400000 */
[----:B-----5:R-:W3:Y:S03]  /*7440*/  LDC R42, c[0x0][0x604] ;  /* 0x00018100ff2a7b82 */ /* 0x020ee60000000800 */
[----:B------:R-:W5:Y:S01]  /*7450*/  MUFU.EX2 R69, R40 ;  /* 0x0000002800457308 */ /* 0x000f620000000800 */
[----:B------:R-:W-:Y:S01]  /*7460*/  @!P5 FMUL R66, R66, 0.5 ;  /* 0x3f0000004242d820 */ /* 0x000fe20000400000 */
[----:B------:R-:W-:Y:S01]  /*7470*/  @!P6 FMUL R61, R61, R61 ;  /* 0x0000003d3d3de220 */ /* 0x000fe20000400000 */
[----:B------:R-:W-:Y:S01]  /*7480*/  FSETP.GEU.AND P6, PT, R71, -126, PT ;  /* 0xc2fc00004700780b */ /* 0x000fe20003fce000 */
[--C-:B--2---:R-:W-:Y:S01]  /*7490*/  FFMA R52, R89, R52, -R154.reuse ;  /* 0x0000003459347223 */ /* 0x104fe2000000089a */
[----:B------:R-:W2:Y:S02]  /*74a0*/  LDC R87, c[0x0][0x604] ;  /* 0x00018100ff577b82 */ /* 0x000ea40000000800 */
[----:B------:R-:W-:Y:S01]  /*74b0*/  @!P1 FMUL R60, R60, 0.5 ;  /* 0x3f0000003c3c9820 */ /* 0x000fe20000400000 */
[----:B------:R5:W3:Y:S01]  /*74c0*/  MUFU.EX2 R65, R38 ;  /* 0x0000002600417308 */ /* 0x000ae20000000800 */
[----:B-1----:R-:W-:Y:S01]  /*74d0*/  @!P3 FMUL R64, R64, R64 ;  /* 0x000000404040b220 */ /* 0x002fe20000400000 */
[----:B------:R-:W-:Y:S01]  /*74e0*/  FSETP.GEU.AND P3, PT, R75, -126, PT ;  /* 0xc2fc00004b00780b */ /* 0x000fe20003f6e000 */
[----:B----4-:R-:W-:-:S02]  /*74f0*/  FFMA R56, R80, R79, -R154 ;  /* 0x0000004f50387223 */ /* 0x010fc4000000089a */
[----:B------:R-:W1:Y:S03]  /*7500*/  LDC R79, c[0x0][0x604] ;  /* 0x00018100ff4f7b82 */ /* 0x000e660000000800 */
[----:B------:R-:W4:Y:S01]  /*7510*/  MUFU.EX2 R66, R66 ;  /* 0x0000004200427308 */ /* 0x000f220000000800 */
[----:B-----5:R-:W-:Y:S01]  /*7520*/  @!P4 FMUL R69, R69, R69 ;  /* 0x000000454545c220 */ /* 0x020fe20000400000 */
[----:B------:R-:W-:Y:S01]  /*7530*/  FSETP.GEU.AND P4, PT, R62, -126, PT ;  /* 0xc2fc00003e00780b */ /* 0x000fe20003f8e000 */
[----:B------:R-:W-:Y:S02]  /*7540*/  @!P6 FMUL R71, R71, 0.5 ;  /* 0x3f0000004747e820 */ /* 0x000fe40000400000 */
[----:B------:R-:W5:Y:S01]  /*7550*/  LDC R38, c[0x0][0x604] ;  /* 0x00018100ff267b82 */ /* 0x000f620000000800 */
[----:B---3--:R-:W-:Y:S01]  /*7560*/  FFMA R73, R73, R42, -R154 ;  /* 0x0000002a49497223 */ /* 0x008fe2000000089a */
[----:B------:R-:W-:Y:S01]  /*7570*/  @!P3 FMUL R75, R75, 0.5 ;  /* 0x3f0000004b4bb820 */ /* 0x000fe20000400000 */
[----:B------:R-:W3:Y:S01]  /*7580*/  MUFU.EX2 R60, R60 ;  /* 0x0000003c003c7308 */ /* 0x000ee20000000800 */
[----:B------:R-:W-:-:S02]  /*7590*/  @!P2 FMUL R65, R65, R65 ;  /* 0x000000414141a220 */ /* 0x000fc40000400000 */
[C---:B------:R-:W-:Y:S02]  /*75a0*/  FSETP.GEU.AND P2, PT, R73.reuse, -126, PT ;  /* 0xc2fc00004900780b */ /* 0x040fe40003f4e000 */
[----:B------:R-:W2:Y:S02]  /*75b0*/  LDC R89, c[0x0][0x604] ;  /* 0x00018100ff597b82 */ /* 0x000ea40000000800 */
[----:B------:R-:W-:Y:S01]  /*75c0*/  @!P4 FMUL R62, R62, 0.5 ;  /* 0x3f0000003e3ec820 */ /* 0x000fe20000400000 */
[----:B------:R-:W5:Y:S01]  /*75d0*/  MUFU.EX2 R75, R75 ;  /* 0x0000004b004b7308 */ /* 0x000f620000000800 */
[----:B----4-:R-:W-:Y:S01]  /*75e0*/  @!P5 FMUL R66, R66, R66 ;  /* 0x000000424242d220 */ /* 0x010fe20000400000 */
[----:B------:R-:W-:Y:S01]  /*75f0*/  FSETP.GEU.AND P5, PT, R56, -126, PT ;  /* 0xc2fc00003800780b */ /* 0x000fe20003fae000 */
[--C-:B-1----:R-:W-:Y:S02]  /*7600*/  FFMA R79, R88, R79, -R154.reuse ;  /* 0x0000004f584f7223 */ /* 0x102fe4000000089a */
[----:B------:R-:W1:Y:S03]  /*7610*/  LDC R93, c[0x0][0x604] ;  /* 0x00018100ff5d7b82 */ /* 0x000e660000000800 */
[----:B------:R-:W4:Y:S01]  /*7620*/  MUFU.EX2 R71, R71 ;  /* 0x0000004700477308 */ /* 0x000f220000000800 */
[----:B---3--:R-:W-:Y:S01]  /*7630*/  @!P1 FMUL R60, R60, R60 ;  /* 0x0000003c3c3c9220 */ /* 0x008fe20000400000 */
[----:B------:R-:W-:Y:S01]  /*7640*/  @!P2 FMUL R73, R73, 0.5 ;  /* 0x3f0000004949a820 */ /* 0x000fe20000400000 */
[--C-:B-----5:R-:W-:Y:S01]  /*7650*/  FFMA R77, R81, R38, -R154.reuse ;  /* 0x00000026514d7223 */ /* 0x120fe2000000089a */
[----:B------:R-:W-:-:S03]  /*7660*/  FFMA R81, R84, R83, -R154 ;  /* 0x0000005354517223 */ /* 0x000fc6000000089a */
[----:B------:R-:W-:Y:S01]  /*7670*/  @!P5 FMUL R56, R56, 0.5 ;  /* 0x3f0000003838d820 */ /* 0x000fe20000400000 */
[----:B------:R-:W3:Y:S01]  /*7680*/  LDC R83, c[0x0][0x604] ;  /* 0x00018100ff537b82 */ /* 0x000ee20000000800 */
[----:B------:R-:W5:Y:S01]  /*7690*/  MUFU.EX2 R62, R62 ;  /* 0x0000003e003e7308 */ /* 0x000f620000000800 */
[----:B------:R-:W-:Y:S01]  /*76a0*/  @!P3 FMUL R75, R75, R75 ;  /* 0x0000004b4b4bb220 */ /* 0x000fe20000400000 */
[----:B------:R-:W-:Y:S02]  /*76b0*/  FSETP.GEU.AND P1, PT, R81, -126, PT ;  /* 0xc2fc00005100780b */ /* 0x000fe40003f2e000 */
[----:B------:R-:W-:-:S03]  /*76c0*/  FSETP.GEU.AND P3, PT, R79, -126, PT ;  /* 0xc2fc00004f00780b */ /* 0x000fc60003f6e000 */
[----:B------:R-:W2:Y:S01]  /*76d0*/  LDC R50, c[0x0][0x604] ;  /* 0x00018100ff327b82 */ /* 0x000ea20000000800 */
[----:B----4-:R-:W-:Y:S01]  /*76e0*/  @!P6 FMUL R71, R71, R71 ;  /* 0x000000474747e220 */ /* 0x010fe20000400000 */
[----:B------:R-:W4:Y:S01]  /*76f0*/  MUFU.EX2 R56, R56 ;  /* 0x0000003800387308 */ /* 0x000f220000000800 */
[----:B------:R-:W-:Y:S01]  /*7700*/  FSETP.GEU.AND P6, PT, R77, -126, PT ;  /* 0xc2fc00004d00780b */ /* 0x000fe20003fce000 */
[----:B-1----:R-:W-:-:S04]  /*7710*/  FFMA R44, R104, R93, -R154 ;  /* 0x0000005d682c7223 */ /* 0x002fc8000000089a */
[----:B------:R-:W-:Y:S01]  /*7720*/  @!P1 FMUL R81, R81, 0.5 ;  /* 0x3f00000051519820 */ /* 0x000fe20000400000 */
[----:B------:R-:W1:Y:S01]  /*7730*/  LDC R38, c[0x0][0x604] ;  /* 0x00018100ff267b82 */ /* 0x000e620000000800 */
[----:B------:R-:W-:Y:S01]  /*7740*/  @!P3 FMUL R79, R79, 0.5 ;  /* 0x3f0000004f4fb820 */ /* 0x000fe20000400000 */
[----:B-----5:R-:W-:Y:S01]  /*7750*/  @!P4 FMUL R62, R62, R62 ;  /* 0x0000003e3e3ec220 */ /* 0x020fe20000400000 */
[----:B------:R-:W-:Y:S01]  /*7760*/  FSETP.GEU.AND P4, PT, R52, -126, PT ;  /* 0xc2fc00003400780b */ /* 0x000fe20003f8e000 */
[----:B------:R-:W5:Y:S01]  /*7770*/  MUFU.EX2 R73, R73 ;  /* 0x0000004900497308 */ /* 0x000f620000000800 */
[--C-:B---3--:R-:W-:Y:S02]  /*7780*/  FFMA R85, R92, R83, -R154.reuse ;  /* 0x000000535c557223 */ /* 0x108fe4000000089a */
[----:B------:R-:W-:Y:S01]  /*7790*/  @!P6 FMUL R77, R77, 0.5 ;  /* 0x3f0000004d4de820 */ /* 0x000fe20000400000 */
[--C-:B--2---:R-:W-:Y:S01]  /*77a0*/  FFMA R83, R96, R87, -R154.reuse ;  /* 0x0000005760537223 */ /* 0x104fe2000000089a */
[----:B----4-:R-:W-:Y:S01]  /*77b0*/  @!P5 FMUL R56, R56, R56 ;  /* 0x000000383838d220 */ /* 0x010fe20000400000 */
[----:B------:R-:W-:-:S02]  /*77c0*/  FFMA R87, R100, R89, -R154 ;  /* 0x0000005964577223 */ /* 0x000fc4000000089a */
[----:B------:R-:W2:Y:S01]  /*77d0*/  MUFU.EX2 R81, R81 ;  /* 0x0000005100517308 */ /* 0x000ea20000000800 */
[----:B------:R-:W-:Y:S01]  /*77e0*/  FSETP.GEU.AND P5, PT, R85, -126, PT ;  /* 0xc2fc00005500780b */ /* 0x000fe20003fae000 */
[----:B------:R-:W3:Y:S01]  /*77f0*/  LDC R89, c[0x0][0x604] ;  /* 0x00018100ff597b82 */ /* 0x000ee20000000800 */
[----:B------:R-:W-:Y:S01]  /*7800*/  FFMA R50, R101, R50, -R154 ;  /* 0x0000003265327223 */ /* 0x000fe2000000089a */
[----:B------:R-:W-:-:S04]  /*7810*/  @!P4 FMUL R52, R52, 0.5 ;  /* 0x3f0000003434c820 */ /* 0x000fc80000400000 */
[----:B------:R-:W4:Y:S01]  /*7820*/  MUFU.EX2 R79, R79 ;  /* 0x0000004f004f7308 */ /* 0x000f220000000800 */
[----:B-----5:R-:W-:Y:S01]  /*7830*/  @!P2 FMUL R73, R73, R73 ;  /* 0x000000494949a220 */ /* 0x020fe20000400000 */
[----:B------:R-:W5:Y:S01]  /*7840*/  LDC R46, c[0x0][0x604] ;  /* 0x00018100ff2e7b82 */ /* 0x000f620000000800 */
[----:B------:R-:W-:Y:S01]  /*7850*/  FSETP.GEU.AND P2, PT, R58, -126, PT ;  /* 0xc2fc00003a00780b */ /* 0x000fe20003f4e000 */
[--C-:B-1----:R-:W-:Y:S02]  /*7860*/  FFMA R105, R105, R38, -R154.reuse ;  /* 0x0000002669697223 */ /* 0x102fe4000000089a */
[----:B------:R-:W-:Y:S02]  /*7870*/  @!P5 FMUL R85, R85, 0.5 ;  /* 0x3f0000005555d820 */ /* 0x000fe40000400000 */
[----:B------:R-:W1:Y:S01]  /*7880*/  MUFU.EX2 R77, R77 ;  /* 0x0000004d004d7308 */ /* 0x000e620000000800 */
[----:B--2---:R-:W-:Y:S01]  /*7890*/  @!P1 FMUL R81, R81, R81 ;  /* 0x0000005151519220 */ /* 0x004fe20000400000 */
[----:B------:R-:W-:Y:S01]  /*78a0*/  FSETP.GEU.AND P1, PT, R83, -126, PT ;  /* 0xc2fc00005300780b */ /* 0x000fe20003f2e000 */
[----:B------:R-:W2:Y:S05]  /*78b0*/  LDC R93, c[0x0][0x604] ;  /* 0x00018100ff5d7b82 */ /* 0x000eaa0000000800 */
[----:B------:R-:W5:Y:S01]  /*78c0*/  MUFU.EX2 R52, R52 ;  /* 0x0000003400347308 */ /* 0x000f620000000800 */
[----:B----4-:R-:W-:Y:S01]  /*78d0*/  @!P3 FMUL R79, R79, R79 ;  /* 0x0000004f4f4fb220 */ /* 0x010fe20000400000 */
[----:B------:R-:W-:Y:S01]  /*78e0*/  FSETP.GEU.AND P3, PT, R87, -126, PT ;  /* 0xc2fc00005700780b */ /* 0x000fe20003f6e000 */
[----:B------:R-:W4:Y:S01]  /*78f0*/  LDC R38, c[0x0][0x604] ;  /* 0x00018100ff267b82 */ /* 0x000f220000000800 */
[----:B---3--:R-:W-:Y:S01]  /*7900*/  FFMA R108, R108, R89, -R154 ;  /* 0x000000596c6c7223 */ /* 0x008fe2000000089a */
[----:B------:R-:W-:-:S02]  /*7910*/  @!P2 FMUL R58, R58, 0.5 ;  /* 0x3f0000003a3aa820 */ /* 0x000fc40000400000 */
[----:B------:R-:W-:Y:S01]  /*7920*/  @!P1 FMUL R83, R83, 0.5 ;  /* 0x3f00000053539820 */ /* 0x000fe20000400000 */
[----:B------:R-:W3:Y:S01]  /*7930*/  MUFU.EX2 R85, R85 ;  /* 0x0000005500557308 */ /* 0x000ee20000000800 */
[----:B-1----:R-:W-:Y:S01]  /*7940*/  @!P6 FMUL R77, R77, R77 ;  /* 0x0000004d4d4de220 */ /* 0x002fe20000400000 */
[----:B------:R-:W-:Y:S01]  /*7950*/  FSETP.GEU.AND P6, PT, R54, -126, PT ;  /* 0xc2fc00003600780b */ /* 0x000fe20003fce000 */
[--C-:B-----5:R-:W-:Y:S01]  /*7960*/  FFMA R46, R109, R46, -R154.reuse ;  /* 0x0000002e6d2e7223 */ /* 0x120fe2000000089a */
[----:B------:R-:W1:Y:S03]  /*7970*/  LDC R89, c[0x0][0x604] ;  /* 0x00018100ff597b82 */ /* 0x000e660000000800 */
[----:B------:R-:W-:Y:S01]  /*7980*/  @!P3 FMUL R87, R87, 0.5 ;  /* 0x3f0000005757b820 */ /* 0x000fe20000400000 */
[----:B------:R-:W5:Y:S01]  /*7990*/  MUFU.EX2 R83, R83 ;  /* 0x0000005300537308 */ /* 0x000f620000000800 */
[----:B------:R-:W-:Y:S01]  /*79a0*/  @!P4 FMUL R52, R52, R52 ;  /* 0x000000343434c220 */ /* 0x000fe20000400000 */
[----:B------:R-:W-:Y:S01]  /*79b0*/  FSETP.GEU.AND P4, PT, R50, -126, PT ;  /* 0xc2fc00003200780b */ /* 0x000fe20003f8e000 */
[--C-:B--2---:R-:W-:Y:S01]  /*79c0*/  FFMA R109, R120, R93, -R154.reuse ;  /* 0x0000005d786d7223 */ /* 0x104fe2000000089a */
[----:B------:R-:W2:Y:S03]  /*79d0*/  LDC R48, c[0x0][0x604] ;  /* 0x00018100ff307b82 */ /* 0x000ea60000000800 */
[----:B------:R-:W-:Y:S01]  /*79e0*/  @!P6 FMUL R54, R54, 0.5 ;  /* 0x3f0000003636e820 */ /* 0x000fe20000400000 */
[----:B------:R-:W1:Y:S01]  /*79f0*/  MUFU.EX2 R87, R87 ;  /* 0x0000005700577308 */ /* 0x000e620000000800 */
[----:B---3--:R-:W-:Y:S01]  /*7a00*/  @!P5 FMUL R85, R85, R85 ;  /* 0x000000555555d220 */ /* 0x008fe20000400000 */
[----:B------:R-:W-:Y:S01]  /*7a10*/  FSETP.GEU.AND P5, PT, R44, -126, PT ;  /* 0xc2fc00002c00780b */ /* 0x000fe20003fae000 */
[----:B----4-:R-:W-:Y:S01]  /*7a20*/  FFMA R38, R121, R38, -R154 ;  /* 0x0000002679267223 */ /* 0x010fe2000000089a */
[----:B------:R-:W3:Y:S01]  /*7a30*/  LDC R93, c[0x0][0x604] ;  /* 0x00018100ff5d7b82 */ /* 0x000ee20000000800 */
[----:B------:R-:W-:Y:S01]  /*7a40*/  FADD R92, R86, R85 ;  /* 0x00000055565c7221 */ /* 0x000fe20000000000 */
[----:B------:R-:W-:Y:S01]  /*7a50*/  F2FP.BF16.F32.PACK_AB R86, R33, R86 ;  /* 0x000000562156723e */ /* 0x000fe200000010ff */
[----:B------:R-:W-:Y:S01]  /*7a60*/  @!P4 FMUL R50, R50, 0.5 ;  /* 0x3f0000003232c820 */ /* 0x000fe20000400000 */
[----:B------:R-:W4:Y:S01]  /*7a70*/  MUFU.EX2 R54, R54 ;  /* 0x0000003600367308 */ /* 0x000f220000000800 */
[----:B-----5:R-:W-:Y:S01]  /*7a80*/  @!P1 FMUL R83, R83, R83 ;  /* 0x0000005353539220 */ /* 0x020fe20000400000 */
[----:B------:R-:W-:-:S02]  /*7a90*/  FSETP.GEU.AND P1, PT, R108, -126, PT ;  /* 0xc2fc00006c00780b */ /* 0x000fc40003f2e000 */
[----:B------:R-:W5:Y:S01]  /*7aa0*/  LDC R42, c[0x0][0x604] ;  /* 0x00018100ff2a7b82 */ /* 0x000f620000000800 */
[--C-:B-1----:R-:W-:Y:S01]  /*7ab0*/  FFMA R121, R124, R89, -R154.reuse ;  /* 0x000000597c797223 */ /* 0x102fe2000000089a */
[----:B------:R-:W-:Y:S01]  /*7ac0*/  FADD R84, R30, R83 ;  /* 0x000000531e547221 */ /* 0x000fe20000000000 */
[----:B------:R-:W-:Y:S01]  /*7ad0*/  @!P5 FMUL R44, R44, 0.5 ;  /* 0x3f0000002c2cd820 */ /* 0x000fe20000400000 */
[----:B------:R-:W1:Y:S01]  /*7ae0*/  MUFU.EX2 R50, R50 ;  /* 0x0000003200327308 */ /* 0x000e620000000800 */
[----:B------:R-:W-:Y:S01]  /*7af0*/  @!P3 FMUL R87, R87, R87 ;  /* 0x000000575757b220 */ /* 0x000fe20000400000 */
[----:B------:R-:W-:Y:S02]  /*7b00*/  FSETP.GEU.AND P3, PT, R109, -126, PT ;  /* 0xc2fc00006d00780b */ /* 0x000fe40003f6e000 */
[----:B------:R-:W5:Y:S01]  /*7b10*/  LDC R40, c[0x0][0x604] ;  /* 0x00018100ff287b82 */ /* 0x000f620000000800 */
[----:B--2---:R-:W-:Y:S01]  /*7b20*/  FFMA R48, R97, R48, -R154 ;  /* 0x0000003061307223 */ /* 0x004fe2000000089a */
[----:B------:R-:W-:Y:S01]  /*7b30*/  FADD R72, R82, R87 ;  /* 0x0000005752487221 */ /* 0x000fe20000000000 */
[----:B------:R-:W-:Y:S01]  /*7b40*/  @!P1 FMUL R108, R108, 0.5 ;  /* 0x3f0000006c6c9820 */ /* 0x000fe20000400000 */
[----:B------:R-:W2:Y:S01]  /*7b50*/  MUFU.EX2 R44, R44 ;  /* 0x0000002c002c7308 */ /* 0x000ea20000000800 */
[----:B----4-:R-:W-:Y:S01]  /*7b60*/  @!P6 FMUL R54, R54, R54 ;  /* 0x000000363636e220 */ /* 0x010fe20000400000 */
[----:B------:R-:W-:-:S02]  /*7b70*/  FSETP.GEU.AND P6, PT, R105, -126, PT ;  /* 0xc2fc00006900780b */ /* 0x000fc40003fce000 */
[----:B------:R-:W4:Y:S01]  /*7b80*/  LDC R88, c[0x0][0x604] ;  /* 0x00018100ff587b82 */ /* 0x000f220000000800 */
[----:B---3--:R-:W-:Y:S01]  /*7b90*/  FFMA R128, R128, R93, -R154 ;  /* 0x0000005d80807223 */ /* 0x008fe2000000089a */
[----:B------:R-:W-:Y:S01]  /*7ba0*/  FADD R80, R33, R54 ;  /* 0x0000003621507221 */ /* 0x000fe20000000000 */
[----:B------:R-:W-:Y:S01]  /*7bb0*/  @!P3 FMUL R109, R109, 0.5 ;  /* 0x3f0000006d6db820 */ /* 0x000fe20000400000 */
[----:B------:R-:W3:Y:S01]  /*7bc0*/  MUFU.EX2 R58, R58 ;  /* 0x0000003a003a7308 */ /* 0x000ee20000000800 */
[----:B-1----:R-:W-:Y:S01]  /*7bd0*/  @!P4 FMUL R50, R50, R50 ;  /* 0x000000323232c220 */ /* 0x002fe20000400000 */
[----:B------:R-:W-:Y:S02]  /*7be0*/  FSETP.GEU.AND P4, PT, R38, -126, PT ;  /* 0xc2fc00002600780b */ /* 0x000fe40003f8e000 */
[----:B------:R-:W1:Y:S01]  /*7bf0*/  LDC R101, c[0x0][0x604] ;  /* 0x00018100ff657b82 */ /* 0x000e620000000800 */
[----:B-----5:R-:W-:Y:S01]  /*7c00*/  FFMA R129, R129, R42, -R154 ;  /* 0x0000002a81817223 */ /* 0x020fe2000000089a */
[----:B------:R-:W-:Y:S01]  /*7c10*/  F2FP.BF16.F32.PACK_AB R54, R54, R85 ;  /* 0x000000553636723e */ /* 0x000fe200000010ff */
[----:B------:R-:W-:Y:S01]  /*7c20*/  @!P6 FMUL R105, R105, 0.5 ;  /* 0x3f0000006969e820 */ /* 0x000fe20000400000 */
[----:B------:R-:W5:Y:S01]  /*7c30*/  MUFU.EX2 R155, R108 ;  /* 0x0000006c009b7308 */ /* 0x000f620000000800 */
[----:B--2---:R-:W-:Y:S01]  /*7c40*/  @!P5 FMUL R44, R44, R44 ;  /* 0x0000002c2c2cd220 */ /* 0x004fe20000400000 */
[----:B------:R-:W-:-:S02]  /*7c50*/  FSETP.GEU.AND P5, PT, R121, -126, PT ;  /* 0xc2fc00007900780b */ /* 0x000fc40003fae000 */
[----:B------:R-:W2:Y:S01]  /*7c60*/  LDC R89, c[0x0][0x604] ;  /* 0x00018100ff597b82 */ /* 0x000ea20000000800 */
[--C-:B------:R-:W-:Y:S01]  /*7c70*/  FFMA R125, R125, R40, -R154.reuse ;  /* 0x000000287d7d7223 */ /* 0x100fe2000000089a */
[----:B------:R-:W-:Y:S01]  /*7c80*/  F2FP.BF16.F32.PACK_AB R82, R41, R82 ;  /* 0x000000522952723e */ /* 0x000fe200000010ff */
[----:B------:R-:W-:Y:S01]  /*7c90*/  @!P4 FMUL R38, R38, 0.5 ;  /* 0x3f0000002626c820 */ /* 0x000fe20000400000 */
[----:B------:R-:W1:Y:S01]  /*7ca0*/  MUFU.EX2 R109, R109 ;  /* 0x0000006d006d7308 */ /* 0x000e620000000800 */
[----:B---3--:R-:W-:Y:S01]  /*7cb0*/  @!P2 FMUL R58, R58, R58 ;  /* 0x0000003a3a3aa220 */ /* 0x008fe20000400000 */
[----:B------:R-:W-:Y:S02]  /*7cc0*/  FSETP.GEU.AND P2, PT, R48, -126, PT ;  /* 0xc2fc00003000780b */ /* 0x000fe40003f4e000 */
[----:B------:R-:W3:Y:S01]  /*7cd0*/  LDC R68, c[0x0][0x604] ;  /* 0x00018100ff447b82 */ /* 0x000ee20000000800 */
[----:B----4-:R-:W-:Y:S01]  /*7ce0*/  FFMA R88, R113, R88, -R154 ;  /* 0x0000005871587223 */ /* 0x010fe2000000089a */
[----:B------:R-:W-:Y:S01]  /*7cf0*/  F2FP.BF16.F32.PACK_AB R85, R3, R2 ;  /* 0x000000020355723e */ /* 0x000fe200000010ff */
[----:B------:R-:W-:Y:S01]  /*7d00*/  @!P5 FMUL R121, R121, 0.5 ;  /* 0x3f0000007979d820 */ /* 0x000fe20000400000 */
[----:B------:R-:W4:Y:S01]  /*7d10*/  MUFU.EX2 R105, R105 ;  /* 0x0000006900697308 */ /* 0x000f220000000800 */
[----:B-----5:R-:W-:Y:S01]  /*7d20*/  @!P1 FMUL R155, R155, R155 ;  /* 0x0000009b9b9b9220 */ /* 0x020fe20000400000 */
[----:B------:R-:W-:-:S02]  /*7d30*/  FSETP.GEU.AND P1, PT, R128, -126, PT ;  /* 0xc2fc00008000780b */ /* 0x000fc40003f2e000 */
[----:B------:R-:W5:Y:S01]  /*7d40*/  LDC R120, c[0x0][0x604] ;  /* 0x00018100ff787b82 */ /* 0x000f620000000800 */
[--C-:B-1----:R-:W-:Y:S01]  /*7d50*/  FFMA R132, R132, R101, -R154.reuse ;  /* 0x0000006584847223 */ /* 0x102fe2000000089a */
[----:B------:R-:W-:Y:S01]  /*7d60*/  F2FP.BF16.F32.PACK_AB R33, R134, R130 ;  /* 0x000000828621723e */ /* 0x000fe200000010ff */
[----:B------:R-:W-:Y:S01]  /*7d70*/  @!P2 FMUL R48, R48, 0.5 ;  /* 0x3f0000003030a820 */ /* 0x000fe20000400000 */
[----:B------:R-:W1:Y:S01]  /*7d80*/  MUFU.EX2 R38, R38 ;  /* 0x0000002600267308 */ /* 0x000e620000000800 */
[----:B------:R-:W-:Y:S01]  /*7d90*/  @!P3 FMUL R109, R109, R109 ;  /* 0x0000006d6d6db220 */ /* 0x000fe20000400000 */
[----:B------:R-:W-:Y:S02]  /*7da0*/  FSETP.GEU.AND P3, PT, R129, -126, PT ;  /* 0xc2fc00008100780b */ /* 0x000fe40003f6e000 */
[----:B------:R-:W5:Y:S01]  /*7db0*/  LDC R42, c[0x0][0x604] ;  /* 0x00018100ff2a7b82 */ /* 0x000f620000000800 */
[--C-:B--2---:R-:W-:Y:S01]  /*7dc0*/  FFMA R40, R112, R89, -R154.reuse ;  /* 0x0000005970287223 */ /* 0x104fe2000000089a */
[----:B------:R-:W-:Y:S01]  /*7dd0*/  FADD R93, R36, R109 ;  /* 0x0000006d245d7221 */ /* 0x000fe20000000000 */
[----:B------:R-:W-:Y:S01]  /*7de0*/  @!P1 FMUL R128, R128, 0.5 ;  /* 0x3f00000080809820 */ /* 0x000fe20000400000 */
[----:B------:R-:W2:Y:S01]  /*7df0*/  MUFU.EX2 R121, R121 ;  /* 0x0000007900797308 */ /* 0x000ea20000000800 */
[----:B----4-:R-:W-:Y:S01]  /*7e00*/  @!P6 FMUL R105, R105, R105 ;  /* 0x000000696969e220 */ /* 0x010fe20000400000 */
[----:B------:R-:W-:Y:S01]  /*7e10*/  FSETP.GEU.AND P6, PT, R125, -126, PT ;  /* 0xc2fc00007d00780b */ /* 0x000fe20003fce000 */
[----:B---3--:R-:W-:Y:S01]  /*7e20*/  FFMA R133, R133, R68, -R154 ;  /* 0x0000004485857223 */ /* 0x008fe2000000089a */
[----:B------:R-:W3:Y:S01]  /*7e30*/  LDC R97, c[0x0][0x604] ;  /* 0x00018100ff617b82 */ /* 0x000ee20000000800 */
[----:B------:R-:W-:-:S02]  /*7e40*/  FADD R68, R26, R79 ;  /* 0x0000004f1a447221 */ /* 0x000fc40000000000 */
[----:B------:R-:W-:Y:S01]  /*7e50*/  @!P3 FMUL R129, R129, 0.5 ;  /* 0x3f0000008181b820 */ /* 0x000fe20000400000 */
[----:B------:R-:W4:Y:S01]  /*7e60*/  MUFU.EX2 R48, R48 ;  /* 0x0000003000307308 */ /* 0x000f220000000800 */
[----:B-1----:R-:W-:Y:S01]  /*7e70*/  @!P4 FMUL R38, R38, R38 ;  /* 0x000000262626c220 */ /* 0x002fe20000400000 */
[----:B------:R-:W-:Y:S01]  /*7e80*/  FSETP.GEU.AND P4, PT, R132, -126, PT ;  /* 0xc2fc00008400780b */ /* 0x000fe20003f8e000 */
[----:B------:R-:W-:Y:S01]  /*7e90*/  FADD R100, R68, R93 ;  /* 0x0000005d44647221 */ /* 0x000fe20000000000 */
[----:B-----5:R-:W-:Y:S01]  /*7ea0*/  FFMA R120, R137, R120, -R154 ;  /* 0x0000007889787223 */ /* 0x020fe2000000089a */
[----:B------:R-:W1:Y:S01]  /*7eb0*/  LDC R101, c[0x0][0x604] ;  /* 0x00018100ff657b82 */ /* 0x000e620000000800 */
[----:B------:R-:W-:Y:S01]  /*7ec0*/  FADD R68, R29, R52 ;  /* 0x000000341d447221 */ /* 0x000fe20000000000 */
[----:B------:R-:W-:Y:S01]  /*7ed0*/  @!P6 FMUL R125, R125, 0.5 ;  /* 0x3f0000007d7de820 */ /* 0x000fe20000400000 */
[----:B------:R-:W5:Y:S01]  /*7ee0*/  MUFU.EX2 R113, R128 ;  /* 0x0000008000717308 */ /* 0x000f620000000800 */
[----:B--2---:R-:W-:Y:S01]  /*7ef0*/  @!P5 FMUL R121, R121, R121 ;  /* 0x000000797979d220 */ /* 0x004fe20000400000 */
[----:B------:R-:W-:Y:S01]  /*7f00*/  FSETP.GEU.AND P5, PT, R133, -126, PT ;  /* 0xc2fc00008500780b */ /* 0x000fe20003fae000 */
[----:B------:R-:W-:Y:S01]  /*7f10*/  FADD R93, R61, R38 ;  /* 0x000000263d5d7221 */ /* 0x000fe20000000000 */
[----:B------:R-:W-:Y:S01]  /*7f20*/  FFMA R42, R117, R42, -R154 ;  /* 0x0000002a752a7223 */ /* 0x000fe2000000089a */
[----:B------:R-:W2:Y:S01]  /*7f30*/  LDC R124, c[0x0][0x604] ;  /* 0x00018100ff7c7b82 */ /* 0x000ea20000000800 */
[----:B------:R-:W-:Y:S01]  /*7f40*/  F2FP.BF16.F32.PACK_AB R52, R52, R79 ;  /* 0x0000004f3434723e */ /* 0x000fe200000010ff */
[----:B------:R-:W-:Y:S01]  /*7f50*/  @!P4 FMUL R132, R132, 0.5 ;  /* 0x3f0000008484c820 */ /* 0x000fe20000400000 */
[----:B------:R5:W1:Y:S01]  /*7f60*/  MUFU.EX2 R112, R129 ;  /* 0x0000008100707308 */ /* 0x000a620000000800 */
[----:B----4-:R-:W-:Y:S01]  /*7f70*/  @!P2 FMUL R48, R48, R48 ;  /* 0x000000303030a220 */ /* 0x010fe20000400000 */
[----:B------:R-:W-:Y:S01]  /*7f80*/  FSETP.GEU.AND P2, PT, R46, -126, PT ;  /* 0xc2fc00002e00780b */ /* 0x000fe20003f4e000 */
[----:B------:R-:W-:Y:S01]  /*7f90*/  FADD R104, R68, R93 ;  /* 0x0000005d44687221 */ /* 0x000fe20000000000 */
[----:B------:R-:W-:Y:S01]  /*7fa0*/  FADD R68, R41, R50 ;  /* 0x0000003229447221 */ /* 0x000fe20000000000 */
[----:B---3--:R-:W-:Y:S01]  /*7fb0*/  FFMA R89, R116, R97, -R154 ;  /* 0x0000006174597223 */ /* 0x008fe2000000089a */
[----:B------:R-:W-:Y:S01]  /*7fc0*/  FADD R97, R70, R121 ;  /* 0x0000007946617221 */ /* 0x000fe20000000000 */
[----:B------:R-:W-:Y:S01]  /*7fd0*/  @!P5 FMUL R133, R133, 0.5 ;  /* 0x3f0000008585d820 */ /* 0x000fe20000400000 */
[----:B------:R3:W4:Y:S01]  /*7fe0*/  MUFU.EX2 R108, R125 ;  /* 0x0000007d006c7308 */ /* 0x0007220000000800 */
[----:B-----5:R-:W-:Y:S01]  /*7ff0*/  @!P1 FMUL R113, R113, R113 ;  /* 0x0000007171719220 */ /* 0x020fe20000400000 */
[----:B------:R-:W5:Y:S01]  /*8000*/  LDC R129, c[0x0][0x604] ;  /* 0x00018100ff817b82 */ /* 0x000f620000000800 */
[----:B------:R-:W-:Y:S01]  /*8010*/  FADD R92, R92, R97 ;  /* 0x000000615c5c7221 */ /* 0x000fe20000000000 */
[----:B------:R-:W-:Y:S01]  /*8020*/  FADD R76, R37, R48 ;  /* 0x00000030254c7221 */ /* 0x000fe20000000000 */
[--C-:B-1----:R-:W-:Y:S01]  /*8030*/  FFMA R116, R140, R101, -R154.reuse ;  /* 0x000000658c747223 */ /* 0x102fe2000000089a */
[----:B------:R-:W-:Y:S01]  /*8040*/  FADD R97, R64, R113 ;  /* 0x0000007140617221 */ /* 0x000fe20000000000 */
[----:B------:R-:W-:Y:S01]  /*8050*/  @!P2 FMUL R46, R46, 0.5 ;  /* 0x3f0000002e2ea820 */ /* 0x000fe20000400000 */
[----:B------:R1:W5:Y:S01]  /*8060*/  MUFU.EX2 R117, R132 ;  /* 0x0000008400757308 */ /* 0x0003620000000800 */
[--C-:B---3--:R-:W-:Y:S01]  /*8070*/  FFMA R125, R28, R157, -R154.reuse ;  /* 0x0000009d1c7d7223 */ /* 0x108fe2000000089a */
[----:B------:R-:W-:Y:S01]  /*8080*/  @!P3 FMUL R112, R112, R112 ;  /* 0x000000707070b220 */ /* 0x000fe20000400000 */
[----:B------:R-:W-:Y:S01]  /*8090*/  FSETP.GEU.AND P3, PT, R120, -126, PT ;  /* 0xc2fc00007800780b */ /* 0x000fe20003f6e000 */
[----:B------:R-:W-:Y:S01]  /*80a0*/  FADD R84, R84, R97 ;  /* 0x0000006154547221 */ /* 0x000fe20000000000 */
[----:B--2---:R-:W-:Y:S01]  /*80b0*/  FFMA R124, R145, R124, -R154 ;  /* 0x0000007c917c7223 */ /* 0x004fe2000000089a */
[----:B------:R-:W-:Y:S01]  /*80c0*/  FSETP.GEU.AND P1, PT, R125, -126, PT ;  /* 0xc2fc00007d00780b */ /* 0x000fe20003f2e000 */
[----:B------:R-:W2:Y:S01]  /*80d0*/  LDC R157, c[0x0][0x604] ;  /* 0x00018100ff9d7b82 */ /* 0x000ea20000000800 */
[----:B------:R3:W3:Y:S01]  /*80e0*/  MUFU.EX2 R28, R133 ;  /* 0x00000085001c7308 */ /* 0x0006e20000000800 */
[----:B----4-:R-:W-:Y:S01]  /*80f0*/  @!P6 FMUL R108, R108, R108 ;  /* 0x0000006c6c6ce220 */ /* 0x010fe20000400000 */
[----:B------:R-:W-:-:S02]  /*8100*/  FSETP.GEU.AND P6, PT, R40, -126, PT ;  /* 0xc2fc00002800780b */ /* 0x000fc40003fce000 */
[C---:B------:R-:W-:Y:S01]  /*8110*/  F2FP.BF16.F32.PACK_AB R70, R65.reuse, R70 ;  /* 0x000000464146723e */ /* 0x040fe200000010ff */
[----:B------:R-:W-:Y:S01]  /*8120*/  FADD R93, R65, R108 ;  /* 0x0000006c415d7221 */ /* 0x000fe20000000000 */
[----:B------:R-:W-:Y:S01]  /*8130*/  F2FP.BF16.F32.PACK_AB R64, R69, R64 ;  /* 0x000000404540723e */ /* 0x000fe200000010ff */
[----:B-1----:R-:W1:Y:S01]  /*8140*/  LDC R132, c[0x0][0x604] ;  /* 0x00018100ff847b82 */ /* 0x002e620000000800 */
[----:B------:R-:W-:Y:S01]  /*8150*/  @!P3 FMUL R120, R120, 0.5 ;  /* 0x3f0000007878b820 */ /* 0x000fe20000400000 */
[----:B------:R-:W4:Y:S01]  /*8160*/  MUFU.EX2 R46, R46 ;  /* 0x0000002e002e7308 */ /* 0x000f220000000800 */
[----:B-----5:R-:W-:Y:S01]  /*8170*/  @!P4 FMUL R117, R117, R117 ;  /* 0x000000757575c220 */ /* 0x020fe20000400000 */
[----:B------:R-:W-:Y:S01]  /*8180*/  @!P1 FMUL R125, R125, 0.5 ;  /* 0x3f0000007d7d9820 */ /* 0x000fe20000400000 */
[----:B------:R-:W-:Y:S01]  /*8190*/  FSETP.GEU.AND P4, PT, R116, -126, PT ;  /* 0xc2fc00007400780b */ /* 0x000fe20003f8e000 */
[----:B------:R-:W-:Y:S01]  /*81a0*/  FFMA R129, R141, R129, -R154 ;  /* 0x000000818d817223 */ /* 0x000fe2000000089a */
[----:B------:R-:W-:Y:S01]  /*81b0*/  FADD R80, R80, R93 ;  /* 0x0000005d50507221 */ /* 0x000fe20000000000 */
[----:B---3--:R-:W3:Y:S01]  /*81c0*/  LDC R133, c[0x0][0x604] ;  /* 0x00018100ff857b82 */ /* 0x008ee20000000800 */
[----:B------:R-:W-:Y:S01]  /*81d0*/  @!P6 FMUL R40, R40, 0.5 ;  /* 0x3f0000002828e820 */ /* 0x000fe20000400000 */
[----:B------:R-:W5:Y:S01]  /*81e0*/  MUFU.EX2 R125, R125 ;  /* 0x0000007d007d7308 */ /* 0x000f620000000800 */
[----:B------:R-:W-:Y:S01]  /*81f0*/  @!P5 FMUL R28, R28, R28 ;  /* 0x0000001c1c1cd220 */ /* 0x000fe20000400000 */
[----:B------:R-:W-:Y:S01]  /*8200*/  FSETP.GEU.AND P5, PT, R88, -126, PT ;  /* 0xc2fc00005800780b */ /* 0x000fe20003fae000 */
[----:B------:R-:W-:Y:S01]  /*8210*/  FADD R93, R69, R112 ;  /* 0x00000070455d7221 */ /* 0x000fe20000000000 */
[----:B------:R-:W-:Y:S01]  /*8220*/  FADD R97, R66, R117 ;  /* 0x0000007542617221 */ /* 0x000fe20000000000 */
[C---:B------:R-:W-:Y:S01]  /*8230*/  FADD R101, R71.reuse, R28 ;  /* 0x0000001c47657221 */ /* 0x040fe20000000000 */
[----:B------:R-:W-:Y:S01]  /*8240*/  F2FP.BF16.F32.PACK_AB R66, R71, R66 ;  /* 0x000000424742723e */ /* 0x000fe200000010ff */
[----:B------:R-:W-:Y:S01]  /*8250*/  FADD R76, R76, R93 ;  /* 0x0000005d4c4c7221 */ /* 0x000fe20000000000 */
[----:B------:R-:W3:Y:S01]  /*8260*/  MUFU.EX2 R120, R120 ;  /* 0x0000007800787308 */ /* 0x000ee20000000800 */
[----:B------:R-:W-:Y:S01]  /*8270*/  @!P4 FMUL R116, R116, 0.5 ;  /* 0x3f0000007474c820 */ /* 0x000fe20000400000 */
[----:B----4-:R-:W-:Y:S01]  /*8280*/  @!P2 FMUL R46, R46, R46 ;  /* 0x0000002e2e2ea220 */ /* 0x010fe20000400000 */
[----:B------:R-:W-:Y:S01]  /*8290*/  FSETP.GEU.AND P2, PT, R129, -126, PT ;  /* 0xc2fc00008100780b */ /* 0x000fe20003f4e000 */
[----:B------:R-:W-:Y:S01]  /*82a0*/  FADD R68, R68, R101 ;  /* 0x0000006544447221 */ /* 0x000fe20000000000 */
[----:B------:R-:W-:Y:S01]  /*82b0*/  FADD R93, R45, R44 ;  /* 0x0000002c2d5d7221 */ /* 0x000fe20000000000 */
[----:B------:R-:W4:Y:S01]  /*82c0*/  LDC R101, c[0x0][0x604] ;  /* 0x00018100ff657b82 */ /* 0x000f220000000800 */
[----:B------:R-:W-:Y:S01]  /*82d0*/  FADD R72, R72, R97 ;  /* 0x0000006148487221 */ /* 0x000fe20000000000 */
[----:B------:R-:W2:Y:S01]  /*82e0*/  MUFU.EX2 R40, R40 ;  /* 0x0000002800287308 */ /* 0x000ea20000000800 */
[----:B-----5:R-:W-:Y:S01]  /*82f0*/  @!P1 FMUL R125, R125, R125 ;  /* 0x0000007d7d7d9220 */ /* 0x020fe20000400000 */
[----:B------:R-:W-:Y:S01]  /*8300*/  @!P5 FMUL R88, R88, 0.5 ;  /* 0x3f0000005858d820 */ /* 0x000fe20000400000 */
[----:B------:R-:W-:Y:S01]  /*8310*/  FSETP.GEU.AND P1, PT, R89, -126, PT ;  /* 0xc2fc00005900780b */ /* 0x000fe20003f2e000 */
[--C-:B-1----:R-:W-:Y:S01]  /*8320*/  FFMA R149, R149, R132, -R154.reuse ;  /* 0x0000008495957223 */ /* 0x102fe2000000089a */
[----:B------:R-:W-:Y:S01]  /*8330*/  FADD R96, R60, R125 ;  /* 0x0000007d3c607221 */ /* 0x000fe20000000000 */
[----:B---3--:R-:W-:Y:S01]  /*8340*/  FFMA R133, R153, R133, -R154 ;  /* 0x0000008599857223 */ /* 0x008fe2000000089a */
[----:B------:R-:W1:Y:S01]  /*8350*/  LDC R132, c[0x0][0x604] ;  /* 0x00018100ff847b82 */ /* 0x000e620000000800 */
[----:B------:R-:W3:Y:S01]  /*8360*/  MUFU.EX2 R116, R116 ;  /* 0x0000007400747308 */ /* 0x000ee20000000800 */
[----:B------:R-:W-:Y:S01]  /*8370*/  @!P3 FMUL R120, R120, R120 ;  /* 0x000000787878b220 */ /* 0x000fe20000400000 */
[----:B------:R-:W-:Y:S01]  /*8380*/  FADD R97, R93, R96 ;  /* 0x000000605d617221 */ /* 0x000fe20000000000 */
[----:B------:R-:W-:Y:S01]  /*8390*/  FSETP.GEU.AND P3, PT, R133, -126, PT ;  /* 0xc2fc00008500780b */ /* 0x000fe20003f6e000 */
[----:B------:R-:W-:Y:S01]  /*83a0*/  FADD R93, R32, R105 ;  /* 0x00000069205d7221 */ /* 0x000fe20000000000 */
[----:B------:R-:W-:Y:S01]  /*83b0*/  FADD R96, R73, R120 ;  /* 0x0000007849607221 */ /* 0x000fe20000000000 */
[----:B------:R-:W-:Y:S01]  /*83c0*/  FADD R128, R100, R97 ;  /* 0x0000006164807221 */ /* 0x000fe20000000000 */
[----:B------:R-:W5:Y:S01]  /*83d0*/  LDC R153, c[0x0][0x604] ;  /* 0x00018100ff997b82 */ /* 0x000f620000000800 */
[----:B------:R-:W-:Y:S01]  /*83e0*/  @!P2 FMUL R129, R129, 0.5 ;  /* 0x3f0000008181a820 */ /* 0x000fe20000400000 */
[----:B------:R-:W-:Y:S01]  /*83f0*/  FADD R97, R93, R96 ;  /* 0x000000605d617221 */ /* 0x000fe20000000000 */
[----:B------:R3:W3:Y:S01]  /*8400*/  MUFU.EX2 R141, R88 ;  /* 0x00000058008d7308 */ /* 0x0006e20000000800 */
[----:B--2---:R-:W-:Y:S01]  /*8410*/  @!P6 FMUL R40, R40, R40 ;  /* 0x000000282828e220 */ /* 0x004fe20000400000 */
[----:B------:R-:W-:Y:S01]  /*8420*/  FSETP.GEU.AND P6, PT, R124, -126, PT ;  /* 0xc2fc00007c00780b */ /* 0x000fe20003fce000 */
[----:B------:R-:W-:Y:S01]  /*8430*/  @!P1 FMUL R89, R89, 0.5 ;  /* 0x3f00000059599820 */ /* 0x000fe20000400000 */
[----:B----4-:R-:W-:Y:S01]  /*8440*/  FFMA R148, R148, R101, -R154 ;  /* 0x0000006594947223 */ /* 0x010fe2000000089a */
[----:B------:R-:W2:Y:S01]  /*8450*/  LDC R96, c[0x0][0x604] ;  /* 0x00018100ff607b82 */ /* 0x000ea20000000800 */
[----:B------:R-:W-:Y:S01]  /*8460*/  @!P3 FMUL R133, R133, 0.5 ;  /* 0x3f0000008585b820 */ /* 0x000fe20000400000 */
[----:B---3--:R-:W-:Y:S01]  /*8470*/  @!P4 FMUL R116, R116, R116 ;  /* 0x000000747474c220 */ /* 0x008fe20000400000 */
[----:B------:R-:W3:Y:S01]  /*8480*/  MUFU.EX2 R129, R129 ;  /* 0x0000008100817308 */ /* 0x000ee20000000800 */
[----:B------:R-:W-:Y:S01]  /*8490*/  FADD R88, R78, R155 ;  /* 0x0000009b4e587221 */ /* 0x000fe20000000000 */
[----:B------:R-:W-:Y:S01]  /*84a0*/  FSETP.GEU.AND P4, PT, R42, -126, PT ;  /* 0xc2fc00002a00780b */ /* 0x000fe20003f8e000 */
[----:B------:R-:W-:Y:S01]  /*84b0*/  FADD R93, R75, R116 ;  /* 0x000000744b5d7221 */ /* 0x000fe20000000000 */
[----:B------:R-:W-:-:S02]  /*84c0*/  F2FP.BF16.F32.PACK_AB R78, R49, R78 ;  /* 0x0000004e314e723e */ /* 0x000fc400000010ff */
[----:B------:R-:W-:Y:S01]  /*84d0*/  F2FP.BF16.F32.PACK_AB R60, R73, R60 ;  /* 0x0000003c493c723e */ /* 0x000fe200000010ff */
[----:B------:R-:W-:Y:S01]  /*84e0*/  FADD R93, R88, R93 ;  /* 0x0000005d585d7221 */ /* 0x000fe20000000000 */
[----:B------:R-:W4:Y:S01]  /*84f0*/  MUFU.EX2 R133, R133 ;  /* 0x0000008500857308 */ /* 0x000f220000000800 */
[----:B------:R-:W-:Y:S01]  /*8500*/  @!P6 FMUL R124, R124, 0.5 ;  /* 0x3f0000007c7ce820 */ /* 0x000fe20000400000 */
[----:B------:R-:W-:Y:S01]  /*8510*/  @!P5 FMUL R141, R141, R141 ;  /* 0x0000008d8d8dd220 */ /* 0x000fe20000400000 */
[----:B------:R-:W-:Y:S01]  /*8520*/  FADD R93, R92, R93 ;  /* 0x0000005d5c5d7221 */ /* 0x000fe20000000000 */
[----:B------:R-:W-:Y:S01]  /*8530*/  FSETP.GEU.AND P5, PT, R148, -126, PT ;  /* 0xc2fc00009400780b */ /* 0x000fe20003fae000 */
[----:B------:R-:W1:Y:S01]  /*8540*/  LDC R92, c[0x0][0x604] ;  /* 0x00018100ff5c7b82 */ /* 0x000e620000000800 */
[----:B-----5:R-:W-:Y:S01]  /*8550*/  FFMA R100, R118, R153, -R24 ;  /* 0x0000009976647223 */ /* 0x020fe20000000818 */
[----:B------:R-:W-:Y:S01]  /*8560*/  @!P4 FMUL R42, R42, 0.5 ;  /* 0x3f0000002a2ac820 */ /* 0x000fe20000400000 */
[----:B------:R-:W5:Y:S01]  /*8570*/  MUFU.EX2 R124, R124 ;  /* 0x0000007c007c7308 */ /* 0x000f620000000800 */
[----:B---3--:R-:W-:Y:S01]  /*8580*/  @!P2 FMUL R129, R129, R129 ;  /* 0x000000818181a220 */ /* 0x008fe20000400000 */
[----:B------:R-:W-:Y:S01]  /*8590*/  FADD R88, R49, R46 ;  /* 0x0000002e31587221 */ /* 0x000fe20000000000 */
[----:B------:R-:W-:-:S02]  /*85a0*/  FSETP.GEU.AND P2, PT, R149, -126, PT ;  /* 0xc2fc00009500780b */ /* 0x000fc40003f4e000 */
[----:B------:R-:W3:Y:S01]  /*85b0*/  LDC R153, c[0x0][0x604] ;  /* 0x00018100ff997b82 */ /* 0x000ee20000000800 */
[--C-:B--2---:R-:W-:Y:S01]  /*85c0*/  FFMA R101, R119, R96, -R24.reuse ;  /* 0x0000006077657223 */ /* 0x104fe20000000818 */
[----:B------:R-:W-:Y:S01]  /*85d0*/  F2FP.BF16.F32.PACK_AB R48, R48, R83 ;  /* 0x000000533030723e */ /* 0x000fe200000010ff */
[----:B------:R2:W1:Y:S01]  /*85e0*/  MUFU.EX2 R137, R89 ;  /* 0x0000005900897308 */ /* 0x0004620000000800 */
[----:B----4-:R-:W-:Y:S01]  /*85f0*/  @!P3 FMUL R133, R133, R133 ;  /* 0x000000858585b220 */ /* 0x010fe20000400000 */
[----:B------:R-:W-:Y:S01]  /*8600*/  @!P5 FMUL R148, R148, 0.5 ;  /* 0x3f0000009494d820 */ /* 0x000fe20000400000 */
[----:B------:R-:W-:Y:S02]  /*8610*/  FSETP.GEU.AND P3, PT, R100, -126, PT ;  /* 0xc2fc00006400780b */ /* 0x000fe40003f6e000 */
[----:B------:R-:W4:Y:S01]  /*8620*/  LDC R96, c[0x0][0x604] ;  /* 0x00018100ff607b82 */ /* 0x000f220000000800 */
[----:B------:R-:W-:Y:S02]  /*8630*/  F2FP.BF16.F32.PACK_AB R50, R50, R87 ;  /* 0x000000573232723e */ /* 0x000fe400000010ff */
[----:B------:R-:W3:Y:S01]  /*8640*/  MUFU.EX2 R42, R42 ;  /* 0x0000002a002a7308 */ /* 0x000ee20000000800 */
[----:B--2---:R-:W-:Y:S01]  /*8650*/  FADD R89, R104, R97 ;  /* 0x0000006168597221 */ /* 0x004fe20000000000 */
[----:B------:R-:W-:Y:S01]  /*8660*/  FADD R97, R62, R129 ;  /* 0x000000813e617221 */ /* 0x000fe20000000000 */
[----:B-----5:R-:W-:Y:S01]  /*8670*/  @!P6 FMUL R124, R124, R124 ;  /* 0x0000007c7c7ce220 */ /* 0x020fe20000400000 */
[----:B------:R-:W-:Y:S01]  /*8680*/  @!P2 FMUL R149, R149, 0.5 ;  /* 0x3f0000009595a820 */ /* 0x000fe20000400000 */
[----:B------:R-:W-:Y:S01]  /*8690*/  FFMA R104, R146, R157, -R24 ;  /* 0x0000009d92687223 */ /* 0x000fe20000000818 */
[----:B------:R-:W-:Y:S01]  /*86a0*/  FADD R145, R88, R97 ;  /* 0x0000006158917221 */ /* 0x000fe20000000000 */
[----:B------:R-:W-:Y:S01]  /*86b0*/  FADD R88, R53, R40 ;  /* 0x0000002835587221 */ /* 0x000fe20000000000 */
[----:B------:R-:W-:Y:S01]  /*86c0*/  FADD R97, R56, R133 ;  /* 0x0000008538617221 */ /* 0x000fe20000000000 */
[----:B------:R-:W2:Y:S01]  /*86d0*/  MUFU.EX2 R118, R148 ;  /* 0x0000009400767308 */ /* 0x000ea20000000800 */
[----:B------:R-:W-:Y:S01]  /*86e0*/  FADD R145, R80, R145 ;  /* 0x0000009150917221 */ /* 0x000fe20000000000 */
[----:B-1----:R-:W-:Y:S01]  /*86f0*/  @!P1 FMUL R137, R137, R137 ;  /* 0x0000008989899220 */ /* 0x002fe20000400000 */
[----:B------:R-:W-:Y:S01]  /*8700*/  FADD R97, R88, R97 ;  /* 0x0000006158617221 */ /* 0x000fe20000000000 */
[--C-:B------:R-:W-:Y:S01]  /*8710*/  FFMA R88, R139, R92, -R24.reuse ;  /* 0x0000005c8b587223 */ /* 0x100fe20000000818 */
[----:B---3--:R-:W-:Y:S01]  /*8720*/  FFMA R92, R142, R153, -R24 ;  /* 0x000000998e5c7223 */ /* 0x008fe20000000818 */
[----:B------:R-:W-:Y:S01]  /*8730*/  FSETP.GEU.AND P1, PT, R101, -126, PT ;  /* 0xc2fc00006500780b */ /* 0x000fe20003f2e000 */
[----:B------:R-:W-:Y:S01]  /*8740*/  FADD R97, R84, R97 ;  /* 0x0000006154617221 */ /* 0x000fe20000000000 */
[----:B------:R-:W-:Y:S01]  /*8750*/  FADD R84, R34, R141 ;  /* 0x0000008d22547221 */ /* 0x000fe20000000000 */
[----:B------:R-:W-:Y:S01]  /*8760*/  @!P4 FMUL R42, R42, R42 ;  /* 0x0000002a2a2ac220 */ /* 0x000fe20000400000 */
[----:B------:R-:W-:Y:S01]  /*8770*/  FSETP.GEU.AND P6, PT, R88, -126, PT ;  /* 0xc2fc00005800780b */ /* 0x000fe20003fce000 */
[----:B------:R-:W-:Y:S01]  /*8780*/  FADD R80, R128, R97 ;  /* 0x0000006180507221 */ /* 0x000fe20000000000 */
[----:B------:R-:W-:Y:S01]  /*8790*/  FADD R97, R77, R124 ;  /* 0x0000007c4d617221 */ /* 0x000fe20000000000 */
[----:B------:R-:W-:Y:S01]  /*87a0*/  FSETP.GEU.AND P4, PT, R92, -126, PT ;  /* 0xc2fc00005c00780b */ /* 0x000fe20003f8e000 */
[----:B------:R1:W3:Y:S01]  /*87b0*/  MUFU.EX2 R119, R149 ;  /* 0x0000009500777308 */ /* 0x0002e20000000800 */
[----:B------:R-:W5:Y:S01]  /*87c0*/  LDC R128, c[0x0][0x604] ;  /* 0x00018100ff807b82 */ /* 0x000f620000000800 */
[----:B------:R-:W-:Y:S01]  /*87d0*/  FADD R139, R84, R97 ;  /* 0x00000061548b7221 */ /* 0x000fe20000000000 */
[----:B----4-:R-:W-:Y:S01]  /*87e0*/  FFMA R84, R143, R96, -R24 ;  /* 0x000000608f547223 */ /* 0x010fe20000000818 */
[----:B--2---:R-:W-:Y:S01]  /*87f0*/  @!P5 FMUL R118, R118, R118 ;  /* 0x000000767676d220 */ /* 0x004fe20000400000 */
[----:B------:R-:W-:Y:S01]  /*8800*/  FADD R96, R74, R137 ;  /* 0x000000894a607221 */ /* 0x000fe20000000000 */
[----:B------:R-:W-:Y:S01]  /*8810*/  FADD R76, R76, R139 ;  /* 0x0000008b4c4c7221 */ /* 0x000fe20000000000 */
[----:B------:R-:W-:Y:S01]  /*8820*/  @!P3 FMUL R100, R100, 0.5 ;  /* 0x3f0000006464b820 */ /* 0x000fe20000400000 */
[----:B------:R-:W-:Y:S01]  /*8830*/  FSETP.GEU.AND P5, PT, R84, -126, PT ;  /* 0xc2fc00005400780b */ /* 0x000fe20003fae000 */
[----:B-1----:R-:W1:Y:S01]  /*8840*/  LDC R149, c[0x0][0x604] ;  /* 0x00018100ff957b82 */ /* 0x002e620000000800 */
[----:B------:R-:W-:Y:S01]  /*8850*/  @!P6 FMUL R88, R88, 0.5 ;  /* 0x3f0000005858e820 */ /* 0x000fe20000400000 */
[----:B------:R-:W-:Y:S01]  /*8860*/  FADD R97, R81, R118 ;  /* 0x0000007651617221 */ /* 0x000fe20000000000 */
[----:B------:R-:W-:Y:S01]  /*8870*/  @!P4 FMUL R92, R92, 0.5 ;  /* 0x3f0000005c5cc820 */ /* 0x000fe20000400000 */
[----:B------:R-:W-:Y:S01]  /*8880*/  FADD R76, R89, R76 ;  /* 0x0000004c594c7221 */ /* 0x000fe20000000000 */
[----:B------:R-:W-:Y:S01]  /*8890*/  @!P1 FMUL R101, R101, 0.5 ;  /* 0x3f00000065659820 */ /* 0x000fe20000400000 */
[----:B------:R-:W-:Y:S01]  /*88a0*/  FADD R139, R96, R97 ;  /* 0x00000061608b7221 */ /* 0x000fe20000000000 */
[----:B------:R-:W2:Y:S01]  /*88b0*/  MUFU.EX2 R88, R88 ;  /* 0x0000005800587308 */ /* 0x000ea20000000800 */
[----:B---3--:R-:W-:Y:S01]  /*88c0*/  @!P2 FMUL R119, R119, R119 ;  /* 0x000000777777a220 */ /* 0x008fe20000400000 */
[----:B------:R-:W-:Y:S01]  /*88d0*/  FADD R96, R57, R42 ;  /* 0x0000002a39607221 */ /* 0x000fe20000000000 */
[----:B------:R-:W-:Y:S01]  /*88e0*/  FADD R72, R72, R139 ;  /* 0x0000008b48487221 */ /* 0x000fe20000000000 */
[----:B------:R-:W-:Y:S01]  /*88f0*/  FSETP.GEU.AND P2, PT, R104, -126, PT ;  /* 0xc2fc00006800780b */ /* 0x000fe20003f4e000 */
[----:B------:R-:W-:Y:S01]  /*8900*/  @!P5 FMUL R84, R84, 0.5 ;  /* 0x3f0000005454d820 */ /* 0x000fe20000400000 */
[----:B------:R-:W-:Y:S01]  /*8910*/  FADD R97, R58, R119 ;  /* 0x000000773a617221 */ /* 0x000fe20000000000 */
[----:B------:R-:W-:Y:S01]  /*8920*/  FADD R139, R93, R72 ;  /* 0x000000485d8b7221 */ /* 0x000fe20000000000 */
[----:B------:R-:W3:Y:S01]  /*8930*/  MUFU.EX2 R92, R92 ;  /* 0x0000005c005c7308 */ /* 0x000ee20000000800 */
[----:B------:R-:W-:Y:S01]  /*8940*/  FADD R72, R3, R94 ;  /* 0x0000005e03487221 */ /* 0x000fe20000000000 */
[----:B------:R-:W-:Y:S01]  /*8950*/  FADD R143, R96, R97 ;  /* 0x00000061608f7221 */ /* 0x000fe20000000000 */
[--C-:B-----5:R-:W-:Y:S01]  /*8960*/  FFMA R97, R147, R128, -R24.reuse ;  /* 0x0000008093617223 */ /* 0x120fe20000000818 */
[----:B------:R-:W-:Y:S01]  /*8970*/  FADD R147, R25, R123 ;  /* 0x0000007b19937221 */ /* 0x000fe20000000000 */
[----:B------:R-:W-:Y:S01]  /*8980*/  FADD R128, R17, R115 ;  /* 0x0000007311807221 */ /* 0x000fe20000000000 */
[----:B------:R-:W-:Y:S01]  /*8990*/  FADD R68, R68, R143 ;  /* 0x0000008f44447221 */ /* 0x000fe20000000000 */
[----:B------:R-:W-:Y:S01]  /*89a0*/  FADD R80, R80, R139 ;  /* 0x0000008b50507221 */ /* 0x000fe20000000000 */
[----:B------:R4:W5:Y:S01]  /*89b0*/  MUFU.EX2 R89, R84 ;  /* 0x0000005400597308 */ /* 0x0009620000000800 */
[--C-:B-1----:R-:W-:Y:S01]  /*89c0*/  FFMA R93, R150, R149, -R24.reuse ;  /* 0x00000095965d7223 */ /* 0x102fe20000000818 */
[----:B------:R-:W-:Y:S01]  /*89d0*/  FFMA R24, R151, R132, -R24 ;  /* 0x0000008497187223 */ /* 0x000fe20000000818 */
[----:B--2---:R-:W-:Y:S01]  /*89e0*/  @!P6 FMUL R88, R88, R88 ;  /* 0x000000585858e220 */ /* 0x004fe20000400000 */
[----:B------:R-:W-:Y:S01]  /*89f0*/  FSETP.GEU.AND P6, PT, R97, -126, PT ;  /* 0xc2fc00006100780b */ /* 0x000fe20003fce000 */
[----:B------:R-:W-:Y:S01]  /*8a00*/  @!P2 FMUL R104, R104, 0.5 ;  /* 0x3f0000006868a820 */ /* 0x000fe20000400000 */
[----:B------:R-:W-:Y:S01]  /*8a10*/  FADD R143, R145, R68 ;  /* 0x00000044918f7221 */ /* 0x000fe20000000000 */
[----:B------:R-:W-:Y:S01]  /*8a20*/  FADD R68, R2, R91 ;  /* 0x0000005b02447221 */ /* 0x000fe20000000000 */
[----:B------:R-:W-:Y:S01]  /*8a30*/  FADD R145, R23, R114 ;  /* 0x0000007217917221 */ /* 0x000fe20000000000 */
[----:B---3--:R-:W-:Y:S01]  /*8a40*/  @!P4 FMUL R92, R92, R92 ;  /* 0x0000005c5c5cc220 */ /* 0x008fe20000400000 */
[----:B------:R-:W-:Y:S01]  /*8a50*/  FSETP.GEU.AND P4, PT, R93, -126, PT ;  /* 0xc2fc00005d00780b */ /* 0x000fe20003f8e000 */
[----:B------:R-:W1:Y:S01]  /*8a60*/  MUFU.EX2 R100, R100 ;  /* 0x0000006400647308 */ /* 0x000e620000000800 */
[----:B------:R-:W-:Y:S01]  /*8a70*/  FADD R132, R68, R145 ;  /* 0x0000009144847221 */ /* 0x000fe20000000000 */
[----:B------:R-:W-:Y:S01]  /*8a80*/  FADD R140, R72, R147 ;  /* 0x00000093488c7221 */ /* 0x000fe20000000000 */
[----:B------:R-:W-:Y:S01]  /*8a90*/  FADD R68, R4, R98 ;  /* 0x0000006204447221 */ /* 0x000fe20000000000 */
[----:B------:R-:W-:Y:S01]  /*8aa0*/  FADD R72, R6, R99 ;  /* 0x0000006306487221 */ /* 0x000fe20000000000 */
[----:B----4-:R-:W-:Y:S01]  /*8ab0*/  FADD R84, R5, R95 ;  /* 0x0000005f05547221 */ /* 0x010fe20000000000 */
[----:B-----5:R-:W-:Y:S01]  /*8ac0*/  @!P5 FMUL R89, R89, R89 ;  /* 0x000000595959d220 */ /* 0x020fe20000400000 */
[----:B------:R-:W-:Y:S01]  /*8ad0*/  FSETP.GEU.AND P5, PT, R24, -126, PT ;  /* 0xc2fc00001800780b */ /* 0x000fe20003fae000 */
[----:B------:R-:W-:Y:S01]  /*8ae0*/  @!P6 FMUL R97, R97, 0.5 ;  /* 0x3f0000006161e820 */ /* 0x000fe20000400000 */
[----:B------:R-:W2:Y:S01]  /*8af0*/  MUFU.EX2 R101, R101 ;  /* 0x0000006500657308 */ /* 0x000ea20000000800 */
[----:B------:R-:W-:Y:S01]  /*8b00*/  FADD R145, R22, R126 ;  /* 0x0000007e16917221 */ /* 0x000fe20000000000 */
[----:B------:R-:W-:Y:S01]  /*8b10*/  FADD R147, R27, R127 ;  /* 0x0000007f1b937221 */ /* 0x000fe20000000000 */
[----:B------:R-:W-:Y:S01]  /*8b20*/  @!P4 FMUL R93, R93, 0.5 ;  /* 0x3f0000005d5dc820 */ /* 0x000fe20000400000 */
[----:B------:R-:W-:Y:S01]  /*8b30*/  FADD R149, R31, R130 ;  /* 0x000000821f957221 */ /* 0x000fe20000000000 */
[----:B------:R-:W-:Y:S01]  /*8b40*/  FADD R142, R68, R145 ;  /* 0x00000091448e7221 */ /* 0x000fe20000000000 */
[----:B------:R-:W-:Y:S01]  /*8b50*/  FADD R146, R72, R147 ;  /* 0x0000009348927221 */ /* 0x000fe20000000000 */
[----:B------:R-:W-:Y:S01]  /*8b60*/  FADD R68, R9, R102 ;  /* 0x0000006609447221 */ /* 0x000fe20000000000 */
[----:B------:R-:W3:Y:S01]  /*8b70*/  MUFU.EX2 R104, R104 ;  /* 0x0000006800687308 */ /* 0x000ee20000000800 */
[----:B------:R-:W-:Y:S01]  /*8b80*/  FADD R148, R84, R149 ;  /* 0x0000009554947221 */ /* 0x000fe20000000000 */
[----:B------:R-:W-:Y:S01]  /*8b90*/  FADD R72, R11, R103 ;  /* 0x000000670b487221 */ /* 0x000fe20000000000 */
[----:B------:R-:W-:Y:S01]  /*8ba0*/  @!P5 FMUL R24, R24, 0.5 ;  /* 0x3f0000001818d820 */ /* 0x000fe20000400000 */
[----:B------:R-:W-:Y:S01]  /*8bb0*/  FADD R84, R12, R107 ;  /* 0x0000006b0c547221 */ /* 0x000fe20000000000 */
[----:B------:R-:W-:Y:S01]  /*8bc0*/  FADD R145, R35, R134 ;  /* 0x0000008623917221 */ /* 0x000fe20000000000 */
[----:B------:R-:W-:Y:S01]  /*8bd0*/  FADD R147, R67, R135 ;  /* 0x0000008743937221 */ /* 0x000fe20000000000 */
[----:B------:R-:W-:Y:S01]  /*8be0*/  FADD R149, R39, R138 ;  /* 0x0000008a27957221 */ /* 0x000fe20000000000 */
[----:B------:R-:W4:Y:S01]  /*8bf0*/  MUFU.EX2 R97, R97 ;  /* 0x0000006100617308 */ /* 0x000f220000000800 */
[----:B------:R-:W-:Y:S01]  /*8c00*/  FADD R150, R68, R145 ;  /* 0x0000009144967221 */ /* 0x000fe20000000000 */
[----:B------:R-:W-:Y:S01]  /*8c10*/  FADD R153, R72, R147 ;  /* 0x0000009348997221 */ /* 0x000fe20000000000 */
[----:B------:R-:W-:Y:S01]  /*8c20*/  FADD R154, R84, R149 ;  /* 0x00000095549a7221 */ /* 0x000fe20000000000 */
[----:B------:R-:W-:Y:S01]  /*8c30*/  FADD R68, R16, R106 ;  /* 0x0000006a10447221 */ /* 0x000fe20000000000 */
[----:B------:R-:W-:Y:S01]  /*8c40*/  FADD R72, R14, R110 ;  /* 0x0000006e0e487221 */ /* 0x000fe20000000000 */
[----:B------:R-:W-:Y:S01]  /*8c50*/  FADD R84, R15, R111 ;  /* 0x0000006f0f547221 */ /* 0x000fe20000000000 */
[----:B------:R-:W-:Y:S01]  /*8c60*/  FADD R145, R43, R131 ;  /* 0x000000832b917221 */ /* 0x000fe20000000000 */
[----:B------:R-:W5:Y:S01]  /*8c70*/  MUFU.EX2 R93, R93 ;  /* 0x0000005d005d7308 */ /* 0x000f620000000800 */
[----:B------:R-:W-:Y:S01]  /*8c80*/  FADD R147, R47, R88 ;  /* 0x000000582f937221 */ /* 0x000fe20000000000 */
[----:B------:R-:W-:Y:S01]  /*8c90*/  FADD R149, R63, R92 ;  /* 0x0000005c3f957221 */ /* 0x000fe20000000000 */
[----:B------:R-:W-:Y:S01]  /*8ca0*/  FADD R151, R51, R89 ;  /* 0x0000005933977221 */ /* 0x000fe20000000000 */
[----:B------:R-:W-:Y:S01]  /*8cb0*/  FADD R145, R68, R145 ;  /* 0x0000009144917221 */ /* 0x000fe20000000000 */
[----:B------:R-:W-:Y:S01]  /*8cc0*/  FADD R147, R72, R147 ;  /* 0x0000009348937221 */ /* 0x000fe20000000000 */
[----:B------:R-:W-:Y:S01]  /*8cd0*/  FADD R149, R84, R149 ;  /* 0x0000009554957221 */ /* 0x000fe20000000000 */
[----:B------:R-:W-:Y:S01]  /*8ce0*/  FADD R151, R128, R151 ;  /* 0x0000009780977221 */ /* 0x000fe20000000000 */
[----:B------:R5:W5:Y:S01]  /*8cf0*/  MUFU.EX2 R96, R24 ;  /* 0x0000001800607308 */ /* 0x000b620000000800 */
[----:B-1----:R-:W-:Y:S01]  /*8d00*/  @!P3 FMUL R100, R100, R100 ;  /* 0x000000646464b220 */ /* 0x002fe20000400000 */
[----:B--2---:R-:W-:Y:S01]  /*8d10*/  @!P1 FMUL R101, R101, R101 ;  /* 0x0000006565659220 */ /* 0x004fe20000400000 */
[----:B---3--:R-:W-:Y:S01]  /*8d20*/  @!P2 FMUL R104, R104, R104 ;  /* 0x000000686868a220 */ /* 0x008fe20000400000 */
[----:B----4-:R-:W-:Y:S01]  /*8d30*/  @!P6 FMUL R97, R97, R97 ;  /* 0x000000616161e220 */ /* 0x010fe20000400000 */
[----:B------:R-:W-:Y:S01]  /*8d40*/  FADD R132, R132, R145 ;  /* 0x0000009184847221 */ /* 0x000fe20000000000 */
[----:B------:R-:W-:Y:S01]  /*8d50*/  FADD R140, R140, R147 ;  /* 0x000000938c8c7221 */ /* 0x000fe20000000000 */
[----:B------:R-:W-:Y:S01]  /*8d60*/  FADD R142, R142, R149 ;  /* 0x000000958e8e7221 */ /* 0x000fe20000000000 */
[----:B------:R-:W-:Y:S01]  /*8d70*/  FADD R146, R146, R151 ;  /* 0x0000009792927221 */ /* 0x000fe20000000000 */
[----:B-----5:R-:W-:Y:S01]  /*8d80*/  @!P4 FMUL R93, R93, R93 ;  /* 0x0000005d5d5dc220 */ /* 0x020fe20000400000 */
[----:B------:R-:W-:Y:S01]  /*8d90*/  FADD R24, R20, R144 ;  /* 0x0000009014187221 */ /* 0x000fe20000000000 */
[----:B------:R-:W-:Y:S01]  /*8da0*/  FADD R68, R18, R122 ;  /* 0x0000007a12447221 */ /* 0x000fe20000000000 */
[----:B------:R-:W-:Y:S01]  /*8db0*/  FADD R72, R19, R100 ;  /* 0x0000006413487221 */ /* 0x000fe20000000000 */
[----:B------:R-:W-:Y:S01]  /*8dc0*/  FADD R84, R21, R101 ;  /* 0x0000006515547221 */ /* 0x000fe20000000000 */
[----:B------:R-:W-:Y:S01]  /*8dd0*/  FADD R145, R55, R104 ;  /* 0x0000006837917221 */ /* 0x000fe20000000000 */
[----:B------:R-:W-:Y:S01]  /*8de0*/  FADD R147, R59, R97 ;  /* 0x000000613b937221 */ /* 0x000fe20000000000 */
[----:B------:R-:W-:Y:S01]  /*8df0*/  FADD R149, R136, R93 ;  /* 0x0000005d88957221 */ /* 0x000fe20000000000 */
[----:B------:R-:W-:Y:S01]  /*8e00*/  @!P5 FMUL R96, R96, R96 ;  /* 0x000000606060d220 */ /* 0x000fe20000400000 */
[----:B------:R-:W-:Y:S01]  /*8e10*/  FADD R145, R24, R145 ;  /* 0x0000009118917221 */ /* 0x000fe20000000000 */
        /* <DEDUP_REMOVED lines=12> */
[----:B------:R-:W-:Y:S01]  /*8ee0*/  F2FP.BF16.F32.PACK_AB R72, R34, R53 ;  /* 0x000000352248723e */ /* 0x000fe200000010ff */
[----:B------:R-:W-:Y:S01]  /*8ef0*/  FADD R132, R132, R153 ;  /* 0x0000009984847221 */ /* 0x000fe20000000000 */
[----:B------:R-:W-:Y:S01]  /*8f00*/  FADD R151, R146, R151 ;  /* 0x0000009792977221 */ /* 0x000fe20000000000 */
[----:B------:R-:W-:Y:S01]  /*8f10*/  FADD R213, R80, R143 ;  /* 0x0000008f50d57221 */ /* 0x000fe20000000000 */
[----:B------:R-:W-:-:S02]  /*8f20*/  F2FP.BF16.F32.PACK_AB R74, R57, R74 ;  /* 0x0000004a394a723e */ /* 0x000fc400000010ff */
[----:B------:R-:W-:Y:S01]  /*8f30*/  FADD R151, R140, R151 ;  /* 0x000000978c977221 */ /* 0x000fe20000000000 */
[----:B------:R-:W-:Y:S02]  /*8f40*/  F2FP.BF16.F32.PACK_AB R68, R61, R36 ;  /* 0x000000243d44723e */ /* 0x000fe400000010ff */
[----:B------:R-:W-:Y:S01]  /*8f50*/  F2FP.BF16.F32.PACK_AB R58, R58, R81 ;  /* 0x000000513a3a723e */ /* 0x000fe200000010ff */
[----:B------:R-:W-:Y:S01]  /*8f60*/  FADD R214, R132, R151 ;  /* 0x0000009784d67221 */ /* 0x000fe20000000000 */
[----:B------:R-:W-:Y:S02]  /*8f70*/  F2FP.BF16.F32.PACK_AB R84, R29, R26 ;  /* 0x0000001a1d54723e */ /* 0x000fe400000010ff */
[----:B------:R-:W-:Y:S02]  /*8f80*/  F2FP.BF16.F32.PACK_AB R80, R37, R30 ;  /* 0x0000001e2550723e */ /* 0x000fe400000010ff */
[----:B------:R-:W-:Y:S02]  /*8f90*/  F2FP.BF16.F32.PACK_AB R76, R32, R45 ;  /* 0x0000002d204c723e */ /* 0x000fe400000010ff */
[----:B------:R-:W-:-:S02]  /*8fa0*/  F2FP.BF16.F32.PACK_AB R62, R62, R75 ;  /* 0x0000004b3e3e723e */ /* 0x000fc400000010ff */
[----:B------:R-:W-:Y:S02]  /*8fb0*/  F2FP.BF16.F32.PACK_AB R56, R77, R56 ;  /* 0x000000384d38723e */ /* 0x000fe400000010ff */
[----:B------:R-:W-:Y:S02]  /*8fc0*/  F2FP.BF16.F32.PACK_AB R36, R38, R109 ;  /* 0x0000006d2624723e */ /* 0x000fe400000010ff */
[----:B------:R-:W-:Y:S02]  /*8fd0*/  F2FP.BF16.F32.PACK_AB R34, R28, R117 ;  /* 0x000000751c22723e */ /* 0x000fe400000010ff */
[----:B------:R-:W-:Y:S01]  /*8fe0*/  F2FP.BF16.F32.PACK_AB R81, R9, R5 ;  /* 0x000000050951723e */ /* 0x000fe200000010ff */
[----:B------:R-:W-:Y:S01]  /*8ff0*/  IMAD.MOV.U32 R9, RZ, RZ, 0x2 ;  /* 0x00000002ff097424 */ /* 0x000fe200078e00ff */
[----:B------:R-:W-:Y:S02]  /*9000*/  F2FP.BF16.F32.PACK_AB R69, R25, R23 ;  /* 0x000000171945723e */ /* 0x000fe400000010ff */
[----:B------:R-:W-:-:S02]  /*9010*/  F2FP.BF16.F32.PACK_AB R71, R27, R22 ;  /* 0x000000161b47723e */ /* 0x000fc400000010ff */
[----:B------:R-:W-:Y:S02]  /*9020*/  F2FP.BF16.F32.PACK_AB R65, R35, R31 ;  /* 0x0000001f2341723e */ /* 0x000fe400000010ff */
[----:B------:R-:W-:Y:S02]  /*9030*/  F2FP.BF16.F32.PACK_AB R67, R39, R67 ;  /* 0x000000432743723e */ /* 0x000fe400000010ff */
[----:B------:R-:W-:Y:S02]  /*9040*/  F2FP.BF16.F32.PACK_AB R61, R47, R43 ;  /* 0x0000002b2f3d723e */ /* 0x000fe400000010ff */
[----:B------:R-:W-:Y:S02]  /*9050*/  F2FP.BF16.F32.PACK_AB R63, R51, R63 ;  /* 0x0000003f333f723e */ /* 0x000fe400000010ff */
        /* <DEDUP_REMOVED lines=33> */
[----:B------:R-:W-:-:S07]  /*9270*/  SHF.L.U32 R3, RZ, 0x1f, RZ ;  /* 0x0000001fff037819 */ /* 0x000fce00000006ff */
.L_x_23:
[----:B-1----:R1:W2:Y:S02]  /*9280*/  SYNCS.PHASECHK.TRANS64.TRYWAIT P1, [R252+URZ+0x110008], R3 ;  /* 0x11000803fc0075a7 */ /* 0x0022a4000802017f */
[----:B--2---:R-:W-:Y:S05]  /*9290*/  @!P1 NANOSLEEP.SYNCS 0x989680 ;  /* 0x009896800000995d */ /* 0x004fea0003900000 */
[----:B------:R-:W2:Y:S02]  /*92a0*/  @!P1 SYNCS.PHASECHK.TRANS64 P1, [R252+URZ+0x110008], R3 ;  /* 0x11000803fc0095a7 */ /* 0x000ea4000802007f */
[----:B--2---:R-:W-:Y:S05]  /*92b0*/  @!P1 BRA `(.L_x_23) ;  /* 0xfffffffc00f09947 */ /* 0x004fea000383ffff */
[----:B------:R-:W-:Y:S01]  /*92c0*/  STL [R1+0x1ff4], R72 ;  /* 0x001ff44801007387 */ /* 0x000fe20000100800 */
[----:B------:R-:W-:Y:S01]  /*92d0*/  LOP3.LUT R220, R220, 0x8000000, RZ, 0xfc, !PT ;  /* 0x08000000dcdc7812 */ /* 0x000fe200078efcff */
[----:B------:R-:W-:Y:S02]  /*92e0*/  UMOV UR7, 0x40000040 ;  /* 0x4000004000077882 */ /* 0x000fe40000000000 */
[----:B------:R-:W-:Y:S01]  /*92f0*/  STL [R1+0x1ff0], R73 ;  /* 0x001ff04901007387 */ /* 0x000fe20000100800 */
[----:B------:R-:W-:-:S03]  /*9300*/  LOP3.LUT R2, R220, 0x4000, RZ, 0xfc, !PT ;  /* 0x00004000dc027812 */ /* 0x000fc600078efcff */
[----:B------:R-:W-:Y:S01]  /*9310*/  STL [R1+0x1fec], R74 ;  /* 0x001fec4a01007387 */ /* 0x000fe20000100800 */
[----:B------:R-:W-:-:S03]  /*9320*/  R2UR UR6, R2 ;  /* 0x00000000020672ca */ /* 0x000fc600000e0000 */
[----:B------:R-:W-:Y:S04]  /*9330*/  STL [R1+0x1fe8], R75 ;  /* 0x001fe84b01007387 */ /* 0x000fe80000100800 */
        /* <DEDUP_REMOVED lines=86> */
[----:B------:R-:W-:Y:S04]  /*98a0*/  STL.64 [R1+0x488], R214 ;  /* 0x000488d601007387 */ /* 0x000fe80000100a00 */
[----:B------:R-:W-:Y:S04]  /*98b0*/  STL.64 [R1+0x480], R212 ;  /* 0x000480d401007387 */ /* 0x000fe80000100a00 */
[----:B------:R-:W-:Y:S04]  /*98c0*/  STL [R1+0x47c], R211 ;  /* 0x00047cd301007387 */ /* 0x000fe80000100800 */
[----:B------:R-:W-:Y:S04]  /*98d0*/  STL [R1+0x478], R195 ;  /* 0x000478c301007387 */ /* 0x000fe80000100800 */
[----:B------:R-:W-:Y:S04]  /*98e0*/  STL.64 [R1+0x470], R192 ;  /* 0x000470c001007387 */ /* 0x000fe80000100a00 */
[----:B------:R-:W-:Y:S04]  /*98f0*/  STL.64 [R1+0x468], R190 ;  /* 0x000468be01007387 */ /* 0x000fe80000100a00 */
[----:B------:R-:W-:Y:S04]  /*9900*/  STL [R1+0x460], R152 ;  /* 0x0004609801007387 */ /* 0x000fe80000100800 */
[----:B------:R-:W-:Y:S04]  /*9910*/  STL.64 [R1+0x2388], R218 ;  /* 0x002388da01007387 */ /* 0x000fe80000100a00 */
[----:B------:R2:W-:Y:S02]  /*9920*/  STL.64 [R1+0x2380], R216 ;  /* 0x002380d801007387 */ /* 0x0005e40000100a00 */
[----:B--2---:R-:W-:-:S06]  /*9930*/  WARPGROUP.ARRIVE ;  /* 0x00000000000079c5 */ /* 0x004fcc0000000000 */
[----:B------:R-:W-:Y:S01]  /*9940*/  HGMMA.64x256x16.F32.BF16 R92, R84, gdesc[UR4].tnspB, RZ, !UPT, gsb0 ;  /* 0x43e00004545c7df0 */ /* 0x000fe2000c0018ff */
[C---:B-1----:R-:W-:Y:S01]  /*9950*/  VIADD R3, R220.reuse, 0x6000 ;  /* 0x00006000dc037836 */ /* 0x042fe20000000000 */
[----:B------:R-:W-:-:S04]  /*9960*/  IADD3 R2, R220, 0x4080, RZ ;  /* 0x00004080dc027810 */ /* 0x000fc80007ffe0ff */
[----:B------:R-:W-:Y:S02]  /*9970*/  R2UR UR7, R3 ;  /* 0x00000000030772ca */ /* 0x000fe400000e0000 */
[----:B------:R-:W-:Y:S01]  /*9980*/  R2UR UR6, R2 ;  /* 0x00000000020672ca */ /* 0x000fe200000e0000 */
[----:B------:R-:W-:-:S10]  /*9990*/  UMOV UR11, 0x40000040 ;  /* 0x40000040000b7882 */ /* 0x000fd40000000000 */
[----:B------:R-:W-:Y:S01]  /*99a0*/  UMOV UR10, UR7 ;  /* 0x00000007000a7c82 */ /* 0x000fe20008000000 */
[----:B------:R-:W-:Y:S02]  /*99b0*/  WARPGROUP.DEPBAR.LE gsb0, 0x0 ;  /* 0x00008000000079c5 */ /* 0x000fe40000010000 */
[----:B------:R-:W-:Y:S01]  /*99c0*/  STL.64 [R1+0x200], R92 ;  /* 0x0002005c01007387 */ /* 0x000fe20000100a00 */
[----:B------:R-:W-:Y:S01]  /*99d0*/  IMAD.MOV.U32 R4, RZ, RZ, R218 ;  /* 0x000000ffff047224 */ /* 0x000fe200078e00da */
[----:B------:R-:W-:Y:S01]  /*99e0*/  MOV R0, R219 ;  /* 0x000000db00007202 */ /* 0x000fe20000000f00 */
[----:B------:R-:W-:Y:S01]  /*99f0*/  IMAD.MOV.U32 R6, RZ, RZ, R216 ;  /* 0x000000ffff067224 */ /* 0x000fe200078e00d8 */
[----:B------:R-:W-:Y:S01]  /*9a00*/  STL.64 [R1+0x208], R94 ;  /* 0x0002085e01007387 */ /* 0x000fe20000100a00 */
[----:B------:R-:W-:Y:S01]  /*9a10*/  MOV R5, R217 ;  /* 0x000000d900057202 */ /* 0x000fe20000000f00 */
[----:B------:R-:W-:Y:S01]  /*9a20*/  IMAD.MOV.U32 R88, RZ, RZ, R113 ;  /* 0x000000ffff587224 */ /* 0x000fe200078e0071 */
[----:B------:R-:W-:Y:S01]  /*9a30*/  MOV R89, R114 ;  /* 0x0000007200597202 */ /* 0x000fe20000000f00 */
[----:B------:R-:W-:Y:S01]  /*9a40*/  STL.64 [R1+0x210], R96 ;  /* 0x0002106001007387 */ /* 0x000fe20000100a00 */
[----:B------:R-:W-:Y:S01]  /*9a50*/  MOV R252, R115 ;  /* 0x0000007300fc7202 */ /* 0x000fe20000000f00 */
[----:B------:R-:W-:Y:S01]  /*9a60*/  IMAD.MOV.U32 R251, RZ, RZ, R116 ;  /* 0x000000fffffb7224 */ /* 0x000fe200078e0074 */
[----:B------:R-:W-:Y:S01]  /*9a70*/  MOV R250, R117 ;  /* 0x0000007500fa7202 */ /* 0x000fe20000000f00 */
        /* <DEDUP_REMOVED lines=28> */
[----:B------:R1:W-:Y:S01]  /*9c40*/  STL [R1+0x250], R112 ;  /* 0x0002507001007387 */ /* 0x0003e20000100800 */
[----:B------:R-:W-:Y:S01]  /*9c50*/  MOV R228, R139 ;  /* 0x0000008b00e47202 */ /* 0x000fe20000000f00 */
[----:B------:R-:W-:Y:S01]  /*9c60*/  IMAD.MOV.U32 R227, RZ, RZ, R140 ;  /* 0x000000ffffe37224 */ /* 0x000fe200078e008c */
[----:B------:R-:W-:Y:S01]  /*9c70*/  MOV R226, R141 ;  /* 0x0000008d00e27202 */ /* 0x000fe20000000f00 */
[----:B------:R-:W2:Y:S01]  /*9c80*/  LDL.LU.64 R218, [R1+0x2388] ;  /* 0x0023880001da7983 */ /* 0x000ea20000300a00 */
[----:B------:R-:W-:Y:S01]  /*9c90*/  IMAD.MOV.U32 R225, RZ, RZ, R142 ;  /* 0x000000ffffe17224 */ /* 0x000fe200078e008e */
[----:B------:R-:W-:Y:S01]  /*9ca0*/  MOV R224, R143 ;  /* 0x0000008f00e07202 */ /* 0x000fe20000000f00 */
[----:B------:R-:W-:Y:S01]  /*9cb0*/  IMAD.MOV.U32 R223, RZ, RZ, R144 ;  /* 0x000000ffffdf7224 */ /* 0x000fe200078e0090 */
[----:B------:R-:W3:Y:S01]  /*9cc0*/  LDL.LU.64 R216, [R1+0x2380] ;  /* 0x0023800001d87983 */ /* 0x000ee20000300a00 */
[----:B------:R-:W-:Y:S01]  /*9cd0*/  MOV R222, R145 ;  /* 0x0000009100de7202 */ /* 0x000fe20000000f00 */
[----:B------:R-:W-:Y:S01]  /*9ce0*/  IMAD.MOV.U32 R221, RZ, RZ, R146 ;  /* 0x000000ffffdd7224 */ /* 0x000fe200078e0092 */
        /* <DEDUP_REMOVED lines=70> */
[----:B------:R-:W-:-:S02]  /*a150*/  MOV R2, R88 ;  /* 0x0000005800027202 */ /* 0x000fc40000000f00 */
[----:B-1----:R-:W-:-:S06]  /*a160*/  WARPGROUP.ARRIVE ;  /* 0x00000000000079c5 */ /* 0x002fcc0000000000 */
[----:B------:R-:W-:Y:S01]  /*a170*/  HGMMA.64x256x16.F32.BF16 R88, R84, gdesc[UR8].tnspB, RZ, !UPT, gsb0 ;  /* 0x43e0000854587df0 */ /* 0x000fe2000c0018ff */
[----:B------:R-:W-:Y:S04]  /*a180*/  STL [R1+0x2378], R220 ;  /* 0x002378dc01007387 */ /* 0x000fe80000100800 */
[----:B--2---:R-:W-:Y:S04]  /*a190*/  STL.64 [R1+0x2370], R218 ;  /* 0x002370da01007387 */ /* 0x004fe80000100a00 */
[----:B---3--:R-:W-:Y:S01]  /*a1a0*/  STL.64 [R1+0x2368], R216 ;  /* 0x002368d801007387 */ /* 0x008fe20000100a00 */
[----:B------:R-:W-:-:S03]  /*a1b0*/  WARPGROUP.DEPBAR.LE gsb0, 0x0 ;  /* 0x00008000000079c5 */ /* 0x000fc60000010000 */
[----:B------:R-:W-:Y:S04]  /*a1c0*/  STL.64 [R1+0x2360], R214 ;  /* 0x002360d601007387 */ /* 0x000fe80000100a00 */
        /* <DEDUP_REMOVED lines=44> */
[----:B------:R1:W-:Y:S04]  /*a490*/  STL.64 [R1+0x21f8], R124 ;  /* 0x0021f87c01007387 */ /* 0x0003e80000100a00 */
[----:B-1----:R-:W2:Y:S04]  /*a4a0*/  LDL.LU R124, [R1+0x200] ;  /* 0x00020000017c7983 */ /* 0x002ea80000300800 */
[----:B------:R-:W2:Y:S04]  /*a4b0*/  LDL.LU R125, [R1+0x204] ;  /* 0x00020400017d7983 */ /* 0x000ea80000300800 */
        /* <DEDUP_REMOVED lines=18> */
[----:B------:R-:W2:Y:S01]  /*a5e0*/  LDL.LU R144, [R1+0x250] ;  /* 0x0002500001907983 */ /* 0x000ea20000300800 */
        /* <DEDUP_REMOVED lines=105> */
[----:B------:R-:W-:-:S02]  /*ac80*/  IMAD.MOV.U32 R249, RZ, RZ, R5 ;  /* 0x000000fffff97224 */ /* 0x000fc400078e0005 */
[----:B------:R-:W-:Y:S01]  /*ac90*/  IMAD.MOV.U32 R251, RZ, RZ, R0 ;  /* 0x000000fffffb7224 */ /* 0x000fe200078e0000 */
[----:B------:R-:W-:-:S05]  /*aca0*/  UMOV UR7, 0x40000040 ;  /* 0x4000004000077882 */ /* 0x000fca0000000000 */
[----:B--2---:R-:W-:-:S06]  /*acb0*/  WARPGROUP.ARRIVE ;  /* 0x00000000000079c5 */ /* 0x004fcc0000000000 */
[----:B------:R-:W-:Y:S03]  /*acc0*/  HGMMA.64x256x16.F32.BF16 R124, R80, gdesc[UR4].tnspB, R124, gsb0 ;  /* 0x43e00004507c7df0 */ /* 0x000fe6000800187c */
[----:B------:R-:W-:Y:S02]  /*acd0*/  WARPGROUP.DEPBAR.LE gsb0, 0x0 ;  /* 0x00008000000079c5 */ /* 0x000fe40000010000 */
        /* <DEDUP_REMOVED lines=64> */
[----:B-1----:R-:W2:Y:S04]  /*b0e0*/  LDL.LU R220, [R1+0x2378] ;  /* 0x0023780001dc7983 */ /* 0x002ea80000300800 */
[----:B------:R-:W3:Y:S04]  /*b0f0*/  LDL.LU.64 R218, [R1+0x2370] ;  /* 0x0023700001da7983 */ /* 0x000ee80000300a00 */
[----:B------:R-:W4:Y:S04]  /*b100*/  LDL.LU.64 R216, [R1+0x2368] ;  /* 0x0023680001d87983 */ /* 0x000f280000300a00 */
        /* <DEDUP_REMOVED lines=45> */
[----:B------:R-:W4:Y:S01]  /*b3e0*/  LDL.LU.64 R124, [R1+0x21f8] ;  /* 0x0021f800017c7983 */ /* 0x000f220000300a00 */
[----:B------:R-:W-:Y:S01]  /*b3f0*/  UMOV UR7, 0x40000040 ;  /* 0x4000004000077882 */ /* 0x000fe20000000000 */
[----:B--2---:R-:W-:-:S04]  /*b400*/  IADD3 R2, R220, 0x6080, RZ ;  /* 0x00006080dc027810 */ /* 0x004fc80007ffe0ff */
[----:B------:R-:W-:Y:S01]  /*b410*/  R2UR UR6, R2 ;  /* 0x00000000020672ca */ /* 0x000fe200000e0000 */
[----:B---3--:R-:W-:Y:S04]  /*b420*/  STL.64 [R1+0x21f0], R218 ;  /* 0x0021f0da01007387 */ /* 0x008fe80000100a00 */
[----:B----4-:R-:W-:Y:S01]  /*b430*/  STL.64 [R1+0x21e8], R216 ;  /* 0x0021e8d801007387 */ /* 0x010fe20000100a00 */
[----:B------:R-:W-:-:S07]  /*b440*/  WARPGROUP.ARRIVE ;  /* 0x00000000000079c5 */ /* 0x000fce0000000000 */
        /* <DEDUP_REMOVED lines=64> */
[----:B-1----:R-:W2:Y:S04]  /*b850*/  LDL.LU.64 R92, [R1+0x200] ;  /* 0x00020000015c7983 */ /* 0x002ea80000300a00 */
[----:B------:R-:W2:Y:S04]  /*b860*/  LDL.LU.64 R94, [R1+0x208] ;  /* 0x00020800015e7983 */ /* 0x000ea80000300a00 */
        /* <DEDUP_REMOVED lines=61> */
[----:B------:R-:W2:Y:S01]  /*bc40*/  LDL.LU.64 R218, [R1+0x3f8] ;  /* 0x0003f80001da7983 */ /* 0x000ea20000300a00 */
[----:B------:R-:W-:-:S05]  /*bc50*/  VIADD R2, R220, 0x4100 ;  /* 0x00004100dc027836 */ /* 0x000fca0000000000 */
[----:B------:R-:W-:Y:S01]  /*bc60*/  R2UR UR6, R2 ;  /* 0x00000000020672ca */ /* 0x000fe200000e0000 */
[----:B------:R-:W-:Y:S01]  /*bc70*/  UMOV UR7, 0x40000040 ;  /* 0x4000004000077882 */ /* 0x000fe20000000000 */
[----:B--2---:R-:W-:-:S11]  /*bc80*/  WARPGROUP.ARRIVE ;  /* 0x00000000000079c5 */ /* 0x004fd60000000000 */
[----:B------:R-:W-:Y:S03]  /*bc90*/  HGMMA.64x256x16.F32.BF16 R92, R76, gdesc[UR4].tnspB, R92, gsb0 ;  /* 0x43e000044c5c7df0 */ /* 0x000fe6000800185c */
[----:B------:R-:W-:Y:S02]  /*bca0*/  WARPGROUP.DEPBAR.LE gsb0, 0x0 ;  /* 0x00008000000079c5 */ /* 0x000fe40000010000 */
[----:B------:R-:W-:Y:S04]  /*bcb0*/  STL.64 [R1+0x200], R92 ;  /* 0x0002005c01007387 */ /* 0x000fe80000100a00 */
[----:B------:R-:W-:Y:S04]  /*bcc0*/  STL.64 [R1+0x208], R94 ;  /* 0x0002085e01007387 */ /* 0x000fe80000100a00 */
[----:B------:R-:W-:Y:S04]  /*bcd0*/  STL.64 [R1+0x210], R96 ;  /* 0x0002106001007387 */ /* 0x000fe80000100a00 */
[----:B------:R-:W-:Y:S01]  /*bce0*/  STL.64 [R1+0x218], R98 ;  /* 0x0002186201007387 */ /* 0x000fe20000100a00 */
[----:B------:R-:W-:-:S03]  /*bcf0*/  MOV R3, R218 ;  /* 0x000000da00037202 */ /* 0x000fc60000000f00 */
[----:B------:R-:W-:Y:S01]  /*bd00*/  STL.64 [R1+0x220], R100 ;  /* 0x0002206401007387 */ /* 0x000fe20000100a00 */
[----:B------:R-:W-:-:S03]  /*bd10*/  IMAD.MOV.U32 R0, RZ, RZ, R219 ;  /* 0x000000ffff007224 */ /* 0x000fc600078e00db */
[----:B------:R-:W-:Y:S01]  /*bd20*/  STL.64 [R1+0x228], R102 ;  /* 0x0002286601007387 */ /* 0x000fe20000100a00 */
[----:B------:R-:W-:Y:S01]  /*bd30*/  MOV R5, R216 ;  /* 0x000000d800057202 */ /* 0x000fe20000000f00 */
[----:B------:R-:W-:Y:S02]  /*bd40*/  IMAD.MOV.U32 R4, RZ, RZ, R217 ;  /* 0x000000ffff047224 */ /* 0x000fe400078e00d9 */
[----:B------:R-:W-:Y:S01]  /*bd50*/  STL [R1+0x230], R104 ;  /* 0x0002306801007387 */ /* 0x000fe20000100800 */
[----:B------:R-:W-:Y:S01]  /*bd60*/  MOV R7, R214 ;  /* 0x000000d600077202 */ /* 0x000fe20000000f00 */
[----:B------:R-:W-:Y:S02]  /*bd70*/  IMAD.MOV.U32 R6, RZ, RZ, R215 ;  /* 0x000000ffff067224 */ /* 0x000fe400078e00d7 */
[----:B------:R1:W-:Y:S01]  /*bd80*/  STL [R1+0x254], R113 ;  /* 0x0002547101007387 */ /* 0x0003e20000100800 */
[----:B------:R-:W-:Y:S01]  /*bd90*/  MOV R9, R212 ;  /* 0x000000d400097202 */ /* 0x000fe20000000f00 */
[----:B------:R-:W-:-:S02]  /*bda0*/  IMAD.MOV.U32 R8, RZ, RZ, R213 ;  /* 0x000000ffff087224 */ /* 0x000fc400078e00d5 */
[----:B------:R-:W2:Y:S01]  /*bdb0*/  LDL.LU.64 R218, [R1+0x21f0] ;  /* 0x0021f00001da7983 */ /* 0x000ea20000300a00 */
[----:B------:R-:W-:Y:S01]  /*bdc0*/  MOV R11, R210 ;  /* 0x000000d2000b7202 */ /* 0x000fe20000000f00 */
[----:B------:R-:W-:Y:S02]  /*bdd0*/  IMAD.MOV.U32 R10, RZ, RZ, R211 ;  /* 0x000000ffff0a7224 */ /* 0x000fe400078e00d3 */
[----:B------:R-:W3:Y:S01]  /*bde0*/  LDL.LU.64 R216, [R1+0x21e8] ;  /* 0x0021e80001d87983 */ /* 0x000ee20000300a00 */
[----:B------:R-:W-:Y:S01]  /*bdf0*/  MOV R13, R208 ;  /* 0x000000d0000d7202 */ /* 0x000fe20000000f00 */
[----:B------:R-:W-:Y:S02]  /*be00*/  IMAD.MOV.U32 R12, RZ, RZ, R209 ;  /* 0x000000ffff0c7224 */ /* 0x000fe400078e00d1 */
[----:B------:R-:W4:Y:S01]  /*be10*/  LDL.LU.64 R214, [R1+0x21e0] ;  /* 0x0021e00001d67983 */ /* 0x000f220000300a00 */
[----:B------:R-:W-:Y:S01]  /*be20*/  MOV R15, R206 ;  /* 0x000000ce000f7202 */ /* 0x000fe20000000f00 */
[----:B------:R-:W-:-:S02]  /*be30*/  IMAD.MOV.U32 R14, RZ, RZ, R207 ;  /* 0x000000ffff0e7224 */ /* 0x000fc400078e00cf */
[----:B------:R-:W4:Y:S01]  /*be40*/  LDL.LU.64 R212, [R1+0x21d8] ;  /* 0x0021d80001d47983 */ /* 0x000f220000300a00 */
[----:B------:R-:W-:Y:S01]  /*be50*/  MOV R17, R204 ;  /* 0x000000cc00117202 */ /* 0x000fe20000000f00 */
[----:B------:R-:W-:Y:S02]  /*be60*/  IMAD.MOV.U32 R16, RZ, RZ, R205 ;  /* 0x000000ffff107224 */ /* 0x000fe400078e00cd */
[----:B------:R-:W4:Y:S01]  /*be70*/  LDL.LU.64 R210, [R1+0x21d0] ;  /* 0x0021d00001d27983 */ /* 0x000f220000300a00 */
        /* <DEDUP_REMOVED lines=135> */
[----:B------:R-:W-:-:S03]  /*c6f0*/  IMAD.MOV.U32 R71, RZ, RZ, R112 ;  /* 0x000000ffff477224 */ /* 0x000fc600078e0070 */
[----:B------:R-:W4:Y:S01]  /*c700*/  LDL.LU.64 R118, [R1+0x2060] ;  /* 0x0020600001767983 */ /* 0x000f220000300a00 */
[----:B------:R-:W-:Y:S01]  /*c710*/  IMAD.MOV.U32 R69, RZ, RZ, R110 ;  /* 0x000000ffff457224 */ /* 0x000fe200078e006e */
[----:B------:R-:W-:Y:S02]  /*c720*/  MOV R70, R111 ;  /* 0x0000006f00467202 */ /* 0x000fe40000000f00 */
[----:B------:R-:W4:Y:S01]  /*c730*/  LDL.LU.64 R116, [R1+0x2058] ;  /* 0x0020580001747983 */ /* 0x000f220000300a00 */
[----:B------:R-:W-:Y:S01]  /*c740*/  IMAD.MOV.U32 R75, RZ, RZ, R108 ;  /* 0x000000ffff4b7224 */ /* 0x000fe200078e006c */
[----:B------:R-:W-:Y:S02]  /*c750*/  MOV R68, R109 ;  /* 0x0000006d00447202 */ /* 0x000fe40000000f00 */
[----:B------:R-:W4:Y:S01]  /*c760*/  LDL.LU.64 R114, [R1+0x2050] ;  /* 0x0020500001727983 */ /* 0x000f220000300a00 */
[----:B------:R-:W-:Y:S01]  /*c770*/  IMAD.MOV.U32 R73, RZ, RZ, R106 ;  /* 0x000000ffff497224 */ /* 0x000fe200078e006a */
[----:B------:R-:W-:-:S02]  /*c780*/  MOV R74, R107 ;  /* 0x0000006b004a7202 */ /* 0x000fc40000000f00 */
[----:B-1----:R-:W4:Y:S01]  /*c790*/  LDL.LU.64 R112, [R1+0x2048] ;  /* 0x0020480001707983 */ /* 0x002f220000300a00 */
[----:B------:R-:W-:-:S03]  /*c7a0*/  MOV R72, R105 ;  /* 0x0000006900487202 */ /* 0x000fc60000000f00 */
        /* <DEDUP_REMOVED lines=10> */
[----:B------:R-:W-:-:S04]  /*c850*/  IADD3 R2, R220, 0x6100, RZ ;  /* 0x00006100dc027810 */ /* 0x000fc80007ffe0ff */
[----:B------:R-:W-:Y:S01]  /*c860*/  R2UR UR6, R2 ;  /* 0x00000000020672ca */ /* 0x000fe200000e0000 */
[----:B------:R-:W-:Y:S01]  /*c870*/  UMOV UR7, 0x40000040 ;  /* 0x4000004000077882 */ /* 0x000fe20000000000 */
[----:B------:R-:W4:Y:S04]  /*c880*/  LDL.LU R2, [R1+0x254] ;  /* 0x0002540001027983 */ /* 0x000f280000300800 */
[----:B--2---:R-:W-:Y:S04]  /*c890*/  STL.64 [R1+0x1fd0], R218 ;  /* 0x001fd0da01007387 */ /* 0x004fe80000100a00 */
[----:B---3--:R-:W-:Y:S01]  /*c8a0*/  STL.64 [R1+0x1fc8], R216 ;  /* 0x001fc8d801007387 */ /* 0x008fe20000100a00 */
[----:B----4-:R-:W-:-:S06]  /*c8b0*/  WARPGROUP.ARRIVE ;  /* 0x00000000000079c5 */ /* 0x010fcc0000000000 */
        /* <DEDUP_REMOVED lines=73> */
[----:B------:R-:W-:-:S03]  /*cd50*/  IMAD.MOV.U32 R105, RZ, RZ, R72 ;  /* 0x000000ffff697224 */ /* 0x000fc600078e0048 */
[----:B------:R-:W2:Y:S01]  /*cd60*/  LDL.LU R101, [R1+0x224] ;  /* 0x0002240001657983 */ /* 0x000ea20000300800 */
[----:B------:R-:W-:-:S03]  /*cd70*/  MOV R106, R73 ;  /* 0x00000049006a7202 */ /* 0x000fc60000000f00 */
[----:B------:R-:W2:Y:S01]  /*cd80*/  LDL.LU R102, [R1+0x228] ;  /* 0x0002280001667983 */ /* 0x000ea20000300800 */
[----:B------:R-:W-:-:S03]  /*cd90*/  IMAD.MOV.U32 R107, RZ, RZ, R74 ;  /* 0x000000ffff6b7224 */ /* 0x000fc600078e004a */
[----:B------:R-:W2:Y:S01]  /*cda0*/  LDL.LU R103, [R1+0x22c] ;  /* 0x00022c0001677983 */ /* 0x000ea20000300800 */
[----:B------:R-:W-:-:S03]  /*cdb0*/  MOV R108, R75 ;  /* 0x0000004b006c7202 */ /* 0x000fc60000000f00 */
[----:B------:R-:W2:Y:S04]  /*cdc0*/  LDL.LU R104, [R1+0x230] ;  /* 0x0002300001687983 */ /* 0x000ea80000300800 */
[----:B------:R-:W2:Y:S04]  /*cdd0*/  LDL.LU R72, [R1+0x1ff4] ;  /* 0x001ff40001487983 */ /* 0x000ea80000300800 */
[----:B------:R-:W2:Y:S04]  /*cde0*/  LDL.LU R73, [R1+0x1ff0] ;  /* 0x001ff00001497983 */ /* 0x000ea80000300800 */
[----:B------:R-:W2:Y:S04]  /*cdf0*/  LDL.LU R74, [R1+0x1fec] ;  /* 0x001fec00014a7983 */ /* 0x000ea80000300800 */
[----:B------:R-:W2:Y:S01]  /*ce00*/  LDL.LU R75, [R1+0x1fe8] ;  /* 0x001fe800014b7983 */ /* 0x000ea20000300800 */
[----:B------:R-:W-:Y:S01]  /*ce10*/  IMAD.MOV.U32 R113, RZ, RZ, R2 ;  /* 0x000000ffff717224 */ /* 0x000fe200078e0002 */
[----:B------:R-:W-:Y:S01]  /*ce20*/  IADD3 R2, R220, 0x4180, RZ ;  /* 0x00004180dc027810 */ /* 0x000fe20007ffe0ff */
[----:B------:R-:W-:Y:S01]  /*ce30*/  IMAD.MOV.U32 R109, RZ, RZ, R68 ;  /* 0x000000ffff6d7224 */ /* 0x000fe200078e0044 */
[----:B------:R-:W-:Y:S01]  /*ce40*/  MOV R110, R69 ;  /* 0x00000045006e7202 */ /* 0x000fe20000000f00 */
[----:B------:R-:W-:Y:S01]  /*ce50*/  IMAD.MOV.U32 R111, RZ, RZ, R70 ;  /* 0x000000ffff6f7224 */ /* 0x000fe200078e0046 */
[----:B------:R-:W-:Y:S01]  /*ce60*/  R2UR UR6, R2 ;  /* 0x00000000020672ca */ /* 0x000fe200000e0000 */
        /* <DEDUP_REMOVED lines=106> */
[----:B------:R-:W-:Y:S01]  /*d510*/  MOV R218, R3 ;  /* 0x0000000300da7202 */ /* 0x000fe20000000f00 */
[----:B------:R-:W-:Y:S01]  /*d520*/  UMOV UR7, 0x40000040 ;  /* 0x4000004000077882 */ /* 0x000fe20000000000 */
[----:B------:R-:W3:Y:S04]  /*d530*/  LDL.LU R68, [R1+0x1fe4] ;  /* 0x001fe40001447983 */ /* 0x000ee80000300800 */
[----:B------:R-:W3:Y:S04]  /*d540*/  LDL.LU R69, [R1+0x1fe0] ;  /* 0x001fe00001457983 */ /* 0x000ee80000300800 */
[----:B------:R-:W3:Y:S04]  /*d550*/  LDL.LU R70, [R1+0x1fdc] ;  /* 0x001fdc0001467983 */ /* 0x000ee80000300800 */
[----:B------:R-:W3:Y:S01]  /*d560*/  LDL.LU R71, [R1+0x1fd8] ;  /* 0x001fd80001477983 */ /* 0x000ee20000300800 */
        /* <DEDUP_REMOVED lines=68> */
[----:B------:R-:W4:Y:S04]  /*d9b0*/  LDL.LU.64 R216, [R1+0x1fc8] ;  /* 0x001fc80001d87983 */ /* 0x000f280000300a00 */
[----:B------:R-:W3:Y:S04]  /*d9c0*/  LDL.LU.64 R214, [R1+0x1fc0] ;  /* 0x001fc00001d67983 */ /* 0x000ee80000300a00 */
        /* <DEDUP_REMOVED lines=60> */
[----:B------:R-:W3:Y:S01]  /*dd90*/  LDL.LU.64 R92, [R1+0x1dd8] ;  /* 0x001dd800015c7983 */ /* 0x000ee20000300a00 */
[----:B------:R-:W-:-:S05]  /*dda0*/  VIADD R2, R220, 0x6180 ;  /* 0x00006180dc027836 */ /* 0x000fca0000000000 */
[----:B------:R-:W-:Y:S01]  /*ddb0*/  R2UR UR6, R2 ;  /* 0x00000000020672ca */ /* 0x000fe200000e0000 */
[----:B------:R-:W-:Y:S01]  /*ddc0*/  UMOV UR7, 0x40000040 ;  /* 0x4000004000077882 */ /* 0x000fe20000000000 */
[----:B--2---:R-:W-:Y:S04]  /*ddd0*/  STL.64 [R1+0x1dd0], R218 ;  /* 0x001dd0da01007387 */ /* 0x004fe80000100a00 */
[----:B----4-:R-:W-:Y:S01]  /*dde0*/  STL.64 [R1+0x1dc8], R216 ;  /* 0x001dc8d801007387 */ /* 0x010fe20000100a00 */
[----:B---3--:R-:W-:-:S06]  /*ddf0*/  WARPGROUP.ARRIVE ;  /* 0x00000000000079c5 */ /* 0x008fcc0000000000 */
        /* <DEDUP_REMOVED lines=128> */
[----:B------:R-:W-:-:S04]  /*e600*/  IADD3 R2, R220, 0x4200, RZ ;  /* 0x00004200dc027810 */ /* 0x000fc80007ffe0ff */
        /* <DEDUP_REMOVED lines=9> */
[----:B------:R-:W-:-:S03]  /*e6a0*/  IMAD.MOV.U32 R3, RZ, RZ, R218 ;  /* 0x000000ffff037224 */ /* 0x000fc600078e00da */
[----:B------:R-:W-:Y:S01]  /*e6b0*/  STL.64 [R1+0x220], R100 ;  /* 0x0002206401007387 */ /* 0x000fe20000100a00 */
[----:B------:R-:W-:-:S03]  /*e6c0*/  MOV R0, R219 ;  /* 0x000000db00007202 */ /* 0x000fc60000000f00 */
[----:B------:R-:W-:Y:S01]  /*e6d0*/  STL.64 [R1+0x228], R102 ;  /* 0x0002286601007387 */ /* 0x000fe20000100a00 */
[----:B------:R-:W-:Y:S01]  /*e6e0*/  IMAD.MOV.U32 R5, RZ, RZ, R216 ;  /* 0x000000ffff057224 */ /* 0x000fe200078e00d8 */
[----:B------:R-:W-:Y:S02]  /*e6f0*/  MOV R4, R217 ;  /* 0x000000d900047202 */ /* 0x000fe40000000f00 */
[----:B------:R-:W-:Y:S01]  /*e700*/  STL [R1+0x230], R104 ;  /* 0x0002306801007387 */ /* 0x000fe20000100800 */
[----:B------:R-:W-:Y:S01]  /*e710*/  IMAD.MOV.U32 R7, RZ, RZ, R214 ;  /* 0x000000ffff077224 */ /* 0x000fe200078e00d6 */
[----:B------:R-:W-:Y:S02]  /*e720*/  MOV R6, R215 ;  /* 0x000000d700067202 */ /* 0x000fe40000000f00 */
[----:B------:R1:W-:Y:S01]  /*e730*/  STL [R1+0x254], R113 ;  /* 0x0002547101007387 */ /* 0x0003e20000100800 */
[----:B------:R-:W-:Y:S01]  /*e740*/  IMAD.MOV.U32 R9, RZ, RZ, R212 ;  /* 0x000000ffff097224 */ /* 0x000fe200078e00d4 */
[----:B------:R-:W-:-:S02]  /*e750*/  MOV R8, R213 ;  /* 0x000000d500087202 */ /* 0x000fc40000000f00 */
[----:B------:R-:W2:Y:S01]  /*e760*/  LDL.LU.64 R218, [R1+0x1dd0] ;  /* 0x001dd00001da7983 */ /* 0x000ea20000300a00 */
[----:B------:R-:W-:Y:S01]  /*e770*/  IMAD.MOV.U32 R11, RZ, RZ, R210 ;  /* 0x000000ffff0b7224 */ /* 0x000fe200078e00d2 */
[----:B------:R-:W-:Y:S02]  /*e780*/  MOV R10, R211 ;  /* 0x000000d3000a7202 */ /* 0x000fe40000000f00 */
[----:B------:R-:W3:Y:S01]  /*e790*/  LDL.LU.64 R216, [R1+0x1dc8] ;  /* 0x001dc80001d87983 */ /* 0x000ee20000300a00 */
[----:B------:R-:W-:Y:S01]  /*e7a0*/  IMAD.MOV.U32 R13, RZ, RZ, R208 ;  /* 0x000000ffff0d7224 */ /* 0x000fe200078e00d0 */
[----:B------:R-:W-:Y:S02]  /*e7b0*/  MOV R12, R209 ;  /* 0x000000d1000c7202 */ /* 0x000fe40000000f00 */
[----:B------:R-:W4:Y:S01]  /*e7c0*/  LDL.LU.64 R214, [R1+0x1dc0] ;  /* 0x001dc00001d67983 */ /* 0x000f220000300a00 */
[----:B------:R-:W-:Y:S01]  /*e7d0*/  IMAD.MOV.U32 R15, RZ, RZ, R206 ;  /* 0x000000ffff0f7224 */ /* 0x000fe200078e00ce */
[----:B------:R-:W-:-:S02]  /*e7e0*/  MOV R14, R207 ;  /* 0x000000cf000e7202 */ /* 0x000fc40000000f00 */
        /* <DEDUP_REMOVED lines=139> */
[----:B------:R-:W-:-:S03]  /*f0a0*/  MOV R63, R112 ;  /* 0x00000070003f7202 */ /* 0x000fc60000000f00 */
        /* <DEDUP_REMOVED lines=9> */
[----:B-1----:R-:W4:Y:S01]  /*f140*/  LDL.LU.64 R112, [R1+0x1c28] ;  /* 0x001c280001707983 */ /* 0x002f220000300a00 */
[----:B------:R-:W-:-:S03]  /*f150*/  IMAD.MOV.U32 R64, RZ, RZ, R105 ;  /* 0x000000ffff407224 */ /* 0x000fc600078e0069 */
        /* <DEDUP_REMOVED lines=10> */
[----:B------:R-:W-:-:S05]  /*f200*/  VIADD R2, R220, 0x6200 ;  /* 0x00006200dc027836 */ /* 0x000fca0000000000 */
        /* <DEDUP_REMOVED lines=79> */
[----:B------:R-:W-:-:S03]  /*f700*/  MOV R105, R64 ;  /* 0x0000004000697202 */ /* 0x000fc60000000f00 */
[----:B------:R-:W2:Y:S01]  /*f710*/  LDL.LU R101, [R1+0x224] ;  /* 0x0002240001657983 */ /* 0x000ea20000300800 */
[----:B------:R-:W-:-:S03]  /*f720*/  IMAD.MOV.U32 R106, RZ, RZ, R65 ;  /* 0x000000ffff6a7224 */ /* 0x000fc600078e0041 */
[----:B------:R-:W2:Y:S01]  /*f730*/  LDL.LU R102, [R1+0x228] ;  /* 0x0002280001667983 */ /* 0x000ea20000300800 */
[----:B------:R-:W-:-:S03]  /*f740*/  MOV R107, R66 ;  /* 0x00000042006b7202 */ /* 0x000fc60000000f00 */
[----:B------:R-:W2:Y:S01]  /*f750*/  LDL.LU R103, [R1+0x22c] ;  /* 0x00022c0001677983 */ /* 0x000ea20000300800 */
[----:B------:R-:W-:-:S03]  /*f760*/  IMAD.MOV.U32 R108, RZ, RZ, R67 ;  /* 0x000000ffff6c7224 */ /* 0x000fc600078e0043 */
[----:B------:R-:W2:Y:S04]  /*f770*/  LDL.LU R104, [R1+0x230] ;  /* 0x0002300001687983 */ /* 0x000ea80000300800 */
[----:B------:R-:W2:Y:S04]  /*f780*/  LDL.LU R64, [R1+0x1bd4] ;  /* 0x001bd40001407983 */ /* 0x000ea80000300800 */
[----:B------:R-:W2:Y:S04]  /*f790*/  LDL.LU R65, [R1+0x1bd0] ;  /* 0x001bd00001417983 */ /* 0x000ea80000300800 */
[----:B------:R-:W2:Y:S04]  /*f7a0*/  LDL.LU R66, [R1+0x1bcc] ;  /* 0x001bcc0001427983 */ /* 0x000ea80000300800 */
[----:B------:R-:W2:Y:S01]  /*f7b0*/  LDL.LU R67, [R1+0x1bc8] ;  /* 0x001bc80001437983 */ /* 0x000ea20000300800 */
[----:B------:R-:W-:Y:S01]  /*f7c0*/  MOV R113, R2 ;  /* 0x0000000200717202 */ /* 0x000fe20000000f00 */
[----:B------:R-:W-:Y:S01]  /*f7d0*/  VIADD R2, R220, 0x4280 ;  /* 0x00004280dc027836 */ /* 0x000fe20000000000 */
[----:B------:R-:W-:Y:S01]  /*f7e0*/  MOV R109, R60 ;  /* 0x0000003c006d7202 */ /* 0x000fe20000000f00 */
        /* <DEDUP_REMOVED lines=246> */
[----:B------:R-:W-:-:S04]  /*10750*/  IADD3 R2, R220, 0x6280, RZ ;  /* 0x00006280dc027810 */ /* 0x000fc80007ffe0ff */
        /* <DEDUP_REMOVED lines=3200> */
[----:B------:R-:W4:Y:S04]  /*1cf60*/  LDL.LU R0, [R1+0x720] ;  /* 0x0007200001007983 */ /* 0x000f280000300800 */
[----:B------:R1:W5:Y:S04]  /*1cf70*/  LDL.LU R251, [R1+0x71c] ;  /* 0x00071c0001fb7983 */ /* 0x0003680000300800 */
        /* <DEDUP_REMOVED lines=34> */
[----:B------:R1:W5:Y:S01]  /*1d1a0*/  LDL.LU R7, [R1+0x690] ;  /* 0x0006900001077983 */ /* 0x0003620000300800 */
        /* <DEDUP_REMOVED lines=67> */
[----:B--2---:R1:W5:Y:S04]  /*1d5e0*/  LDL.LU.64 R218, [R1+0x688] ;  /* 0x0006880001da7983 */ /* 0x0043680000300a00 */
[----:B------:R1:W5:Y:S04]  /*1d5f0*/  LDL.LU.64 R216, [R1+0x680] ;  /* 0x0006800001d87983 */ /* 0x0003680000300a00 */
        /* <DEDUP_REMOVED lines=68> */
[----:B------:R-:W-:Y:S04]  /*1da40*/  STL.64 [R1], R88 ;  /* 0x0000005801007387 */ /* 0x000fe80000100a00 */
        /* <DEDUP_REMOVED lines=64> */
[----:B------:R-:W2:Y:S04]  /*1de50*/  LDL.LU.64 R212, [R1+0x480] ;  /* 0x0004800001d47983 */ /* 0x000ea80000300a00 */
[----:B------:R1:W5:Y:S04]  /*1de60*/  LDL.LU R211, [R1+0x47c] ;  /* 0x00047c0001d37983 */ /* 0x0003680000300800 */
[----:B------:R1:W5:Y:S04]  /*1de70*/  LDL.LU R195, [R1+0x478] ;  /* 0x0004780001c37983 */ /* 0x0003680000300800 */
[----:B------:R1:W5:Y:S04]  /*1de80*/  LDL.LU.64 R192, [R1+0x470] ;  /* 0x0004700001c07983 */ /* 0x0003680000300a00 */
[----:B------:R1:W5:Y:S04]  /*1de90*/  LDL.LU.64 R190, [R1+0x468] ;  /* 0x0004680001be7983 */ /* 0x0003680000300a00 */
[----:B------:R1:W5:Y:S01]  /*1dea0*/  LDL.LU R152, [R1+0x460] ;  /* 0x0004600001987983 */ /* 0x0003620000300800 */
[----:B---3--:R-:W-:-:S04]  /*1deb0*/  IADD3 R2, R252, 0x110020, RZ ;  /* 0x00110020fc027810 */ /* 0x008fc80007ffe0ff */
[----:B------:R-:W-:Y:S01]  /*1dec0*/  PRMT R2, RZ, 0x654, R2 ;  /* 0x00000654ff027816 */ /* 0x000fe20000000002 */
[----:B----4-:R-:W-:-:S03]  /*1ded0*/  VIADD R6, R0, 0x100 ;  /* 0x0000010000067836 */ /* 0x010fc60000000000 */
[----:B------:R1:W-:Y:S01]  /*1dee0*/  SYNCS.ARRIVE.TRANS64.RED.A1T0 RZ, [R2+URZ], RZ ;  /* 0x000000ff02ff79a7 */ /* 0x0003e2000810043f */
[C---:B--2---:R-:W-:Y:S02]  /*1def0*/  ISETP.GE.AND P1, PT, R212.reuse, 0x3, PT ;  /* 0x00000003d400780c */ /* 0x044fe40003f26270 */
[----:B------:R-:W-:-:S11]  /*1df00*/  IADD3 R212, R212, -0x1, RZ ;  /* 0xffffffffd4d47810 */ /* 0x000fd60007ffe0ff */
[----:B-1----:R-:W-:Y:S05]  /*1df10*/  @!P1 BRA `(.L_x_24) ;  /* 0x00000274001c9947 */ /* 0x002fea0003800000 */
[----:B------:R-:W1:Y:S01]  /*1df20*/  LDC.64 R200, c[0x0][0x198] ;  /* 0x00006600ffc87b82 */ /* 0x000e620000000a00 */
[----:B-----5:R-:W-:Y:S01]  /*1df30*/  IMAD.MOV.U32 R4, RZ, RZ, R192 ;  /* 0x000000ffff047224 */ /* 0x020fe200078e00c0 */
[----:B------:R-:W-:Y:S01]  /*1df40*/  MOV R3, R190 ;  /* 0x000000be00037202 */ /* 0x000fe20000000f00 */
[----:B------:R-:W-:Y:S01]  /*1df50*/  IMAD.MOV.U32 R198, RZ, RZ, R212 ;  /* 0x000000ffffc67224 */ /* 0x000fe200078e00d4 */
[----:B------:R-:W-:Y:S01]  /*1df60*/  MOV R9, 0x2 ;  /* 0x0000000200097802 */ /* 0x000fe20000000f00 */
[----:B------:R-:W-:Y:S01]  /*1df70*/  IMAD.MOV.U32 R10, RZ, RZ, 0x1 ;  /* 0x00000001ff0a7424 */ /* 0x000fe200078e00ff */
[----:B------:R-:W-:-:S07]  /*1df80*/  MOV R13, RZ ;  /* 0x000000ff000d7202 */ /* 0x000fce0000000f00 */
.L_x_36:
[----:B------:R-:W-:Y:S01]  /*1df90*/  IMAD.MOV.U32 R0, RZ, RZ, R198 ;  /* 0x000000ffff007224 */ /* 0x000fe200078e00c6 */
[----:B------:R-:W-:Y:S02]  /*1dfa0*/  IADD3 R198, R198, -0x1, RZ ;  /* 0xffffffffc6c67810 */ /* 0x000fe40007ffe0ff */
[----:B------:R-:W-:Y:S02]  /*1dfb0*/  SHF.L.U32 R2, R13, 0x1f, RZ ;  /* 0x0000001f0d027819 */ /* 0x000fe400000006ff */
[----:B------:R-:W-:Y:S01]  /*1dfc0*/  ISETP.GT.AND P1, PT, R0, 0x2, PT ;  /* 0x000000020000780c */ /* 0x000fe20003f24270 */
[----:B------:R-:W-:-:S12]  /*1dfd0*/  IMAD R0, R9, 0x8, R252 ;  /* 0x0000000809007824 */ /* 0x000fd800078e02fc */
.L_x_25:
[----:B--2---:R2:W3:Y:S02]  /*1dfe0*/  SYNCS.PHASECHK.TRANS64.TRYWAIT P2, [R0+URZ+0x110000], R2 ;  /* 0x11000002000075a7 */ /* 0x0044e4000804017f */
[----:B---3--:R-:W-:Y:S05]  /*1dff0*/  @!P2 NANOSLEEP.SYNCS 0x989680 ;  /* 0x009896800000a95d */ /* 0x008fea0003900000 */
[----:B------:R-:W3:Y:S02]  /*1e000*/  @!P2 SYNCS.PHASECHK.TRANS64 P2, [R0+URZ+0x110000], R2 ;  /* 0x110000020000a5a7 */ /* 0x000ee4000804007f */
[----:B---3--:R-:W-:Y:S05]  /*1e010*/  @!P2 BRA `(.L_x_25) ;  /* 0xfffffffc00f0a947 */ /* 0x008fea000383ffff */
[----:B------:R-:W-:Y:S05]  /*1e020*/  WARPSYNC.ALL ;  /* 0x0000000000007948 */ /* 0x000fea0003800000 */
[----:B------:R-:W3:Y:S04]  /*1e030*/  LDL.64 R28, [R1+0x448] ;  /* 0x00044800011c7983 */ /* 0x000ee80000100a00 */
[----:B------:R-:W4:Y:S04]  /*1e040*/  LDL.64 R26, [R1+0x440] ;  /* 0x00044000011a7983 */ /* 0x000f280000100a00 */
[----:B------:R-:W5:Y:S01]  /*1e050*/  LDL.64 R24, [R1+0x430] ;  /* 0x0004300001187983 */ /* 0x000f620000100a00 */
[----:B--2---:R-:W-:-:S03]  /*1e060*/  LEA R0, R9, R215, 0xe ;  /* 0x000000d709007211 */ /* 0x004fc600078e70ff */
[----:B------:R-:W2:Y:S01]  /*1e070*/  LDL.64 R14, [R1+0x438] ;  /* 0x00043800010e7983 */ /* 0x000ea20000100a00 */
[C---:B------:R-:W-:Y:S01]  /*1e080*/  R2UR UR6, R0.reuse ;  /* 0x00000000000672ca */ /* 0x040fe200000e0000 */
[----:B------:R-:W-:Y:S02]  /*1e090*/  UMOV UR19, 0x40000040 ;  /* 0x4000004000137882 */ /* 0x000fe40000000000 */
[----:B------:R-:W2:Y:S04]  /*1e0a0*/  LDL.64 R154, [R1+0x428] ;  /* 0x00042800019a7983 */ /* 0x000ea80000100a00 */
[----:B------:R-:W2:Y:S04]  /*1e0b0*/  LDL.64 R22, [R1+0x420] ;  /* 0x0004200001167983 */ /* 0x000ea80000100a00 */
[----:B------:R-:W2:Y:S02]  /*1e0c0*/  LDL.64 R20, [R1+0x418] ;  /* 0x0004180001147983 */ /* 0x000ea40000100a00 */
[----:B------:R-:W-:Y:S01]  /*1e0d0*/  UMOV UR18, UR6 ;  /* 0x0000000600127c82 */ /* 0x000fe20008000000 */
[----:B------:R-:W-:Y:S01]  /*1e0e0*/  VIADD R2, R0, 0x2 ;  /* 0x0000000200027836 */ /* 0x000fe20000000000 */
[----:B------:R-:W2:Y:S04]  /*1e0f0*/  LDL.64 R18, [R1+0x410] ;  /* 0x0004100001127983 */ /* 0x000ea80000100a00 */
[----:B------:R-:W-:Y:S01]  /*1e100*/  R2UR UR7, R2 ;  /* 0x00000000020772ca */ /* 0x000fe200000e0000 */
[----:B------:R-:W-:Y:S01]  /*1e110*/  UMOV UR15, 0x40000040 ;  /* 0x40000040000f7882 */ /* 0x000fe20000000000 */
[----:B------:R-:W2:Y:S11]  /*1e120*/  LDL.64 R16, [R1+0x408] ;  /* 0x0004080001107983 */ /* 0x000eb60000100a00 */
[----:B------:R-:W-:Y:S01]  /*1e130*/  UMOV UR14, UR7 ;  /* 0x00000007000e7c82 */ /* 0x000fe20008000000 */
[----:B---3--:R-:W-:-:S02]  /*1e140*/  R2UR UR16, R28 ;  /* 0x000000001c1072ca */ /* 0x008fc400000e0000 */
[----:B------:R-:W-:Y:S02]  /*1e150*/  R2UR UR17, R29 ;  /* 0x000000001d1172ca */ /* 0x000fe400000e0000 */
[----:B----4-:R-:W-:Y:S02]  /*1e160*/  R2UR UR12, R26 ;  /* 0x000000001a0c72ca */ /* 0x010fe400000e0000 */
[----:B------:R-:W-:Y:S02]  /*1e170*/  R2UR UR13, R27 ;  /* 0x000000001b0d72ca */ /* 0x000fe400000e0000 */
[----:B-----5:R-:W-:Y:S02]  /*1e180*/  R2UR UR8, R24 ;  /* 0x00000000180872ca */ /* 0x020fe400000e0000 */
[----:B------:R-:W-:Y:S02]  /*1e190*/  R2UR UR9, R25 ;  /* 0x00000000190972ca */ /* 0x000fe400000e0000 */
[----:B------:R-:W-:-:S06]  /*1e1a0*/  WARPGROUP.ARRIVE ;  /* 0x00000000000079c5 */ /* 0x000fcc0000000000 */
[----:B------:R-:W-:Y:S01]  /*1e1b0*/  HGMMA.64x256x16.F32.BF16 R24, gdesc[UR16], RZ, !UPT, gsb0 ;  /* 0x03e00000101879f0 */ /* 0x000fe2000c0018ff */
[----:B------:R-:W-:Y:S02]  /*1e1c0*/  IADD3 R2, R0, 0x4, RZ ;  /* 0x0000000400027810 */ /* 0x000fe40007ffe0ff */
[----:B--2---:R-:W-:Y:S02]  /*1e1d0*/  R2UR UR20, R14 ;  /* 0x000000000e1472ca */ /* 0x004fe400000e0000 */
[----:B------:R-:W-:Y:S02]  /*1e1e0*/  R2UR UR6, R2 ;  /* 0x00000000020672ca */ /* 0x000fe400000e0000 */
[----:B------:R-:W-:Y:S01]  /*1e1f0*/  R2UR UR21, R15 ;  /* 0x000000000f1572ca */ /* 0x000fe200000e0000 */
[----:B------:R-:W-:Y:S01]  /*1e200*/  UMOV UR23, 0x40000040 ;  /* 0x4000004000177882 */ /* 0x000fe20000000000 */
[----:B------:R-:W-:Y:S02]  /*1e210*/  WARPGROUP.DEPBAR.LE gsb0, 0x0 ;  /* 0x00008000000079c5 */ /* 0x000fe40000010000 */
[----:B------:R-:W-:-:S07]  /*1e220*/  WARPGROUP.ARRIVE ;  /* 0x00000000000079c5 */ /* 0x000fce0000000000 */
[----:B------:R-:W-:Y:S01]  /*1e230*/  UMOV UR22, UR6 ;  /* 0x0000000600167c82 */ /* 0x000fe20008000000 */
[----:B------:R-:W-:Y:S01]  /*1e240*/  VIADD R2, R0, 0x6 ;  /* 0x0000000600027836 */ /* 0x000fe20000000000 */
[----:B------:R-:W-:Y:S01]  /*1e250*/  UMOV UR11, 0x40000040 ;  /* 0x40000040000b7882 */ /* 0x000fe20000000000 */
[----:B------:R-:W-:Y:S02]  /*1e260*/  R2UR UR16, R154 ;  /* 0x000000009a1072ca */ /* 0x000fe400000e0000 */
[----:B------:R-:W-:-:S05]  /*1e270*/  R2UR UR17, R155 ;  /* 0x000000009b1172ca */ /* 0x000fca00000e0000 */
[----:B------:R-:W-:Y:S01]  /*1e280*/  HGMMA.64x256x16.F32.BF16 R24, gdesc[UR12], R24, gsb0 ;  /* 0x03e000000c1879f0 */ /* 0x000fe20008001818 */
[----:B------:R-:W-:Y:S01]  /*1e290*/  R2UR UR6, R2 ;  /* 0x00000000020672ca */ /* 0x000fe200000e0000 */
[----:B------:R-:W-:Y:S01]  /*1e2a0*/  UMOV UR19, 0x40000040 ;  /* 0x4000004000137882 */ /* 0x000fe20000000000 */
[----:B------:R-:W2:Y:S11]  /*1e2b0*/  LDL.64 R14, [R1+0x400] ;  /* 0x00040000010e7983 */ /* 0x000eb60000100a00 */
[----:B------:R-:W-:Y:S01]  /*1e2c0*/  UMOV UR10, UR6 ;  /* 0x00000006000a7c82 */ /* 0x000fe20008000000 */
[----:B------:R-:W-:-:S02]  /*1e2d0*/  WARPGROUP.DEPBAR.LE gsb0, 0x0 ;  /* 0x00008000000079c5 */ /* 0x000fc40000010000 */
[----:B------:R-:W-:-:S11]  /*1e2e0*/  WARPGROUP.ARRIVE ;  /* 0x00000000000079c5 */ /* 0x000fd60000000000 */
[----:B------:R-:W-:Y:S01]  /*1e2f0*/  HGMMA.64x256x16.F32.BF16 R24, gdesc[UR20], R24, gsb0 ;  /* 0x03e00000141879f0 */ /* 0x000fe20008001818 */
[----:B------:R-:W-:-:S04]  /*1e300*/  IADD3 R2, R0, 0x800, RZ ;  /* 0x0000080000027810 */ /* 0x000fc80007ffe0ff */
[----:B------:R-:W-:-:S13]  /*1e310*/  R2UR UR6, R2 ;  /* 0x00000000020672ca */ /* 0x000fda00000e0000 */
[----:B------:R-:W-:Y:S01]  /*1e320*/  UMOV UR18, UR6 ;  /* 0x0000000600127c82 */ /* 0x000fe20008000000 */
[----:B------:R-:W-:Y:S02]  /*1e330*/  WARPGROUP.DEPBAR.LE gsb0, 0x0 ;  /* 0x00008000000079c5 */ /* 0x000fe40000010000 */
[----:B------:R-:W-:-:S07]  /*1e340*/  WARPGROUP.ARRIVE ;  /* 0x00000000000079c5 */ /* 0x000fce0000000000 */
[----:B------:R-:W-:Y:S01]  /*1e350*/  HGMMA.64x256x16.F32.BF16 R24, gdesc[UR8], R24, gsb0 ;  /* 0x03e00000081879f0 */ /* 0x000fe20008001818 */
[----:B------:R-:W-:Y:S01]  /*1e360*/  VIADD R2, R0, 0x802 ;  /* 0x0000080200027836 */ /* 0x000fe20000000000 */
[----:B------:R-:W-:Y:S02]  /*1e370*/  R2UR UR12, R22 ;  /* 0x00000000160c72ca */ /* 0x000fe400000e0000 */
[----:B------:R-:W-:Y:S02]  /*1e380*/  R2UR UR13, R23 ;  /* 0x00000000170d72ca */ /* 0x000fe400000e0000 */
[----:B------:R-:W-:Y:S01]  /*1e390*/  R2UR UR6, R2 ;  /* 0x00000000020672ca */ /* 0x000fe200000e0000 */
[----:B------:R-:W-:-:S12]  /*1e3a0*/  UMOV UR15, 0x40000040 ;  /* 0x40000040000f7882 */ /* 0x000fd80000000000 */
[----:B------:R-:W-:Y:S01]  /*1e3b0*/  UMOV UR14, UR6 ;  /* 0x00000006000e7c82 */ /* 0x000fe20008000000 */
[----:B------:R-:W-:Y:S02]  /*1e3c0*/  WARPGROUP.DEPBAR.LE gsb0, 0x0 ;  /* 0x00008000000079c5 */ /* 0x000fe40000010000 */
[----:B------:R-:W-:-:S06]  /*1e3d0*/  WARPGROUP.ARRIVE ;  /* 0x00000000000079c5 */ /* 0x000fcc0000000000 */
[----:B------:R-:W-:Y:S01]  /*1e3e0*/  HGMMA.64x256x16.F32.BF16 R24, gdesc[UR16], R24, gsb0 ;  /* 0x03e00000101879f0 */ /* 0x000fe20008001818 */
[----:B------:R-:W-:Y:S02]  /*1e3f0*/  IADD3 R2, R0, 0x804, RZ ;  /* 0x0000080400027810 */ /* 0x000fe40007ffe0ff */
[----:B------:R-:W-:Y:S02]  /*1e400*/  R2UR UR20, R20 ;  /* 0x00000000141472ca */ /* 0x000fe400000e0000 */
[----:B------:R-:W-:Y:S02]  /*1e410*/  R2UR UR6, R2 ;  /* 0x00000000020672ca */ /* 0x000fe400000e0000 */
[----:B------:R-:W-:Y:S01]  /*1e420*/  R2UR UR21, R21 ;  /* 0x00000000151572ca */ /* 0x000fe200000e0000 */
[----:B------:R-:W-:-:S10]  /*1e430*/  UMOV UR23, 0x40000040 ;  /* 0x4000004000177882 */ /* 0x000fd40000000000 */
        /* <DEDUP_REMOVED lines=23> */
[----:B--2---:R-:W-:Y:S02]  /*1e5b0*/  R2UR UR12, R14 ;  /* 0x000000000e0c72ca */ /* 0x004fe400000e0000 */
        /* <DEDUP_REMOVED lines=160> */
[----:B------:R-:W-:-:S05]  /*1efc0*/  VIADD R2, R0, 0x3006 ;  /* 0x0000300600027836 */ /* 0x000fca0000000000 */
[----:B------:R-:W-:Y:S01]  /*1efd0*/  R2UR UR6, R2 ;  /* 0x00000000020672ca */ /* 0x000fe200000e0000 */
[----:B------:R-:W-:-:S12]  /*1efe0*/  UMOV UR59, 0x40000040 ;  /* 0x40000040003b7882 */ /* 0x000fd80000000000 */
[----:B------:R-:W-:Y:S01]  /*1eff0*/  UMOV UR58, UR6 ;  /* 0x00000006003a7c82 */ /* 0x000fe20008000000 */
[----:B------:R-:W-:Y:S02]  /*1f000*/  WARPGROUP.DEPBAR.LE gsb0, 0x0 ;  /* 0x00008000000079c5 */ /* 0x000fe40000010000 */
[----:B------:R-:W-:-:S06]  /*1f010*/  WARPGROUP.ARRIVE ;  /* 0x00000000000079c5 */ /* 0x000fcc0000000000 */
[----:B------:R-:W-:Y:S01]  /*1f020*/  HGMMA.64x256x16.F32.BF16 R24, gdesc[UR8], R24, gsb0 ;  /* 0x03e00000081879f0 */ /* 0x000fe20008001818 */
[----:B------:R-:W-:-:S04]  /*1f030*/  IADD3 R2, R0, 0x3800, RZ ;  /* 0x0000380000027810 */ /* 0x000fc80007ffe0ff */
[----:B------:R-:W-:Y:S01]  /*1f040*/  R2UR UR6, R2 ;  /* 0x00000000020672ca */ /* 0x000fe200000e0000 */
[----:B------:R-:W-:-:S12]  /*1f050*/  UMOV UR55, 0x40000040 ;  /* 0x4000004000377882 */ /* 0x000fd80000000000 */
        /* <DEDUP_REMOVED lines=20> */
[----:B------:R-:W-:Y:S01]  /*1f1a0*/  UMOV UR7, 0x40000040 ;  /* 0x4000004000077882 */ /* 0x000fe20000000000 */
[----:B------:R-:W-:Y:S02]  /*1f1b0*/  WARPGROUP.DEPBAR.LE gsb0, 0x0 ;  /* 0x00008000000079c5 */ /* 0x000fe40000010000 */
[----:B------:R-:W-:-:S15]  /*1f1c0*/  WARPGROUP.ARRIVE ;  /* 0x00000000000079c5 */ /* 0x000fde0000000000 */
[----:B------:R-:W-:-:S03]  /*1f1d0*/  NOP ;  /* 0x0000000000007918 */ /* 0x000fc60000000000 */
[----:B------:R-:W-:Y:S01]  /*1f1e0*/  HGMMA.64x256x16.F32.BF16 R24, gdesc[UR44], R24, gsb0 ;  /* 0x03e000002c1879f0 */ /* 0x000fe20008001818 */
[----:B------:R-:W-:Y:S02]  /*1f1f0*/  ISETP.NE.AND P2, PT, R221, RZ, PT ;  /* 0x000000ffdd00720c */ /* 0x000fe40003f45270 */
[----:B------:R-:W-:Y:S02]  /*1f200*/  WARPGROUP.DEPBAR.LE gsb0, 0x0 ;  /* 0x00008000000079c5 */ /* 0x000fe40000010000 */
[----:B------:R-:W-:-:S15]  /*1f210*/  WARPGROUP.ARRIVE ;  /* 0x00000000000079c5 */ /* 0x000fde0000000000 */
[----:B------:R-:W-:-:S08]  /*1f220*/  NOP ;  /* 0x0000000000007918 */ /* 0x000fd00000000000 */
[----:B------:R-:W-:Y:S03]  /*1f230*/  HGMMA.64x256x16.F32.BF16 R24, gdesc[UR4], R24, gsb0 ;  /* 0x03e00000041879f0 */ /* 0x000fe60008001818 */
[----:B------:R-:W-:Y:S02]  /*1f240*/  WARPGROUP.DEPBAR.LE gsb0, 0x0 ;  /* 0x00008000000079c5 */ /* 0x000fe40000010000 */
[----:B------:R-:W-:Y:S05]  /*1f250*/  @P2 BRA `(.L_x_26) ;  /* 0x00000004001c2947 */ /* 0x000fea0003800000 */
[----:B------:R-:W-:-:S13]  /*1f260*/  ISETP.LT.OR P3, PT, R191, 0x1, !P0 ;  /* 0x00000001bf00780c */ /* 0x000fda0004761670 */
[----:B------:R-:W-:Y:S05]  /*1f270*/  @P3 BRA `(.L_x_27) ;  /* 0x0000000400103947 */ /* 0x000fea0003800000 */
[----:B------:R-:W-:Y:S02]  /*1f280*/  ISETP.NE.AND P4, PT, R211, RZ, PT ;  /* 0x000000ffd300720c */ /* 0x000fe40003f85270 */
[----:B------:R-:W-:Y:S02]  /*1f290*/  LEA R0, R152, R252, 0x3 ;  /* 0x000000fc98007211 */ /* 0x000fe400078e18ff */
[----:B------:R-:W-:-:S09]  /*1f2a0*/  SHF.L.U32 R2, R193, 0x1f, RZ ;  /* 0x0000001fc1027819 */ /* 0x000fd200000006ff */
.L_x_28:
[----:B--2---:R2:W3:Y:S02]  /*1f2b0*/  SYNCS.PHASECHK.TRANS64.TRYWAIT P3, [R0+URZ+0x110020], R2 ;  /* 0x11002002000075a7 */ /* 0x0044e4000806017f */
[----:B---3--:R-:W-:Y:S05]  /*1f2c0*/  @!P3 NANOSLEEP.SYNCS 0x989680 ;  /* 0x009896800000b95d */ /* 0x008fea0003900000 */
[----:B------:R-:W3:Y:S02]  /*1f2d0*/  @!P3 SYNCS.PHASECHK.TRANS64 P3, [R0+URZ+0x110020], R2 ;  /* 0x110020020000b5a7 */ /* 0x000ee4000806007f */
[----:B---3--:R-:W-:Y:S05]  /*1f2e0*/  @!P3 BRA `(.L_x_28) ;  /* 0xfffffffc00f0b947 */ /* 0x008fea000383ffff */
[----:B------:R-:W-:Y:S05]  /*1f2f0*/  @P4 BRA `(.L_x_29) ;  /* 0x0000000000184947 */ /* 0x000fea0003800000 */
[----:B------:R-:W3:Y:S01]  /*1f300*/  S2R R5, SR_TID.X ;  /* 0x0000000000057919 */ /* 0x000ee20000002100 */
[----:B--2---:R-:W-:-:S04]  /*1f310*/  IMAD.MOV.U32 R2, RZ, RZ, 0x40000 ;  /* 0x00040000ff027424 */ /* 0x004fc800078e00ff */
[----:B------:R4:W-:Y:S01]  /*1f320*/  SYNCS.ARRIVE.TRANS64 RZ, [R0+URZ+0x110000], R2 ;  /* 0x1100000200ff79a7 */ /* 0x0009e2000800003f */
[----:B---3--:R-:W-:-:S13]  /*1f330*/  LOP3.LUT P3, RZ, R5, 0x1f, RZ, 0xc0, !PT ;  /* 0x0000001f05ff7812 */ /* 0x008fda000786c0ff */
[----:B----4-:R-:W-:Y:S05]  /*1f340*/  @!P3 BRA `(.L_x_29) ;  /* 0x000000000004b947 */ /* 0x010fea0003800000 */
[----:B------:R-:W-:Y:S01]  /*1f350*/  BPT.TRAP 0x1 ;  /* 0x000000040000795c */ /* 0x000fe20000300000 */
.L_x_29:
[----:B------:R-:W-:Y:S01]  /*1f360*/  R2UR UR6, R195 ;  /* 0x00000000c30672ca */ /* 0x000fe200000e0000 */
[----:B------:R-:W-:Y:S01]  /*1f370*/  UMOV UR34, URZ ;  /* 0x0000003f00227c82 */ /* 0x000fe20008000000 */
[----:B------:R-:W-:Y:S01]  /*1f380*/  R2UR UR7, R0 ;  /* 0x00000000000772ca */ /* 0x000fe200000e0000 */
[----:B------:R-:W-:Y:S01]  /*1f390*/  UMOV UR22, 0x0 ;  /* 0x0000000000167882 */ /* 0x000fe20000000000 */
[----:B--2---:R-:W-:Y:S01]  /*1f3a0*/  LEA R0, R152, R252, 0x12 ;  /* 0x000000fc98007211 */ /* 0x004fe200078e90ff */
[----:B------:R-:W-:Y:S01]  /*1f3b0*/  UMOV UR23, 0x10000000 ;  /* 0x1000000000177882 */ /* 0x000fe20000000000 */
[----:B------:R-:W-:Y:S01]  /*1f3c0*/  UMOV UR10, 0x40 ;  /* 0x00000040000a7882 */ /* 0x000fe20000000000 */
[----:B------:R-:W-:Y:S01]  /*1f3d0*/  UMOV UR12, UR36 ;  /* 0x00000024000c7c82 */ /* 0x000fe20008000000 */
[----:B------:R-:W-:Y:S01]  /*1f3e0*/  R2UR UR14, R0 ;  /* 0x00000000000e72ca */ /* 0x000fe200000e0000 */
[----:B------:R-:W-:Y:S01]  /*1f3f0*/  UMOV UR13, UR37 ;  /* 0x00000025000d7c82 */ /* 0x000fe20008000000 */
[----:B-1----:R-:W-:Y:S01]  /*1f400*/  IADD3 R0, P3, R200, 0x1f0, RZ ;  /* 0x000001f0c8007810 */ /* 0x002fe20007f7e0ff */
[----:B------:R-:W-:Y:S01]  /*1f410*/  UMOV UR26, 0x80 ;  /* 0x00000080001a7882 */ /* 0x000fe20000000000 */
[----:B------:R-:W-:Y:S01]  /*1f420*/  UMOV UR28, UR36 ;  /* 0x00000024001c7c82 */ /* 0x000fe20008000000 */
[----:B------:R-:W-:Y:S01]  /*1f430*/  USHF.L.U32 UR35, UR6, 0x8, URZ ;  /* 0x0000000806237899 */ /* 0x000fe2000800063f */
[----:B------:R-:W-:Y:S01]  /*1f440*/  R2UR UR6, R0 ;  /* 0x00000000000672ca */ /* 0x000fe200000e0000 */
[----:B------:R-:W-:Y:S01]  /*1f450*/  IMAD.X R0, RZ, RZ, R201, P3 ;  /* 0x000000ffff007224 */ /* 0x000fe200018e06c9 */
[----:B------:R-:W-:Y:S01]  /*1f460*/  UIADD3 UR33, UR7, 0x110000, URZ ;  /* 0x0011000007217890 */ /* 0x000fe2000fffe03f */
[----:B------:R-:W-:Y:S01]  /*1f470*/  IADD3 R152, R152, 0x1, RZ ;  /* 0x0000000198987810 */ /* 0x000fe20007ffe0ff */
[----:B------:R-:W-:Y:S01]  /*1f480*/  UMOV UR29, UR37 ;  /* 0x00000025001d7c82 */ /* 0x000fe20008000000 */
[----:B------:R-:W-:Y:S01]  /*1f490*/  UMOV UR18, 0xc0 ;  /* 0x000000c000127882 */ /* 0x000fe20000000000 */
[----:B------:R-:W-:Y:S01]  /*1f4a0*/  R2UR UR7, R0 ;  /* 0x00000000000772ca */ /* 0x000fe200000e0000 */
[----:B------:R-:W-:Y:S01]  /*1f4b0*/  UIADD3 UR32, UR14, 0x10000, URZ ;  /* 0x000100000e207890 */ /* 0x000fe2000fffe03f */
[C---:B------:R-:W-:Y:S01]  /*1f4c0*/  ISETP.NE.AND P3, PT, R152.reuse, 0x4, PT ;  /* 0x000000049800780c */ /* 0x040fe20003f65270 */
[----:B------:R-:W-:Y:S01]  /*1f4d0*/  UIADD3 UR8, UR14, 0x18000, URZ ;  /* 0x000180000e087890 */ /* 0x000fe2000fffe03f */
[----:B------:R-:W-:Y:S01]  /*1f4e0*/  UMOV UR9, UR33 ;  /* 0x0000002100097c82 */ /* 0x000fe20008000000 */
[----:B------:R-:W-:Y:S01]  /*1f4f0*/  UMOV UR11, UR35 ;  /* 0x00000023000b7c82 */ /* 0x000fe20008000000 */
[----:B------:R-:W-:Y:S01]  /*1f500*/  UIADD3 UR24, UR14, 0x20000, URZ ;  /* 0x000200000e187890 */ /* 0x000fe2000fffe03f */
[----:B------:R-:W-:Y:S01]  /*1f510*/  SEL R0, RZ, 0x1, P3 ;  /* 0x00000001ff007807 */ /* 0x000fe20001800000 */
[----:B------:R-:W-:Y:S01]  /*1f520*/  UIADD3 UR16, UR14, 0x28000, URZ ;  /* 0x000280000e107890 */ /* 0x000fe2000fffe03f */
[----:B------:R-:W-:Y:S01]  /*1f530*/  SEL R152, R152, RZ, P3 ;  /* 0x000000ff98987207 */ /* 0x000fe20001800000 */
[----:B------:R-:W-:Y:S01]  /*1f540*/  UMOV UR25, UR33 ;  /* 0x0000002100197c82 */ /* 0x000fe20008000000 */
[----:B------:R-:W-:-:S02]  /*1f550*/  UMOV UR27, UR35 ;  /* 0x00000023001b7c82 */ /* 0x000fc40008000000 */
[----:B------:R-:W-:Y:S01]  /*1f560*/  UTMALDG.4D [UR32], [UR6], desc[UR22] ;  /* 0x00001620060075b4 */ /* 0x000fe20008019000 */
[----:B------:R-:W-:Y:S01]  /*1f570*/  UMOV UR20, UR36 ;  /* 0x0000002400147c82 */ /* 0x000fe20008000000 */
[----:B------:R-:W-:Y:S01]  /*1f580*/  UMOV UR21, UR37 ;  /* 0x0000002500157c82 */ /* 0x000fe20008000000 */
[----:B------:R-:W-:Y:S01]  /*1f590*/  UMOV UR17, UR33 ;  /* 0x0000002100117c82 */ /* 0x000fe20008000000 */
[----:B------:R-:W-:Y:S01]  /*1f5a0*/  UMOV UR19, UR35 ;  /* 0x0000002300137c82 */ /* 0x000fe20008000000 */
[----:B------:R-:W-:Y:S01]  /*1f5b0*/  LOP3.LUT R193, R193, R0, RZ, 0x3c, !PT ;  /* 0x00000000c1c17212 */ /* 0x000fe200078e3cff */
[----:B------:R1:W-:Y:S01]  /*1f5c0*/  UTMALDG.4D [UR8], [UR6], desc[UR22] ;  /* 0x00001608060075b4 */ /* 0x0003e20008019000 */
[----:B------:R2:W-:Y:S01]  /*1f5d0*/  UTMALDG.4D [UR24], [UR6], desc[UR22] ;  /* 0x00001618060075b4 */ /* 0x0005e20008019000 */
[----:B------:R3:W-:Y:S01]  /*1f5e0*/  UTMALDG.4D [UR16], [UR6], desc[UR22] ;  /* 0x00001610060075b4 */ /* 0x0007e20008019000 */
[----:B-1----:R-:W-:Y:S01]  /*1f5f0*/  UIADD3 UR8, UR14, 0x30000, URZ ;  /* 0x000300000e087890 */ /* 0x002fe2000fffe03f */
[----:B------:R-:W-:Y:S01]  /*1f600*/  UMOV UR10, 0x100 ;  /* 0x00000100000a7882 */ /* 0x000fe20000000000 */
[----:B--2---:R-:W-:-:S07]  /*1f610*/  UIADD3 UR24, UR14, 0x38000, URZ ;  /* 0x000380000e187890 */ /* 0x004fce000fffe03f */
[----:B------:R1:W-:Y:S01]  /*1f620*/  UTMALDG.4D [UR8], [UR6], desc[UR22] ;  /* 0x00001608060075b4 */ /* 0x0003e20008019000 */
[----:B------:R-:W-:Y:S01]  /*1f630*/  UMOV UR26, 0x140 ;  /* 0x00000140001a7882 */ /* 0x000fe20000000000 */
[----:B---3--:R-:W-:Y:S01]  /*1f640*/  UIADD3 UR16, UR14, 0x40000, URZ ;  /* 0x000400000e107890 */ /* 0x008fe2000fffe03f */
[----:B------:R2:W-:Y:S01]  /*1f650*/  UTMALDG.4D [UR24], [UR6], desc[UR22] ;  /* 0x00001618060075b4 */ /* 0x0005e20008019000 */
[----:B------:R-:W-:-:S07]  /*1f660*/  UMOV UR18, 0x180 ;  /* 0x0000018000127882 */ /* 0x000fce0000000000 */
[----:B------:R2:W-:Y:S01]  /*1f670*/  UTMALDG.4D [UR16], [UR6], desc[UR22] ;  /* 0x00001610060075b4 */ /* 0x0005e20008019000 */
[----:B-1----:R-:W-:Y:S01]  /*1f680*/  UIADD3 UR8, UR14, 0x48000, URZ ;  /* 0x000480000e087890 */ /* 0x002fe2000fffe03f */
[----:B------:R-:W-:-:S08]  /*1f690*/  UMOV UR10, 0x1c0 ;  /* 0x000001c0000a7882 */ /* 0x000fd00000000000 */
[----:B------:R2:W-:Y:S02]  /*1f6a0*/  UTMALDG.4D [UR8], [UR6], desc[UR22] ;  /* 0x00001608060075b4 */ /* 0x0005e40008019000 */
[----:B--2---:R-:W-:Y:S01]  /*1f6b0*/  NOP ;  /* 0x0000000000007918 */ /* 0x004fe20000000000 */
.L_x_27:
[----:B------:R-:W-:-:S07]  /*1f6c0*/  VIADD R191, R191, 0xffffffff ;  /* 0xffffffffbfbf7836 */ /* 0x000fce0000000000 */
.L_x_26:
[----:B------:R-:W-:Y:S01]  /*1f6d0*/  IADD3 R9, R9, 0x1, RZ ;  /* 0x0000000109097810 */ /* 0x000fe20007ffe0ff */
[----:B------:R-:W-:Y:S05]  /*1f6e0*/  WARPSYNC.ALL ;  /* 0x0000000000007948 */ /* 0x000fea0003800000 */
[----:B------:R-:W-:-:S04]  /*1f6f0*/  ISETP.NE.AND P3, PT, R9, 0x4, PT ;  /* 0x000000040900780c */ /* 0x000fc80003f65270 */
[----:B------:R-:W-:Y:S02]  /*1f700*/  SEL R0, RZ, 0x1, P3 ;  /* 0x00000001ff007807 */ /* 0x000fe40001800000 */
[----:B------:R-:W-:Y:S02]  /*1f710*/  SEL R194, R9, RZ, P3 ;  /* 0x000000ff09c27207 */ /* 0x000fe40001800000 */
[----:B------:R-:W-:Y:S02]  /*1f720*/  LOP3.LUT R197, R13, R0, RZ, 0x3c, !PT ;  /* 0x000000000dc57212 */ /* 0x000fe400078e3cff */
[----:B------:R-:W-:Y:S01]  /*1f730*/  FMNMX R0, R24, R4, !PT ;  /* 0x0000000418007209 */ /* 0x000fe20007800000 */
[----:B------:R-:W2:Y:S01]  /*1f740*/  LDL.LU R212, [R1+0x210] ;  /* 0x0002100001d47983 */ /* 0x000ea20000300800 */
[----:B------:R-:W-:Y:S02]  /*1f750*/  VIADD R12, R252, 0x110020 ;  /* 0x00110020fc0c7836 */ /* 0x000fe40000000000 */
[----:B------:R-:W-:Y:S01]  /*1f760*/  FMNMX R2, R25, R0, !PT ;  /* 0x0000000019027209 */ /* 0x000fe20007800000 */
[----:B------:R-:W3:Y:S01]  /*1f770*/  LDL.LU R210, [R1+0x214] ;  /* 0x0002140001d27983 */ /* 0x000ee20000300800 */
[----:B------:R-:W-:-:S02]  /*1f780*/  FMNMX R0, R26, R3, !PT ;  /* 0x000000031a007209 */ /* 0x000fc40007800000 */
[----:B------:R-:W-:Y:S01]  /*1f790*/  FMNMX R2, R28, R2, !PT ;  /* 0x000000021c027209 */ /* 0x000fe20007800000 */
[----:B------:R-:W4:Y:S01]  /*1f7a0*/  LDL.LU R209, [R1+0x220] ;  /* 0x0002200001d17983 */ /* 0x000f220000300800 */
[----:B------:R-:W-:Y:S02]  /*1f7b0*/  FMNMX R0, R27, R0, !PT ;  /* 0x000000001b007209 */ /* 0x000fe40007800000 */
[----:B------:R-:W-:Y:S01]  /*1f7c0*/  FMNMX R2, R29, R2, !PT ;  /* 0x000000021d027209 */ /* 0x000fe20007800000 */
[----:B------:R-:W5:Y:S01]  /*1f7d0*/  LDL.LU R208, [R1+0x224] ;  /* 0x0002240001d07983 */ /* 0x000f620000300800 */
[----:B------:R-:W-:Y:S02]  /*1f7e0*/  FMNMX R0, R30, R0, !PT ;  /* 0x000000001e007209 */ /* 0x000fe40007800000 */
[----:B------:R-:W-:Y:S01]  /*1f7f0*/  FMNMX R2, R32, R2, !PT ;  /* 0x0000000220027209 */ /* 0x000fe20007800000 */
[----:B------:R-:W5:Y:S01]  /*1f800*/  LDL.LU R207, [R1+0x230] ;  /* 0x0002300001cf7983 */ /* 0x000f620000300800 */
[----:B------:R-:W-:-:S02]  /*1f810*/  FMNMX R0, R31, R0, !PT ;  /* 0x000000001f007209 */ /* 0x000fc40007800000 */
[----:B------:R-:W-:Y:S01]  /*1f820*/  FMNMX R2, R33, R2, !PT ;  /* 0x0000000221027209 */ /* 0x000fe20007800000 */
[----:B------:R-:W5:Y:S01]  /*1f830*/  LDL.LU R206, [R1+0x234] ;  /* 0x0002340001ce7983 */ /* 0x000f620000300800 */
        /* <DEDUP_REMOVED lines=167> */
[----:B------:R-:W-:-:S04]  /*202b0*/  FMNMX R0, R147, R0, !PT ;  /* 0x0000000093007209 */ /* 0x000fc80007800000 */
[----:B------:R-:W-:Y:S02]  /*202c0*/  FMNMX R5, R150, R0, !PT ;  /* 0x0000000096057209 */ /* 0x000fe40007800000 */
[----:B------:R-:W-:Y:S02]  /*202d0*/  FMNMX R0, R149, R2, !PT ;  /* 0x0000000295007209 */ /* 0x000fe40007800000 */
[----:B------:R-:W-:-:S03]  /*202e0*/  FMNMX R5, R151, R5, !PT ;  /* 0x0000000597057209 */ /* 0x000fc60007800000 */
[----:B------:R-:W1:Y:S04]  /*202f0*/  SHFL.BFLY PT, R2, R0, 0x1, 0x1f ;  /* 0x0c201f0000027f89 */ /* 0x000e6800000e0000 */
[----:B------:R-:W1:Y:S02]  /*20300*/  SHFL.BFLY PT, R9, R5, 0x1, 0x1f ;  /* 0x0c201f0005097f89 */ /* 0x000e6400000e0000 */
[----:B-1----:R-:W-:Y:S02]  /*20310*/  FMNMX R2, R0, R2, !PT ;  /* 0x0000000200027209 */ /* 0x002fe40007800000 */
[----:B------:R-:W-:-:S03]  /*20320*/  FMNMX R0, R5, R9, !PT ;  /* 0x0000000905007209 */ /* 0x000fc60007800000 */
[----:B------:R-:W1:Y:S01]  /*20330*/  SHFL.BFLY PT, R192, R2, 0x2, 0x1f ;  /* 0x0c401f0002c07f89 */ /* 0x000e6200000e0000 */
[----:B------:R-:W2:Y:S03]  /*20340*/  LDC R9, c[0x0][0x604] ;  /* 0x00018100ff097b82 */ /* 0x000ea60000000800 */
[----:B------:R-:W3:Y:S01]  /*20350*/  SHFL.BFLY PT, R190, R0, 0x2, 0x1f ;  /* 0x0c401f0000be7f89 */ /* 0x000ee200000e0000 */
[----:B-1----:R-:W-:Y:S02]  /*20360*/  FMNMX R192, R2, R192, !PT ;  /* 0x000000c002c07209 */ /* 0x002fe40007800000 */
[----:B---3--:R-:W-:Y:S02]  /*20370*/  FMNMX R190, R0, R190, !PT ;  /* 0x000000be00be7209 */ /* 0x008fe40007800000 */
[----:B------:R-:W-:Y:S02]  /*20380*/  FSETP.NEU.AND P3, PT, R192, -INF , PT ;  /* 0xff800000c000780b */ /* 0x000fe40003f6d000 */
[----:B------:R-:W-:-:S02]  /*20390*/  FSETP.NEU.AND P4, PT, R190, -INF , PT ;  /* 0xff800000be00780b */ /* 0x000fc40003f8d000 */
[----:B------:R-:W-:Y:S02]  /*203a0*/  FSEL R5, R192, RZ, P3 ;  /* 0x000000ffc0057208 */ /* 0x000fe40001800000 */
[----:B------:R-:W-:-:S03]  /*203b0*/  FSEL R11, R190, RZ, P4 ;  /* 0x000000ffbe0b7208 */ /* 0x000fc60002000000 */
[----:B------:R-:W-:Y:S02]  /*203c0*/  FADD R2, -R5, R4 ;  /* 0x0000000405027221 */ /* 0x000fe40000000100 */
[----:B------:R-:W-:Y:S01]  /*203d0*/  FADD R0, -R11, R3 ;  /* 0x000000030b007221 */ /* 0x000fe20000000100 */
[----:B------:R-:W-:Y:S01]  /*203e0*/  LEA R3, R10, R12, 0x3 ;  /* 0x0000000c0a037211 */ /* 0x000fe200078e18ff */
[-C--:B--2---:R-:W-:Y:S01]  /*203f0*/  FMUL R2, R2, R9.reuse ;  /* 0x0000000902027220 */ /* 0x084fe20000400000 */
[----:B------:R-:W2:Y:S01]  /*20400*/  LDL.LU R12, [R1+0x3e4] ;  /* 0x0003e400010c7983 */ /* 0x000ea20000300800 */
[----:B------:R-:W-:Y:S01]  /*20410*/  FMUL R0, R0, R9 ;  /* 0x0000000900007220 */ /* 0x000fe20000400000 */
[----:B------:R-:W-:Y:S02]  /*20420*/  PRMT R3, RZ, 0x654, R3 ;  /* 0x00000654ff037816 */ /* 0x000fe40000000003 */
[----:B------:R-:W3:Y:S01]  /*20430*/  LDL.LU R9, [R1+0x3f0] ;  /* 0x0003f00001097983 */ /* 0x000ee20000300800 */
[----:B------:R-:W-:Y:S01]  /*20440*/  VIADD R196, R10, 0x1 ;  /* 0x000000010ac47836 */ /* 0x000fe20000000000 */
[----:B------:R1:W-:Y:S01]  /*20450*/  SYNCS.ARRIVE.TRANS64.RED.A1T0 RZ, [R3+URZ], RZ ;  /* 0x000000ff03ff79a7 */ /* 0x0003e2000810043f */
[----:B------:R-:W-:Y:S01]  /*20460*/  FSETP.GEU.AND P3, PT, R2, -126, PT ;  /* 0xc2fc00000200780b */ /* 0x000fe20003f6e000 */
[----:B------:R-:W3:Y:S01]  /*20470*/  LDL.LU R4, [R1+0x3f4] ;  /* 0x0003f40001047983 */ /* 0x000ee20000300800 */
[----:B------:R-:W-:-:S03]  /*20480*/  FSETP.GEU.AND P4, PT, R0, -126, PT ;  /* 0xc2fc00000000780b */ /* 0x000fc60003f8e000 */
[----:B-1----:R-:W2:Y:S04]  /*20490*/  LDL.LU R3, [R1+0x204] ;  /* 0x0002040001037983 */ /* 0x002ea80000300800 */
[----:B------:R-:W3:Y:S04]  /*204a0*/  LDL.LU R10, [R1+0x200] ;  /* 0x00020000010a7983 */ /* 0x000ee80000300800 */
[----:B------:R-:W-:Y:S02]  /*204b0*/  @!P3 FMUL R2, R2, 0.5 ;  /* 0x3f0000000202b820 */ /* 0x000fe40000400000 */
[----:B------:R-:W-:-:S04]  /*204c0*/  @!P4 FMUL R0, R0, 0.5 ;  /* 0x3f0000000000c820 */ /* 0x000fc80000400000 */
[----:B------:R-:W1:Y:S08]  /*204d0*/  MUFU.EX2 R2, R2 ;  /* 0x0000000200027308 */ /* 0x000e700000000800 */
[----:B------:R-:W3:Y:S01]  /*204e0*/  MUFU.EX2 R0, R0 ;  /* 0x0000000000007308 */ /* 0x000ee20000000800 */
[----:B-1----:R-:W-:-:S04]  /*204f0*/  @!P3 FMUL R2, R2, R2 ;  /* 0x000000020202b220 */ /* 0x002fc80000400000 */
[-C--:B------:R-:W-:Y:S01]  /*20500*/  FMUL R212, R212, R2.reuse ;  /* 0x00000002d4d47220 */ /* 0x080fe20000400000 */
[-C--:B------:R-:W-:Y:S01]  /*20510*/  FMUL R210, R210, R2.reuse ;  /* 0x00000002d2d27220 */ /* 0x080fe20000400000 */
[-C--:B----4-:R-:W-:Y:S01]  /*20520*/  FMUL R209, R209, R2.reuse ;  /* 0x00000002d1d17220 */ /* 0x090fe20000400000 */
[-C--:B-----5:R-:W-:Y:S01]  /*20530*/  FMUL R208, R208, R2.reuse ;  /* 0x00000002d0d07220 */ /* 0x0a0fe20000400000 */
[-C--:B------:R-:W-:Y:S01]  /*20540*/  FMUL R207, R207, R2.reuse ;  /* 0x00000002cfcf7220 */ /* 0x080fe20000400000 */
        /* <DEDUP_REMOVED lines=54> */
[-C--:B--2---:R-:W-:Y:S01]  /*208b0*/  FMUL R3, R3, R2.reuse ;  /* 0x0000000203037220 */ /* 0x084fe20000400000 */
[----:B---3--:R-:W-:-:S05]  /*208c0*/  FMUL R10, R10, R2 ;  /* 0x000000020a0a7220 */ /* 0x008fca0000400000 */
[----:B------:R-:W-:Y:S04]  /*208d0*/  STL [R1+0x200], R10 ;  /* 0x0002000a01007387 */ /* 0x000fe80000100800 */
[----:B------:R-:W-:Y:S04]  /*208e0*/  STL [R1+0x204], R3 ;  /* 0x0002040301007387 */ /* 0x000fe80000100800 */
[----:B------:R1:W-:Y:S04]  /*208f0*/  STL [R1+0x210], R212 ;  /* 0x000210d401007387 */ /* 0x0003e80000100800 */
        /* <DEDUP_REMOVED lines=50> */
[----:B------:R5:W-:Y:S01]  /*20c20*/  STL [R1+0x3a4], R20 ;  /* 0x0003a41401007387 */ /* 0x000be20000100800 */
[----:B------:R-:W-:-:S03]  /*20c30*/  FMUL R12, R12, R2 ;  /* 0x000000020c0c7220 */ /* 0x000fc60000400000 */
[----:B------:R5:W-:Y:S04]  /*20c40*/  STL [R1+0x3b0], R19 ;  /* 0x0003b01301007387 */ /* 0x000be80000100800 */
[----:B------:R5:W-:Y:S01]  /*20c50*/  STL [R1+0x3b4], R18 ;  /* 0x0003b41201007387 */ /* 0x000be20000100800 */
[----:B------:R-:W-:-:S03]  /*20c60*/  FMUL R9, R9, R2 ;  /* 0x0000000209097220 */ /* 0x000fc60000400000 */
[----:B------:R5:W-:Y:S04]  /*20c70*/  STL [R1+0x3c0], R17 ;  /* 0x0003c01101007387 */ /* 0x000be80000100800 */
[----:B------:R5:W-:Y:S01]  /*20c80*/  STL [R1+0x3c4], R16 ;  /* 0x0003c41001007387 */ /* 0x000be20000100800 */
[----:B------:R-:W-:-:S03]  /*20c90*/  FMUL R4, R4, R2 ;  /* 0x0000000204047220 */ /* 0x000fc60000400000 */
[----:B------:R5:W-:Y:S04]  /*20ca0*/  STL [R1+0x3d0], R15 ;  /* 0x0003d00f01007387 */ /* 0x000be80000100800 */
[----:B------:R5:W-:Y:S04]  /*20cb0*/  STL [R1+0x3d4], R14 ;  /* 0x0003d40e01007387 */ /* 0x000be80000100800 */
[----:B------:R5:W-:Y:S04]  /*20cc0*/  STL [R1+0x3e0], R13 ;  /* 0x0003e00d01007387 */ /* 0x000be80000100800 */
[----:B-1----:R-:W5:Y:S04]  /*20cd0*/  LDL.LU R212, [R1] ;  /* 0x0000000001d47983 */ /* 0x002f680000300800 */
[----:B------:R1:W-:Y:S04]  /*20ce0*/  STL [R1+0x3e4], R12 ;  /* 0x0003e40c01007387 */ /* 0x0003e80000100800 */
[----:B--2---:R-:W2:Y:S04]  /*20cf0*/  LDL.LU R210, [R1+0x4] ;  /* 0x0000040001d27983 */ /* 0x004ea80000300800 */
[----:B------:R1:W-:Y:S04]  /*20d00*/  STL [R1+0x3f0], R9 ;  /* 0x0003f00901007387 */ /* 0x0003e80000100800 */
[----:B---3--:R-:W3:Y:S04]  /*20d10*/  LDL.LU R209, [R1+0x10] ;  /* 0x0000100001d17983 */ /* 0x008ee80000300800 */
[----:B------:R1:W-:Y:S04]  /*20d20*/  STL [R1+0x3f4], R4 ;  /* 0x0003f40401007387 */ /* 0x0003e80000100800 */
[----:B----4-:R-:W4:Y:S04]  /*20d30*/  LDL.LU R208, [R1+0x14] ;  /* 0x0000140001d07983 */ /* 0x010f280000300800 */
[----:B-----5:R-:W5:Y:S04]  /*20d40*/  LDL.LU R207, [R1+0x20] ;  /* 0x0000200001cf7983 */ /* 0x020f680000300800 */
[----:B------:R-:W5:Y:S04]  /*20d50*/  LDL.LU R206, [R1+0x24] ;  /* 0x0000240001ce7983 */ /* 0x000f680000300800 */
        /* <DEDUP_REMOVED lines=53> */
[----:B-1----:R-:W5:Y:S04]  /*210b0*/  LDL.LU R12, [R1+0x1d4] ;  /* 0x0001d400010c7983 */ /* 0x002f680000300800 */
[----:B------:R-:W5:Y:S04]  /*210c0*/  LDL.LU R10, [R1+0x1e0] ;  /* 0x0001e000010a7983 */ /* 0x000f680000300800 */
[----:B------:R-:W5:Y:S04]  /*210d0*/  LDL.LU R9, [R1+0x1e4] ;  /* 0x0001e40001097983 */ /* 0x000f680000300800 */
[----:B------:R-:W5:Y:S04]  /*210e0*/  LDL.LU R4, [R1+0x1f0] ;  /* 0x0001f00001047983 */ /* 0x000f680000300800 */
[----:B------:R-:W5:Y:S01]  /*210f0*/  LDL.LU R3, [R1+0x1f4] ;  /* 0x0001f40001037983 */ /* 0x000f620000300800 */
[-C--:B------:R-:W-:Y:S01]  /*21100*/  FMUL R212, R212, R2.reuse ;  /* 0x00000002d4d47220 */ /* 0x080fe20000400000 */
[----:B--2---:R-:W-:-:S04]  /*21110*/  FMUL R210, R210, R2 ;  /* 0x00000002d2d27220 */ /* 0x004fc80000400000 */
[----:B------:R1:W-:Y:S01]  /*21120*/  STL [R1], R212 ;  /* 0x000000d401007387 */ /* 0x0003e20000100800 */
[----:B---3--:R-:W-:-:S03]  /*21130*/  FMUL R209, R209, R2 ;  /* 0x00000002d1d17220 */ /* 0x008fc60000400000 */
[----:B------:R2:W-:Y:S01]  /*21140*/  STL [R1+0x4], R210 ;  /* 0x000004d201007387 */ /* 0x0005e20000100800 */
[----:B----4-:R-:W-:-:S03]  /*21150*/  FMUL R208, R208, R2 ;  /* 0x00000002d0d07220 */ /* 0x010fc60000400000 */
[----:B------:R3:W-:Y:S01]  /*21160*/  STL [R1+0x10], R209 ;  /* 0x000010d101007387 */ /* 0x0007e20000100800 */
[----:B-----5:R-:W-:-:S03]  /*21170*/  FMUL R207, R207, R2 ;  /* 0x00000002cfcf7220 */ /* 0x020fc60000400000 */
[----:B------:R4:W-:Y:S01]  /*21180*/  STL [R1+0x14], R208 ;  /* 0x000014d001007387 */ /* 0x0009e20000100800 */
[----:B------:R-:W-:-:S03]  /*21190*/  FMUL R206, R206, R2 ;  /* 0x00000002cece7220 */ /* 0x000fc60000400000 */
        /* <DEDUP_REMOVED lines=114> */
[----:B-1----:R-:W5:Y:S01]  /*218c0*/  LDL.LU R212, [R1+0x208] ;  /* 0x0002080001d47983 */ /* 0x002f620000300800 */
[----:B------:R-:W-:-:S03]  /*218d0*/  FMUL R3, R3, R2 ;  /* 0x0000000203037220 */ /* 0x000fc60000400000 */
        /* <DEDUP_REMOVED lines=65> */
[----:B------:R-:W5:Y:S01]  /*21cf0*/  LDL.LU R3, [R1+0x3fc] ;  /* 0x0003fc0001037983 */ /* 0x000f620000300800 */
[----:B------:R-:W-:-:S04]  /*21d00*/  @!P4 FMUL R0, R0, R0 ;  /* 0x000000000000c220 */ /* 0x000fc80000400000 */
[-C--:B------:R-:W-:Y:S01]  /*21d10*/  FMUL R212, R212, R0.reuse ;  /* 0x00000000d4d47220 */ /* 0x080fe20000400000 */
[----:B--2---:R-:W-:-:S04]  /*21d20*/  FMUL R210, R210, R0 ;  /* 0x00000000d2d27220 */ /* 0x004fc80000400000 */
[----:B------:R1:W-:Y:S01]  /*21d30*/  STL [R1+0x208], R212 ;  /* 0x000208d401007387 */ /* 0x0003e20000100800 */
        /* <DEDUP_REMOVED lines=189> */
[-C--:B------:R-:W-:Y:S01]  /*22910*/  FMUL R212, R212, R0.reuse ;  /* 0x00000000d4d47220 */ /* 0x080fe20000400000 */
[----:B--2---:R-:W-:-:S04]  /*22920*/  FMUL R210, R210, R0 ;  /* 0x00000000d2d27220 */ /* 0x004fc80000400000 */
[----:B------:R-:W-:Y:S01]  /*22930*/  STL [R1+0x8], R212 ;  /* 0x000008d401007387 */ /* 0x000fe20000100800 */
[----:B---3--:R-:W-:-:S03]  /*22940*/  FMUL R209, R209, R0 ;  /* 0x00000000d1d17220 */ /* 0x008fc60000400000 */
[----:B------:R-:W-:Y:S01]  /*22950*/  STL [R1+0xc], R210 ;  /* 0x00000cd201007387 */ /* 0x000fe20000100800 */
[----:B----4-:R-:W-:-:S03]  /*22960*/  FMUL R208, R208, R0 ;  /* 0x00000000d0d07220 */ /* 0x010fc60000400000 */
[----:B------:R-:W-:Y:S01]  /*22970*/  STL [R1+0x18], R209 ;  /* 0x000018d101007387 */ /* 0x000fe20000100800 */
[----:B-----5:R-:W-:-:S03]  /*22980*/  FMUL R207, R207, R0 ;  /* 0x00000000cfcf7220 */ /* 0x020fc60000400000 */
[----:B------:R-:W-:Y:S01]  /*22990*/  STL [R1+0x1c], R208 ;  /* 0x00001cd001007387 */ /* 0x000fe20000100800 */
[----:B------:R-:W-:-:S03]  /*229a0*/  FMUL R206, R206, R0 ;  /* 0x00000000cece7220 */ /* 0x000fc60000400000 */
        /* <DEDUP_REMOVED lines=113> */
[-C--:B------:R-:W-:Y:S01]  /*230c0*/  FMUL R4, R4, R0.reuse ;  /* 0x0000000004047220 */ /* 0x080fe20000400000 */
[----:B------:R-:W-:Y:S01]  /*230d0*/  FMUL R3, R3, R0 ;  /* 0x0000000003037220 */ /* 0x000fe20000400000 */
[----:B------:R-:W-:-:S04]  /*230e0*/  ISETP.NE.AND P3, PT, R196, 0x4, PT ;  /* 0x00000004c400780c */ /* 0x000fc80003f65270 */
[----:B------:R1:W-:Y:S04]  /*230f0*/  STL [R1+0x1fc], R3 ;  /* 0x0001fc0301007387 */ /* 0x0003e80000100800 */
[----:B------:R-:W-:Y:S04]  /*23100*/  STL [R1+0x1ec], R9 ;  /* 0x0001ec0901007387 */ /* 0x000fe80000100800 */
[----:B------:R2:W-:Y:S01]  /*23110*/  STL [R1+0x1f8], R4 ;  /* 0x0001f80401007387 */ /* 0x0005e20000100800 */
[----:B-1----:R-:W-:Y:S02]  /*23120*/  LEA R3, R194, R252, 0x3 ;  /* 0x000000fcc2037211 */ /* 0x002fe400078e18ff */
[----:B--2---:R-:W-:-:S07]  /*23130*/  SHF.L.U32 R4, R197, 0x1f, RZ ;  /* 0x0000001fc5047819 */ /* 0x004fce00000006ff */
.L_x_30:
[----:B-1----:R1:W2:Y:S02]  /*23140*/  SYNCS.PHASECHK.TRANS64.TRYWAIT P4, [R3+URZ+0x110000], R4 ;  /* 0x11000004030075a7 */ /* 0x0022a4000808017f */
[----:B--2---:R-:W-:Y:S05]  /*23150*/  @!P4 NANOSLEEP.SYNCS 0x989680 ;  /* 0x009896800000c95d */ /* 0x004fea0003900000 */
[----:B------:R-:W2:Y:S02]  /*23160*/  @!P4 SYNCS.PHASECHK.TRANS64 P4, [R3+URZ+0x110000], R4 ;  /* 0x110000040300c5a7 */ /* 0x000ea4000808007f */
[----:B--2---:R-:W-:Y:S05]  /*23170*/  @!P4 BRA `(.L_x_30) ;  /* 0xfffffffc00f0c947 */ /* 0x004fea000383ffff */
[----:B------:R-:W-:Y:S01]  /*23180*/  STL [R1+0x998], R218 ;  /* 0x000998da01007387 */ /* 0x000fe20000100800 */
[----:B------:R-:W1:Y:S03]  /*23190*/  LDC R166, c[0x0][0x604] ;  /* 0x00018100ffa67b82 */ /* 0x000e660000000800 */
[----:B------:R-:W-:Y:S04]  /*231a0*/  STL [R1+0x994], R219 ;  /* 0x000994db01007387 */ /* 0x000fe80000100800 */
[----:B------:R-:W-:Y:S04]  /*231b0*/  STL [R1+0x990], R216 ;  /* 0x000990d801007387 */ /* 0x000fe80000100800 */
[----:B------:R-:W-:Y:S04]  /*231c0*/  STL [R1+0x98c], R217 ;  /* 0x00098cd901007387 */ /* 0x000fe80000100800 */
[----:B------:R-:W-:Y:S04]  /*231d0*/  STL [R1+0x988], R214 ;  /* 0x000988d601007387 */ /* 0x000fe80000100800 */
[----:B------:R-:W-:Y:S04]  /*231e0*/  STL [R1+0x984], R215 ;  /* 0x000984d701007387 */ /* 0x000fe80000100800 */
[----:B------:R-:W-:Y:S01]  /*231f0*/  STL [R1+0x980], R213 ;  /* 0x000980d501007387 */ /* 0x000fe20000100800 */
[----:B-1----:R-:W-:-:S03]  /*23200*/  FMUL R3, R5, R166 ;  /* 0x000000a605037220 */ /* 0x002fc60000400000 */
[----:B------:R-:W-:Y:S01]  /*23210*/  STL [R1+0x97c], R211 ;  /* 0x00097cd301007387 */ /* 0x000fe20000100800 */
[-CC-:B------:R-:W-:Y:S01]  /*23220*/  FFMA R24, R24, R166.reuse, -R3.reuse ;  /* 0x000000a618187223 */ /* 0x180fe20000000803 */
[-CC-:B------:R-:W-:Y:S01]  /*23230*/  FFMA R32, R32, R166.reuse, -R3.reuse ;  /* 0x000000a620207223 */ /* 0x180fe20000000803 */
[-CC-:B------:R-:W-:Y:S01]  /*23240*/  FFMA R33, R33, R166.reuse, -R3.reuse ;  /* 0x000000a621217223 */ /* 0x180fe20000000803 */
[----:B------:R-:W-:Y:S01]  /*23250*/  STL [R1+0x978], R200 ;  /* 0x000978c801007387 */ /* 0x000fe20000100800 */
[-CC-:B------:R-:W-:Y:S01]  /*23260*/  FFMA R25, R25, R166.reuse, -R3.reuse ;  /* 0x000000a619197223 */ /* 0x180fe20000000803 */
[-CC-:B------:R-:W-:Y:S01]  /*23270*/  FFMA R36, R36, R166.reuse, -R3.reuse ;  /* 0x000000a624247223 */ /* 0x180fe20000000803 */
[-CC-:B------:R-:W-:Y:S01]  /*23280*/  FFMA R37, R37, R166.reuse, -R3.reuse ;  /* 0x000000a625257223 */ /* 0x180fe20000000803 */
[----:B------:R-:W-:Y:S01]  /*23290*/  STL [R1+0x974], R201 ;  /* 0x000974c901007387 */ /* 0x000fe20000100800 */
[----:B------:R-:W-:Y:S01]  /*232a0*/  FSETP.GEU.AND P5, PT, R24, -126, PT ;  /* 0xc2fc00001800780b */ /* 0x000fe20003fae000 */
[-CC-:B------:R-:W-:Y:S01]  /*232b0*/  FFMA R40, R40, R166.reuse, -R3.reuse ;  /* 0x000000a628287223 */ /* 0x180fe20000000803 */
[-CC-:B------:R-:W-:Y:S01]  /*232c0*/  FFMA R10, R44, R166.reuse, -R3.reuse ;  /* 0x000000a62c0a7223 */ /* 0x180fe20000000803 */
[----:B------:R-:W-:Y:S01]  /*232d0*/  STL [R1+0x970], R198 ;  /* 0x000970c601007387 */ /* 0x000fe20000100800 */
[-CC-:B------:R-:W-:Y:S01]  /*232e0*/  FFMA R5, R45, R166.reuse, -R3.reuse ;  /* 0x000000a62d057223 */ /* 0x180fe20000000803 */
[-CC-:B------:R-:W-:Y:S01]  /*232f0*/  FFMA R48, R48, R166.reuse, -R3.reuse ;  /* 0x000000a630307223 */ /* 0x180fe20000000803 */
[----:B------:R-:W-:Y:S01]  /*23300*/  FSETP.GEU.AND P4, PT, R25, -126, PT ;  /* 0xc2fc00001900780b */ /* 0x000fe20003f8e000 */
        /* <DEDUP_REMOVED lines=13> */
[----:B------:R-:W-:Y:S01]  /*233e0*/  @!P5 FMUL R24, R24, 0.5 ;  /* 0x3f0000001818d820 */ /* 0x000fe20000400000 */
[-CC-:B------:R-:W-:Y:S01]  /*233f0*/  FFMA R15, R68, R166.reuse, -R3.reuse ;  /* 0x000000a6440f7223 */ /* 0x180fe20000000803 */
[-CC-:B------:R-:W-:Y:S01]  /*23400*/  FFMA R14, R69, R166.reuse, -R3.reuse ;  /* 0x000000a6450e7223 */ /* 0x180fe20000000803 */
[----:B------:R-:W-:Y:S01]  /*23410*/  STL [R1+0x95c], R193 ;  /* 0x00095cc101007387 */ /* 0x000fe20000100800 */
[-CC-:B------:R-:W-:Y:S01]  /*23420*/  FFMA R72, R72, R166.reuse, -R3.reuse ;  /* 0x000000a648487223 */ /* 0x180fe20000000803 */
[-CC-:B------:R-:W-:Y:S01]  /*23430*/  FFMA R73, R73, R166.reuse, -R3.reuse ;  /* 0x000000a649497223 */ /* 0x180fe20000000803 */
[----:B------:R-:W1:Y:S01]  /*23440*/  MUFU.EX2 R189, R24 ;  /* 0x0000001800bd7308 */ /* 0x000e620000000800 */
[----:B------:R-:W-:Y:S01]  /*23450*/  STL [R1+0x958], R190 ;  /* 0x000958be01007387 */ /* 0x000fe20000100800 */
[----:B------:R-:W-:Y:S01]  /*23460*/  @!P4 FMUL R25, R25, 0.5 ;  /* 0x3f0000001919c820 */ /* 0x000fe20000400000 */
[-CC-:B------:R-:W-:Y:S01]  /*23470*/  FFMA R76, R76, R166.reuse, -R3.reuse ;  /* 0x000000a64c4c7223 */ /* 0x180fe20000000803 */
[-CC-:B------:R-:W-:Y:S01]  /*23480*/  FFMA R77, R77, R166.reuse, -R3.reuse ;  /* 0x000000a64d4d7223 */ /* 0x180fe20000000803 */
[----:B------:R-:W-:Y:S01]  /*23490*/  STL [R1+0x954], R191 ;  /* 0x000954bf01007387 */ /* 0x000fe20000100800 */
[-CC-:B------:R-:W-:Y:S01]  /*234a0*/  FFMA R22, R80, R166.reuse, -R3.reuse ;  /* 0x000000a650167223 */ /* 0x180fe20000000803 */
[-CC-:B------:R-:W-:Y:S01]  /*234b0*/  FFMA R21, R81, R166.reuse, -R3.reuse ;  /* 0x000000a651157223 */ /* 0x180fe20000000803 */
[----:B------:R-:W2:Y:S01]  /*234c0*/  MUFU.EX2 R188, R25 ;  /* 0x0000001900bc7308 */ /* 0x000ea20000000800 */
        /* <DEDUP_REMOVED lines=49> */
[-C--:B------:R-:W-:Y:S01]  /*237e0*/  FFMA R184, R149, R166.reuse, -R3 ;  /* 0x000000a695b87223 */ /* 0x080fe20000000803 */
[-C--:B------:R-:W-:Y:S01]  /*237f0*/  FMUL R3, R11, R166.reuse ;  /* 0x000000a60b037220 */ /* 0x080fe20000400000 */
[----:B-1----:R-:W-:Y:S01]  /*23800*/  @!P5 FMUL R189, R189, R189 ;  /* 0x000000bdbdbdd220 */ /* 0x002fe20000400000 */
[----:B------:R-:W-:Y:S01]  /*23810*/  STL [R1+0x7f8], R242 ;  /* 0x0007f8f201007387 */ /* 0x000fe20000100800 */
[----:B------:R-:W-:Y:S01]  /*23820*/  FSETP.GEU.AND P5, PT, R29, -126, PT ;  /* 0xc2fc00001d00780b */ /* 0x000fe20003fae000 */
[--C-:B------:R-:W-:Y:S01]  /*23830*/  FFMA R26, R26, R166, -R3.reuse ;  /* 0x000000a61a1a7223 */ /* 0x100fe20000000803 */
[----:B------:R-:W-:Y:S01]  /*23840*/  FSETP.GEU.AND P6, PT, R28, -126, PT ;  /* 0xc2fc00001c00780b */ /* 0x000fe20003fce000 */
[----:B------:R-:W-:Y:S01]  /*23850*/  STL [R1+0x7f4], R241 ;  /* 0x0007f4f101007387 */ /* 0x000fe20000100800 */
[----:B--2---:R-:W-:Y:S01]  /*23860*/  @!P4 FMUL R188, R188, R188 ;  /* 0x000000bcbcbcc220 */ /* 0x004fe20000400000 */
        /* <DEDUP_REMOVED lines=8> */
[----:B------:R-:W-:Y:S01]  /*238f0*/  @!P5 FMUL R29, R29, 0.5 ;  /* 0x3f0000001d1dd820 */ /* 0x000fe20000400000 */
[-CC-:B------:R-:W-:Y:S01]  /*23900*/  FFMA R59, R59, R166.reuse, -R3.reuse ;  /* 0x000000a63b3b7223 */ /* 0x180fe20000000803 */
[----:B------:R-:W-:Y:S01]  /*23910*/  STL [R1+0x7e8], R238 ;  /* 0x0007e8ee01007387 */ /* 0x000fe20000100800 */
[----:B------:R-:W-:Y:S01]  /*23920*/  @!P6 FMUL R28, R28, 0.5 ;  /* 0x3f0000001c1ce820 */ /* 0x000fe20000400000 */
[----:B------:R-:W1:Y:S01]  /*23930*/  MUFU.EX2 R174, R29 ;  /* 0x0000001d00ae7308 */ /* 0x000e620000000800 */
[-CC-:B------:R-:W-:Y:S01]  /*23940*/  FFMA R62, R62, R166.reuse, -R3.reuse ;  /* 0x000000a63e3e7223 */ /* 0x180fe20000000803 */
[----:B------:R-:W-:Y:S01]  /*23950*/  STL [R1+0x7e4], R237 ;  /* 0x0007e4ed01007387 */ /* 0x000fe20000100800 */
[----:B------:R-:W-:Y:S01]  /*23960*/  @!P4 FMUL R26, R26, 0.5 ;  /* 0x3f0000001a1ac820 */ /* 0x000fe20000400000 */
[-CC-:B------:R-:W-:Y:S01]  /*23970*/  FFMA R63, R63, R166.reuse, -R3.reuse ;  /* 0x000000a63f3f7223 */ /* 0x180fe20000000803 */
[-CC-:B------:R-:W-:Y:S01]  /*23980*/  FFMA R66, R66, R166.reuse, -R3.reuse ;  /* 0x000000a642427223 */ /* 0x180fe20000000803 */
[----:B------:R-:W-:Y:S01]  /*23990*/  STL [R1+0x7e0], R236 ;  /* 0x0007e0ec01007387 */ /* 0x000fe20000100800 */
[-CC-:B------:R-:W-:Y:S01]  /*239a0*/  FFMA R67, R67, R166.reuse, -R3.reuse ;  /* 0x000000a643437223 */ /* 0x180fe20000000803 */
[----:B------:R-:W2:Y:S01]  /*239b0*/  MUFU.EX2 R179, R28 ;  /* 0x0000001c00b37308 */ /* 0x000ea20000000800 */
[-CC-:B------:R-:W-:Y:S01]  /*239c0*/  FFMA R70, R70, R166.reuse, -R3.reuse ;  /* 0x000000a646467223 */ /* 0x180fe20000000803 */
[----:B------:R-:W-:Y:S01]  /*239d0*/  STL [R1+0x7dc], R235 ;  /* 0x0007dceb01007387 */ /* 0x000fe20000100800 */
[-CC-:B------:R-:W-:Y:S01]  /*239e0*/  FFMA R71, R71, R166.reuse, -R3.reuse ;  /* 0x000000a647477223 */ /* 0x180fe20000000803 */
[-CC-:B------:R-:W-:Y:S01]  /*239f0*/  FFMA R74, R74, R166.reuse, -R3.reuse ;  /* 0x000000a64a4a7223 */ /* 0x180fe20000000803 */
[-CC-:B------:R-:W-:Y:S01]  /*23a00*/  FFMA R75, R75, R166.reuse, -R3.reuse ;  /* 0x000000a64b4b7223 */ /* 0x180fe20000000803 */
[----:B------:R-:W-:Y:S01]  /*23a10*/  STL [R1+0x7d8], R234 ;  /* 0x0007d8ea01007387 */ /* 0x000fe20000100800 */
[-CC-:B------:R-:W-:Y:S01]  /*23a20*/  FFMA R78, R78, R166.reuse, -R3.reuse ;  /* 0x000000a64e4e7223 */ /* 0x180fe20000000803 */
[----:B------:R-:W3:Y:S01]  /*23a30*/  MUFU.EX2 R149, R26 ;  /* 0x0000001a00957308 */ /* 0x000ee20000000800 */
        /* <DEDUP_REMOVED lines=11> */
[--C-:B------:R-:W-:Y:S01]  /*23af0*/  FFMA R90, R90, R166, -R3.reuse ;  /* 0x000000a65a5a7223 */ /* 0x100fe20000000803 */
[----:B-1----:R-:W-:Y:S01]  /*23b00*/  @!P5 FMUL R174, R174, R174 ;  /* 0x000000aeaeaed220 */ /* 0x002fe20000400000 */
[----:B------:R-:W-:Y:S01]  /*23b10*/  STL [R1+0x7c8], R230 ;  /* 0x0007c8e601007387 */ /* 0x000fe20000100800 */
[----:B------:R-:W-:Y:S01]  /*23b20*/  FSETP.GEU.AND P5, PT, R30, -126, PT ;  /* 0xc2fc00001e00780b */ /* 0x000fe20003fae000 */
[-CC-:B------:R-:W-:Y:S01]  /*23b30*/  FFMA R69, R91, R166.reuse, -R3.reuse ;  /* 0x000000a65b457223 */ /* 0x180fe20000000803 */
[----:B--2---:R-:W-:Y:S01]  /*23b40*/  @!P6 FMUL R179, R179, R179 ;  /* 0x000000b3b3b3e220 */ /* 0x004fe20000400000 */
[----:B------:R-:W-:Y:S01]  /*23b50*/  STL [R1+0x7c4], R229 ;  /* 0x0007c4e501007387 */ /* 0x000fe20000100800 */
[-CC-:B------:R-:W-:Y:S01]  /*23b60*/  FFMA R68, R94, R166.reuse, -R3.reuse ;  /* 0x000000a65e447223 */ /* 0x180fe20000000803 */
[----:B------:R-:W-:Y:S01]  /*23b70*/  FSETP.GEU.AND P6, PT, R27, -126, PT ;  /* 0xc2fc00001b00780b */ /* 0x000fe20003fce000 */
[-CC-:B------:R-:W-:Y:S01]  /*23b80*/  FFMA R95, R95, R166.reuse, -R3.reuse ;  /* 0x000000a65f5f7223 */ /* 0x180fe20000000803 */
[----:B------:R-:W-:Y:S01]  /*23b90*/  STL [R1+0x7c0], R228 ;  /* 0x0007c0e401007387 */ /* 0x000fe20000100800 */
[-CC-:B------:R-:W-:Y:S01]  /*23ba0*/  FFMA R98, R98, R166.reuse, -R3.reuse ;  /* 0x000000a662627223 */ /* 0x180fe20000000803 */
[----:B---3--:R-:W-:Y:S01]  /*23bb0*/  @!P4 FMUL R149, R149, R149 ;  /* 0x000000959595c220 */ /* 0x008fe20000400000 */
        /* <DEDUP_REMOVED lines=18> */
[----:B------:R-:W-:Y:S01]  /*23ce0*/  @!P6 FMUL R27, R27, 0.5 ;  /* 0x3f0000001b1be820 */ /* 0x000fe20000400000 */
[-CC-:B------:R-:W-:Y:S01]  /*23cf0*/  FFMA R11, R122, R166.reuse, -R3.reuse ;  /* 0x000000a67a0b7223 */ /* 0x180fe20000000803 */
[-CC-:B------:R-:W-:Y:S01]  /*23d00*/  FFMA R123, R123, R166.reuse, -R3.reuse ;  /* 0x000000a67b7b7223 */ /* 0x180fe20000000803 */
[----:B------:R-:W-:Y:S01]  /*23d10*/  STL [R1+0x7a8], R222 ;  /* 0x0007a8de01007387 */ /* 0x000fe20000100800 */
[----:B------:R1:W2:Y:S01]  /*23d20*/  MUFU.EX2 R145, R30 ;  /* 0x0000001e00917308 */ /* 0x0002a20000000800 */
[----:B------:R-:W-:Y:S01]  /*23d30*/  @!P4 FMUL R31, R31, 0.5 ;  /* 0x3f0000001f1fc820 */ /* 0x000fe20000400000 */
[-CC-:B------:R-:W-:Y:S01]  /*23d40*/  FFMA R126, R126, R166.reuse, -R3.reuse ;  /* 0x000000a67e7e7223 */ /* 0x180fe20000000803 */
[----:B------:R-:W-:Y:S01]  /*23d50*/  STL [R1+0x7a4], R221 ;  /* 0x0007a4dd01007387 */ /* 0x000fe20000100800 */
[-CC-:B------:R-:W-:Y:S01]  /*23d60*/  FFMA R29, R131, R166.reuse, -R3.reuse ;  /* 0x000000a6831d7223 */ /* 0x180fe20000000803 */
[-CC-:B------:R-:W-:Y:S01]  /*23d70*/  FFMA R28, R134, R166.reuse, -R3.reuse ;  /* 0x000000a6861c7223 */ /* 0x180fe20000000803 */
[-CC-:B------:R-:W-:Y:S01]  /*23d80*/  FFMA R23, R135, R166.reuse, -R3.reuse ;  /* 0x000000a687177223 */ /* 0x180fe20000000803 */
[----:B------:R-:W-:Y:S01]  /*23d90*/  STL [R1+0x7a0], R8 ;  /* 0x0007a00801007387 */ /* 0x000fe20000100800 */
[----:B------:R-:W3:Y:S01]  /*23da0*/  MUFU.EX2 R148, R27 ;  /* 0x0000001b00947308 */ /* 0x000ee20000000800 */
[-CC-:B-1----:R-:W-:Y:S01]  /*23db0*/  FFMA R30, R130, R166.reuse, -R3.reuse ;  /* 0x000000a6821e7223 */ /* 0x182fe20000000803 */
[-CC-:B------:R-:W-:Y:S01]  /*23dc0*/  FFMA R18, R138, R166.reuse, -R3.reuse ;  /* 0x000000a68a127223 */ /* 0x180fe20000000803 */
[----:B------:R-:W-:Y:S01]  /*23dd0*/  STL [R1+0x79c], R7 ;  /* 0x00079c0701007387 */ /* 0x000fe20000100800 */
[-CC-:B------:R-:W-:Y:S01]  /*23de0*/  FFMA R17, R139, R166.reuse, -R3.reuse ;  /* 0x000000a68b117223 */ /* 0x180fe20000000803 */
[-CC-:B------:R-:W-:Y:S01]  /*23df0*/  FFMA R16, R142, R166.reuse, -R3.reuse ;  /* 0x000000a68e107223 */ /* 0x180fe20000000803 */
[-CC-:B------:R-:W-:Y:S01]  /*23e00*/  FFMA R150, R150, R166.reuse, -R3.reuse ;  /* 0x000000a696967223 */ /* 0x180fe20000000803 */
[----:B------:R-:W-:Y:S01]  /*23e10*/  STL [R1+0x798], R6 ;  /* 0x0007980601007387 */ /* 0x000fe20000100800 */
[----:B------:R-:W1:Y:S01]  /*23e20*/  MUFU.EX2 R144, R31 ;  /* 0x0000001f00907308 */ /* 0x000e620000000800 */
[-CC-:B------:R-:W-:Y:S01]  /*23e30*/  FFMA R151, R151, R166.reuse, -R3.reuse ;  /* 0x000000a697977223 */ /* 0x180fe20000000803 */
[-CC-:B------:R-:W-:Y:S01]  /*23e40*/  FFMA R146, R146, R166.reuse, -R3.reuse ;  /* 0x000000a692927223 */ /* 0x180fe20000000803 */
[----:B------:R-:W-:Y:S01]  /*23e50*/  STL [R1+0x2b40], R32 ;  /* 0x002b402001007387 */ /* 0x000fe20000100800 */
[-CC-:B------:R-:W-:Y:S01]  /*23e60*/  FFMA R147, R147, R166.reuse, -R3.reuse ;  /* 0x000000a693937223 */ /* 0x180fe20000000803 */
[----:B--2---:R-:W-:Y:S01]  /*23e70*/  @!P5 FMUL R145, R145, R145 ;  /* 0x000000919191d220 */ /* 0x004fe20000400000 */
[-CC-:B------:R-:W-:Y:S01]  /*23e80*/  FFMA R143, R143, R166.reuse, -R3.reuse ;  /* 0x000000a68f8f7223 */ /* 0x180fe20000000803 */
[----:B------:R2:W-:Y:S01]  /*23e90*/  STL [R1+0x2b3c], R33 ;  /* 0x002b3c2101007387 */ /* 0x0005e20000100800 */
[--C-:B------:R-:W-:Y:S01]  /*23ea0*/  FFMA R127, R127, R166, -R3.reuse ;  /* 0x000000a67f7f7223 */ /* 0x100fe20000000803 */
[----:B---3--:R-:W-:Y:S01]  /*23eb0*/  @!P6 FMUL R148, R148, R148 ;  /* 0x000000949494e220 */ /* 0x008fe20000400000 */
[-CC-:B------:R-:W-:Y:S01]  /*23ec0*/  FFMA R46, R46, R166.reuse, -R3.reuse ;  /* 0x000000a62e2e7223 */ /* 0x180fe20000000803 */
[----:B------:R-:W-:Y:S01]  /*23ed0*/  STL [R1+0x2b34], R36 ;  /* 0x002b342401007387 */ /* 0x000fe20000100800 */
[-CC-:B------:R-:W-:Y:S01]  /*23ee0*/  FFMA R47, R47, R166.reuse, -R3.reuse ;  /* 0x000000a62f2f7223 */ /* 0x180fe20000000803 */
[-CC-:B------:R-:W-:Y:S01]  /*23ef0*/  FFMA R42, R42, R166.reuse, -R3.reuse ;  /* 0x000000a62a2a7223 */ /* 0x180fe20000000803 */
[-CC-:B------:R-:W-:Y:S01]  /*23f00*/  FFMA R43, R43, R166.reuse, -R3.reuse ;  /* 0x000000a62b2b7223 */ /* 0x180fe20000000803 */
[----:B------:R-:W-:Y:S01]  /*23f10*/  STL [R1+0x2b38], R37 ;  /* 0x002b382501007387 */ /* 0x000fe20000100800 */
[--C-:B------:R-:W-:Y:S01]  /*23f20*/  FFMA R38, R38, R166, -R3.reuse ;  /* 0x000000a626267223 */ /* 0x100fe20000000803 */
[----:B-1----:R-:W-:Y:S01]  /*23f30*/  @!P4 FMUL R144, R144, R144 ;  /* 0x000000909090c220 */ /* 0x002fe20000400000 */
[-CC-:B------:R-:W-:Y:S01]  /*23f40*/  FFMA R39, R39, R166.reuse, -R3.reuse ;  /* 0x000000a627277223 */ /* 0x180fe20000000803 */
[----:B------:R-:W-:Y:S01]  /*23f50*/  STL [R1+0x2b30], R40 ;  /* 0x002b302801007387 */ /* 0x000fe20000100800 */
[-CC-:B------:R-:W-:Y:S01]  /*23f60*/  FFMA R34, R34, R166.reuse, -R3.reuse ;  /* 0x000000a622227223 */ /* 0x180fe20000000803 */
[----:B------:R-:W-:Y:S01]  /*23f70*/  FFMA R35, R35, R166, -R3 ;  /* 0x000000a623237223 */ /* 0x000fe20000000803 */
[----:B------:R-:W-:Y:S01]  /*23f80*/  F2FP.BF16.F32.PACK_AB R27, R144, R145 ;  /* 0x00000091901b723e */ /* 0x000fe200000010ff */
[----:B------:R-:W-:Y:S01]  /*23f90*/  STL [R1+0x2af8], R10 ;  /* 0x002af80a01007387 */ /* 0x000fe20000100800 */
[----:B------:R-:W-:Y:S01]  /*23fa0*/  F2FP.BF16.F32.PACK_AB R25, R148, R149 ;  /* 0x000000959419723e */ /* 0x000fe200000010ff */
[----:B------:R-:W-:Y:S01]  /*23fb0*/  IMAD R3, R194, 0x4000, R220 ;  /* 0x00004000c2037824 */ /* 0x000fe200078e02dc */
[----:B------:R-:W-:Y:S01]  /*23fc0*/  F2FP.BF16.F32.PACK_AB R24, R188, R189 ;  /* 0x000000bdbc18723e */ /* 0x000fe200000010ff */
[----:B------:R-:W-:Y:S01]  /*23fd0*/  STL [R1+0x2afc], R5 ;  /* 0x002afc0501007387 */ /* 0x000fe20000100800 */
[----:B------:R-:W-:-:S03]  /*23fe0*/  F2FP.BF16.F32.PACK_AB R26, R174, R179 ;  /* 0x000000b3ae1a723e */ /* 0x000fc600000010ff */
        /* <DEDUP_REMOVED lines=99> */
[----:B------:R-:W-:Y:S04]  /*24620*/  STL.64 [R1+0x2d28], R154 ;  /* 0x002d289a01007387 */ /* 0x000fe80000100a00 */
[----:B------:R-:W-:Y:S04]  /*24630*/  STL [R1+0x2d20], R153 ;  /* 0x002d209901007387 */ /* 0x000fe80000100800 */
[----:B------:R-:W-:Y:S04]  /*24640*/  STL.64 [R1+0x2d18], R150 ;  /* 0x002d189601007387 */ /* 0x000fe80000100a00 */
[----:B------:R-:W-:Y:S04]  /*24650*/  STL.64 [R1+0x2d10], R148 ;  /* 0x002d109401007387 */ /* 0x000fe80000100a00 */
        /* <DEDUP_REMOVED lines=8> */
[----:B------:R1:W-:Y:S04]  /*246e0*/  STL.64 [R1+0x2cd0], R34 ;  /* 0x002cd02201007387 */ /* 0x0003e80000100a00 */
[----:B--2---:R-:W2:Y:S04]  /*246f0*/  LDL.LU.64 R32, [R1+0x200] ;  /* 0x0002000001207983 */ /* 0x004ea80000300a00 */
        /* <DEDUP_REMOVED lines=63> */
[----:B------:R-:W-:Y:S01]  /*24af0*/  R2UR UR6, R3 ;  /* 0x00000000030672ca */ /* 0x000fe200000e0000 */
[----:B------:R-:W-:Y:S01]  /*24b00*/  UMOV UR7, 0x40000040 ;  /* 0x4000004000077882 */ /* 0x000fe20000000000 */
[----:B--2---:R-:W-:-:S11]  /*24b10*/  WARPGROUP.ARRIVE ;  /* 0x00000000000079c5 */ /* 0x004fd60000000000 */
[----:B------:R-:W-:Y:S03]  /*24b20*/  HGMMA.64x256x16.F32.BF16 R32, R24, gdesc[UR4].tnspB, R32, gsb0 ;  /* 0x43e0000418207df0 */ /* 0x000fe60008001820 */
[----:B------:R-:W-:Y:S02]  /*24b30*/  WARPGROUP.DEPBAR.LE gsb0, 0x0 ;  /* 0x00008000000079c5 */ /* 0x000fe40000010000 */
        /* <DEDUP_REMOVED lines=28> */
[----:B------:R1:W-:Y:S01]  /*24d00*/  STL.64 [R1+0x238], R46 ;  /* 0x0002382e01007387 */ /* 0x0003e20000100a00 */
        /* <DEDUP_REMOVED lines=19> */
[----:B------:R-:W2:Y:S01]  /*24e40*/  LDL.LU.64 R158, [R1+0x2d38] ;  /* 0x002d3800019e7983 */ /* 0x000ea20000300a00 */
[----:B------:R-:W-:Y:S01]  /*24e50*/  MOV R232, R76 ;  /* 0x0000004c00e87202 */ /* 0x000fe20000000f00 */
[----:B------:R-:W-:Y:S01]  /*24e60*/  IMAD.MOV.U32 R231, RZ, RZ, R77 ;  /* 0x000000ffffe77224 */ /* 0x000fe200078e004d */
[----:B------:R-:W-:Y:S01]  /*24e70*/  MOV R230, R78 ;  /* 0x0000004e00e67202 */ /* 0x000fe20000000f00 */
[----:B------:R-:W3:Y:S01]  /*24e80*/  LDL.LU.64 R156, [R1+0x2d30] ;  /* 0x002d3000019c7983 */ /* 0x000ee20000300a00 */
[----:B------:R-:W-:Y:S01]  /*24e90*/  IMAD.MOV.U32 R229, RZ, RZ, R79 ;  /* 0x000000ffffe57224 */ /* 0x000fe200078e004f */
[----:B------:R-:W-:Y:S01]  /*24ea0*/  MOV R228, R80 ;  /* 0x0000005000e47202 */ /* 0x000fe20000000f00 */
[----:B------:R-:W-:Y:S01]  /*24eb0*/  IMAD.MOV.U32 R227, RZ, RZ, R81 ;  /* 0x000000ffffe37224 */ /* 0x000fe200078e0051 */
[----:B------:R-:W4:Y:S01]  /*24ec0*/  LDL.LU.64 R154, [R1+0x2d28] ;  /* 0x002d2800019a7983 */ /* 0x000f220000300a00 */
[----:B------:R-:W-:Y:S01]  /*24ed0*/  MOV R226, R82 ;  /* 0x0000005200e27202 */ /* 0x000fe20000000f00 */
[----:B------:R-:W-:Y:S01]  /*24ee0*/  IMAD.MOV.U32 R225, RZ, RZ, R83 ;  /* 0x000000ffffe17224 */ /* 0x000fe200078e0053 */
[----:B------:R-:W-:Y:S01]  /*24ef0*/  MOV R224, R84 ;  /* 0x0000005400e07202 */ /* 0x000fe20000000f00 */
[----:B------:R-:W4:Y:S01]  /*24f00*/  LDL.LU R153, [R1+0x2d20] ;  /* 0x002d200001997983 */ /* 0x000f220000300800 */
[----:B------:R-:W-:Y:S01]  /*24f10*/  IMAD.MOV.U32 R223, RZ, RZ, R85 ;  /* 0x000000ffffdf7224 */ /* 0x000fe200078e0055 */
[----:B------:R-:W-:Y:S01]  /*24f20*/  MOV R222, R86 ;  /* 0x0000005600de7202 */ /* 0x000fe20000000f00 */
[----:B------:R-:W-:Y:S01]  /*24f30*/  IMAD.MOV.U32 R221, RZ, RZ, R87 ;  /* 0x000000ffffdd7224 */ /* 0x000fe200078e0057 */
[----:B------:R-:W4:Y:S01]  /*24f40*/  LDL.LU.64 R150, [R1+0x2d18] ;  /* 0x002d180001967983 */ /* 0x000f220000300a00 */
[----:B------:R-:W-:Y:S01]  /*24f50*/  MOV R220, R88 ;  /* 0x0000005800dc7202 */ /* 0x000fe20000000f00 */
[----:B------:R-:W-:Y:S01]  /*24f60*/  IMAD.MOV.U32 R219, RZ, RZ, R89 ;  /* 0x000000ffffdb7224 */ /* 0x000fe200078e0059 */
[----:B------:R-:W-:Y:S01]  /*24f70*/  MOV R218, R90 ;  /* 0x0000005a00da7202 */ /* 0x000fe20000000f00 */
[----:B------:R-:W4:Y:S01]  /*24f80*/  LDL.LU.64 R148, [R1+0x2d10] ;  /* 0x002d100001947983 */ /* 0x000f220000300a00 */
        /* <DEDUP_REMOVED lines=11> */
[----:B------:R-:W4:Y:S01]  /*25040*/  LDL.LU R143, [R1+0x2cfc] ;  /* 0x002cfc00018f7983 */ /* 0x000f220000300800 */
[----:B------:R-:W-:Y:S01]  /*25050*/  MOV R208, R100 ;  /* 0x0000006400d07202 */ /* 0x000fe20000000f00 */
[----:B------:R-:W-:Y:S01]  /*25060*/  IMAD.MOV.U32 R207, RZ, RZ, R101 ;  /* 0x000000ffffcf7224 */ /* 0x000fe200078e0065 */
[----:B------:R-:W-:Y:S01]  /*25070*/  MOV R206, R102 ;  /* 0x0000006600ce7202 */ /* 0x000fe20000000f00 */
[----:B------:R-:W4:Y:S01]  /*25080*/  LDL.LU R127, [R1+0x2cf8] ;  /* 0x002cf800017f7983 */ /* 0x000f220000300800 */
[----:B------:R-:W-:Y:S01]  /*25090*/  IMAD.MOV.U32 R205, RZ, RZ, R103 ;  /* 0x000000ffffcd7224 */ /* 0x000fe200078e0067 */
[----:B------:R-:W-:Y:S01]  /*250a0*/  MOV R204, R104 ;  /* 0x0000006800cc7202 */ /* 0x000fe20000000f00 */
[----:B------:R-:W-:Y:S01]  /*250b0*/  IMAD.MOV.U32 R203, RZ, RZ, R105 ;  /* 0x000000ffffcb7224 */ /* 0x000fe200078e0069 */
[----:B-1----:R-:W4:Y:S01]  /*250c0*/  LDL.LU.64 R46, [R1+0x2cf0] ;  /* 0x002cf000012e7983 */ /* 0x002f220000300a00 */
        /* <DEDUP_REMOVED lines=48> */
[----:B------:R-:W-:-:S02]  /*253d0*/  MOV R11, R152 ;  /* 0x00000098000b7202 */ /* 0x000fc40000000f00 */
[----:B------:R-:W-:Y:S01]  /*253e0*/  IADD3 R31, R3, 0x2000, RZ ;  /* 0x00002000031f7810 */ /* 0x000fe20007ffe0ff */
[----:B------:R-:W-:Y:S01]  /*253f0*/  STL.64 [R1+0x2c88], R234 ;  /* 0x002c88ea01007387 */ /* 0x000fe20000100a00 */
[----:B------:R-:W-:Y:S01]  /*25400*/  UMOV UR7, 0x40000040 ;  /* 0x4000004000077882 */ /* 0x000fe20000000000 */
[----:B------:R-:W-:Y:S02]  /*25410*/  MOV R252, R56 ;  /* 0x0000003800fc7202 */ /* 0x000fe40000000f00 */
        /* <DEDUP_REMOVED lines=30> */
[----:B------:R-:W-:Y:S04]  /*25600*/  STL [R1+0x2b94], R166 ;  /* 0x002b94a601007387 */ /* 0x000fe80000100800 */
[----:B------:R-:W-:Y:S04]  /*25610*/  STL [R1+0x2b90], R160 ;  /* 0x002b90a001007387 */ /* 0x000fe80000100800 */
[----:B--2---:R-:W-:Y:S04]  /*25620*/  STL.64 [R1+0x2b88], R158 ;  /* 0x002b889e01007387 */ /* 0x004fe80000100a00 */
[----:B---3--:R-:W-:Y:S04]  /*25630*/  STL.64 [R1+0x2b80], R156 ;  /* 0x002b809c01007387 */ /* 0x008fe80000100a00 */
[----:B----4-:R-:W-:Y:S04]  /*25640*/  STL.64 [R1+0x2b78], R154 ;  /* 0x002b789a01007387 */ /* 0x010fe80000100a00 */
[----:B------:R-:W-:Y:S04]  /*25650*/  STL [R1+0x2b70], R153 ;  /* 0x002b709901007387 */ /* 0x000fe80000100800 */
[----:B------:R-:W-:Y:S04]  /*25660*/  STL.64 [R1+0x2b68], R150 ;  /* 0x002b689601007387 */ /* 0x000fe80000100a00 */
[----:B------:R-:W-:Y:S04]  /*25670*/  STL.64 [R1+0x2b60], R148 ;  /* 0x002b609401007387 */ /* 0x000fe80000100a00 */
[----:B------:R-:W-:Y:S04]  /*25680*/  STL.64 [R1+0x2b58], R146 ;  /* 0x002b589201007387 */ /* 0x000fe80000100a00 */
[----:B------:R-:W-:Y:S04]  /*25690*/  STL.64 [R1+0x2b50], R144 ;  /* 0x002b509001007387 */ /* 0x000fe80000100a00 */
[----:B------:R-:W-:Y:S04]  /*256a0*/  STL [R1+0x2b48], R143 ;  /* 0x002b488f01007387 */ /* 0x000fe80000100800 */
[----:B------:R1:W-:Y:S04]  /*256b0*/  STL [R1+0x2b44], R127 ;  /* 0x002b447f01007387 */ /* 0x0003e80000100800 */
[----:B------:R-:W2:Y:S04]  /*256c0*/  LDL.LU.64 R124, [R1] ;  /* 0x00000000017c7983 */ /* 0x000ea80000300a00 */
        /* <DEDUP_REMOVED lines=64> */
[----:B--2---:R-:W-:-:S12]  /*25ad0*/  WARPGROUP.ARRIVE ;  /* 0x00000000000079c5 */ /* 0x004fd80000000000 */
[----:B------:R-:W-:Y:S03]  /*25ae0*/  HGMMA.64x256x16.F32.BF16 R124, R24, gdesc[UR4].tnspB, R124, gsb0 ;  /* 0x43e00004187c7df0 */ /* 0x000fe6000800187c */
[----:B------:R-:W-:Y:S02]  /*25af0*/  WARPGROUP.DEPBAR.LE gsb0, 0x0 ;  /* 0x00008000000079c5 */ /* 0x000fe40000010000 */
[----:B------:R-:W-:Y:S04]  /*25b00*/  STL.64 [R1+0x10], R128 ;  /* 0x0000108001007387 */ /* 0x000fe80000100a00 */
[----:B------:R-:W-:Y:S04]  /*25b10*/  STL.64 [R1+0x18], R130 ;  /* 0x0000188201007387 */ /* 0x000fe80000100a00 */
        /* <DEDUP_REMOVED lines=33> */
[----:B------:R-:W-:-:S03]  /*25d30*/  MOV R24, R124 ;  /* 0x0000007c00187202 */ /* 0x000fc60000000f00 */
[----:B------:R-:W4:Y:S01]  /*25d40*/  LDL.LU.64 R226, [R1+0x2c68] ;  /* 0x002c680001e27983 */ /* 0x000f220000300a00 */
[----:B------:R-:W-:-:S03]  /*25d50*/  IMAD.MOV.U32 R124, RZ, RZ, R216 ;  /* 0x000000ffff7c7224 */ /* 0x000fc600078e00d8 */
[----:B------:R-:W4:Y:S01]  /*25d60*/  LDL.LU.64 R224, [R1+0x2c60] ;  /* 0x002c600001e07983 */ /* 0x000f220000300a00 */
[----:B------:R-:W-:-:S03]  /*25d70*/  IMAD.MOV.U32 R122, RZ, RZ, R214 ;  /* 0x000000ffff7a7224 */ /* 0x000fc600078e00d6 */
[----:B------:R-:W4:Y:S01]  /*25d80*/  LDL.LU.64 R222, [R1+0x2c58] ;  /* 0x002c580001de7983 */ /* 0x000f220000300a00 */
[----:B------:R-:W-:-:S03]  /*25d90*/  MOV R123, R215 ;  /* 0x000000d7007b7202 */ /* 0x000fc60000000f00 */
        /* <DEDUP_REMOVED lines=61> */
[----:B------:R-:W-:-:S03]  /*26170*/  IMAD.MOV.U32 R74, RZ, RZ, R166 ;  /* 0x000000ffff4a7224 */ /* 0x000fc600078e00a6 */
        /* <DEDUP_REMOVED lines=8> */
[----:B------:R-:W4:Y:S01]  /*26200*/  LDL.LU R166, [R1+0x2b94] ;  /* 0x002b940001a67983 */ /* 0x000f220000300800 */
[----:B------:R-:W-:Y:S01]  /*26210*/  IMAD.MOV.U32 R62, RZ, RZ, R154 ;  /* 0x000000ffff3e7224 */ /* 0x000fe200078e009a */
[----:B------:R-:W-:-:S02]  /*26220*/  MOV R63, R155 ;  /* 0x0000009b003f7202 */ /* 0x000fc40000000f00 */
[----:B------:R-:W4:Y:S01]  /*26230*/  LDL.LU R160, [R1+0x2b90] ;  /* 0x002b900001a07983 */ /* 0x000f220000300800 */
[----:B------:R-:W-:-:S03]  /*26240*/  MOV R61, R153 ;  /* 0x00000099003d7202 */ /* 0x000fc60000000f00 */
        /* <DEDUP_REMOVED lines=9> */
[----:B------:R-:W4:Y:S01]  /*262e0*/  LDL.LU R153, [R1+0x2b70] ;  /* 0x002b700001997983 */ /* 0x000f220000300800 */
[----:B------:R-:W-:Y:S01]  /*262f0*/  IMAD.MOV.U32 R52, RZ, RZ, R144 ;  /* 0x000000ffff347224 */ /* 0x000fe200078e0090 */
[----:B------:R-:W-:Y:S02]  /*26300*/  MOV R53, R145 ;  /* 0x0000009100357202 */ /* 0x000fe40000000f00 */
[----:B------:R-:W4:Y:S01]  /*26310*/  LDL.LU.64 R150, [R1+0x2b68] ;  /* 0x002b680001967983 */ /* 0x000f220000300a00 */
[----:B------:R-:W-:-:S03]  /*26320*/  MOV R51, R143 ;  /* 0x0000008f00337202 */ /* 0x000fc60000000f00 */
[----:B------:R-:W4:Y:S01]  /*26330*/  LDL.LU.64 R148, [R1+0x2b60] ;  /* 0x002b600001947983 */ /* 0x000f220000300a00 */
[----:B------:R-:W-:-:S03]  /*26340*/  MOV R26, R127 ;  /* 0x0000007f001a7202 */ /* 0x000fc60000000f00 */
[----:B------:R-:W4:Y:S01]  /*26350*/  LDL.LU.64 R146, [R1+0x2b58] ;  /* 0x002b580001927983 */ /* 0x000f220000300a00 */
[----:B------:R-:W-:-:S03]  /*26360*/  IMAD.MOV.U32 R27, RZ, RZ, R125 ;  /* 0x000000ffff1b7224 */ /* 0x000fc600078e007d */
[----:B------:R-:W4:Y:S01]  /*26370*/  LDL.LU.64 R144, [R1+0x2b50] ;  /* 0x002b500001907983 */ /* 0x000f220000300a00 */
[----:B------:R-:W-:-:S03]  /*26380*/  IMAD.MOV.U32 R25, RZ, RZ, R126 ;  /* 0x000000ffff197224 */ /* 0x000fc600078e007e */
[----:B------:R-:W4:Y:S04]  /*26390*/  LDL.LU R143, [R1+0x2b48] ;  /* 0x002b4800018f7983 */ /* 0x000f280000300800 */
[----:B------:R-:W4:Y:S04]  /*263a0*/  LDL.LU R127, [R1+0x2b44] ;  /* 0x002b4400017f7983 */ /* 0x000f280000300800 */
[----:B------:R-:W4:Y:S04]  /*263b0*/  LDL.LU R125, [R1+0x174] ;  /* 0x00017400017d7983 */ /* 0x000f280000300800 */
[----:B------:R-:W4:Y:S04]  /*263c0*/  LDL.LU R126, [R1+0x178] ;  /* 0x00017800017e7983 */ /* 0x000f280000300800 */
[----:B------:R-:W4:Y:S04]  /*263d0*/  LDL.LU R128, [R1+0x180] ;  /* 0x0001800001807983 */ /* 0x000f280000300800 */
[----:B------:R-:W4:Y:S01]  /*263e0*/  LDL.LU R129, [R1+0x184] ;  /* 0x0001840001817983 */ /* 0x000f220000300800 */
[----:B------:R-:W-:-:S03]  /*263f0*/  IMAD.MOV.U32 R50, RZ, RZ, R142 ;  /* 0x000000ffff327224 */ /* 0x000fc600078e008e */
[----:B------:R-:W4:Y:S01]  /*26400*/  LDL.LU R130, [R1+0x188] ;  /* 0x0001880001827983 */ /* 0x000f220000300800 */
[----:B------:R-:W-:-:S03]  /*26410*/  IMAD.MOV.U32 R78, RZ, RZ, R170 ;  /* 0x000000ffff4e7224 */ /* 0x000fc600078e00aa */
[----:B------:R-:W4:Y:S01]  /*26420*/  LDL.LU R131, [R1+0x18c] ;  /* 0x00018c0001837983 */ /* 0x000f220000300800 */
[----:B------:R-:W-:-:S03]  /*26430*/  MOV R79, R171 ;  /* 0x000000ab004f7202 */ /* 0x000fc60000000f00 */
[----:B------:R-:W4:Y:S01]  /*26440*/  LDL.LU R132, [R1+0x190] ;  /* 0x0001900001847983 */ /* 0x000f220000300800 */
[----:B------:R-:W-:-:S03]  /*26450*/  IMAD.MOV.U32 R80, RZ, RZ, R172 ;  /* 0x000000ffff507224 */ /* 0x000fc600078e00ac */
[----:B------:R-:W4:Y:S01]  /*26460*/  LDL.LU R133, [R1+0x194] ;  /* 0x0001940001857983 */ /* 0x000f220000300800 */
[----:B------:R-:W-:-:S03]  /*26470*/  MOV R81, R173 ;  /* 0x000000ad00517202 */ /* 0x000fc60000000f00 */
[----:B------:R-:W4:Y:S01]  /*26480*/  LDL.LU R142, [R1+0x1b8] ;  /* 0x0001b800018e7983 */ /* 0x000f220000300800 */
[----:B------:R-:W-:-:S03]  /*26490*/  MOV R73, R165 ;  /* 0x000000a500497202 */ /* 0x000fc60000000f00 */
[----:B------:R-:W4:Y:S01]  /*264a0*/  LDL.LU R170, [R1+0x1c4] ;  /* 0x0001c40001aa7983 */ /* 0x000f220000300800 */
[----:B------:R-:W-:-:S03]  /*264b0*/  MOV R75, R167 ;  /* 0x000000a7004b7202 */ /* 0x000fc60000000f00 */
[----:B------:R-:W4:Y:S01]  /*264c0*/  LDL.LU R171, [R1+0x1c8] ;  /* 0x0001c80001ab7983 */ /* 0x000f220000300800 */
[----:B------:R-:W-:-:S03]  /*264d0*/  IMAD.MOV.U32 R76, RZ, RZ, R168 ;  /* 0x000000ffff4c7224 */ /* 0x000fc600078e00a8 */
[----:B------:R-:W4:Y:S01]  /*264e0*/  LDL.LU R172, [R1+0x1cc] ;  /* 0x0001cc0001ac7983 */ /* 0x000f220000300800 */
[----:B------:R-:W-:-:S03]  /*264f0*/  IMAD.MOV.U32 R60, RZ, RZ, R152 ;  /* 0x000000ffff3c7224 */ /* 0x000fc600078e0098 */
[----:B------:R-:W4:Y:S01]  /*26500*/  LDL.LU R173, [R1+0x1d0] ;  /* 0x0001d00001ad7983 */ /* 0x000f220000300800 */
[----:B------:R-:W-:-:S03]  /*26510*/  MOV R77, R169 ;  /* 0x000000a9004d7202 */ /* 0x000fc60000000f00 */
[----:B------:R-:W4:Y:S01]  /*26520*/  LDL.LU R165, [R1+0x1d4] ;  /* 0x0001d40001a57983 */ /* 0x000f220000300800 */
[----:B------:R-:W-:-:S03]  /*26530*/  MOV R69, R161 ;  /* 0x000000a100457202 */ /* 0x000fc60000000f00 */
[----:B------:R-:W4:Y:S01]  /*26540*/  LDL.LU R167, [R1+0x1d8] ;  /* 0x0001d80001a77983 */ /* 0x000f220000300800 */
[----:B------:R-:W-:-:S03]  /*26550*/  IMAD.MOV.U32 R70, RZ, RZ, R162 ;  /* 0x000000ffff467224 */ /* 0x000fc600078e00a2 */
[----:B------:R-:W4:Y:S04]  /*26560*/  LDL.LU R168, [R1+0x1dc] ;  /* 0x0001dc0001a87983 */ /* 0x000f280000300800 */
[----:B------:R-:W4:Y:S01]  /*26570*/  LDL.LU R152, [R1+0x1e0] ;  /* 0x0001e00001987983 */ /* 0x000f220000300800 */
[----:B------:R-:W-:-:S03]  /*26580*/  MOV R71, R163 ;  /* 0x000000a300477202 */ /* 0x000fc60000000f00 */
[----:B------:R-:W4:Y:S04]  /*26590*/  LDL.LU R169, [R1+0x1e4] ;  /* 0x0001e40001a97983 */ /* 0x000f280000300800 */
[----:B------:R-:W4:Y:S04]  /*265a0*/  LDL.LU R161, [R1+0x1e8] ;  /* 0x0001e80001a17983 */ /* 0x000f280000300800 */
[----:B------:R-:W4:Y:S04]  /*265b0*/  LDL.LU R162, [R1+0x1ec] ;  /* 0x0001ec0001a27983 */ /* 0x000f280000300800 */
[----:B------:R-:W4:Y:S04]  /*265c0*/  LDL.LU R32, [R1+0x2b40] ;  /* 0x002b400001207983 */ /* 0x000f280000300800 */
[----:B------:R-:W4:Y:S04]  /*265d0*/  LDL.LU R163, [R1+0x1f0] ;  /* 0x0001f00001a37983 */ /* 0x000f280000300800 */
[----:B------:R-:W4:Y:S01]  /*265e0*/  LDL.LU R33, [R1+0x2b3c] ;  /* 0x002b3c0001217983 */ /* 0x000f220000300800 */
[----:B------:R-:W-:-:S03]  /*265f0*/  IMAD.MOV.U32 R72, RZ, RZ, R164 ;  /* 0x000000ffff487224 */ /* 0x000fc600078e00a4 */
[----:B------:R-:W4:Y:S04]  /*26600*/  LDL.LU R164, [R1+0x1f4] ;  /* 0x0001f40001a47983 */ /* 0x000f280000300800 */
[----:B------:R-:W4:Y:S04]  /*26610*/  LDL.LU R37, [R1+0x2b38] ;  /* 0x002b380001257983 */ /* 0x000f280000300800 */
[----:B------:R-:W4:Y:S04]  /*26620*/  LDL.LU R5, [R1+0x1f8] ;  /* 0x0001f80001057983 */ /* 0x000f280000300800 */
[----:B------:R-:W4:Y:S04]  /*26630*/  LDL.LU R36, [R1+0x2b34] ;  /* 0x002b340001247983 */ /* 0x000f280000300800 */
[----:B------:R-:W4:Y:S04]  /*26640*/  LDL.LU R10, [R1+0x1fc] ;  /* 0x0001fc00010a7983 */ /* 0x000f280000300800 */
[----:B------:R-:W4:Y:S01]  /*26650*/  LDL.LU R40, [R1+0x2b30] ;  /* 0x002b300001287983 */ /* 0x000f220000300800 */
[----:B------:R-:W-:Y:S01]  /*26660*/  IMAD.MOV.U32 R48, RZ, RZ, R140 ;  /* 0x000000ffff307224 */ /* 0x000fe200078e008c */
[----:B------:R-:W-:-:S02]  /*26670*/  MOV R49, R141 ;  /* 0x0000008d00317202 */ /* 0x000fc40000000f00 */
[----:B------:R-:W-:Y:S01]  /*26680*/  MOV R45, R137 ;  /* 0x00000089002d7202 */ /* 0x000fe20000000f00 */
[----:B------:R-:W-:Y:S01]  /*26690*/  IMAD.MOV.U32 R44, RZ, RZ, R136 ;  /* 0x000000ffff2c7224 */ /* 0x000fe200078e0088 */
[----:B--2---:R-:W-:Y:S04]  /*266a0*/  STL.64 [R1+0x28f0], R158 ;  /* 0x0028f09e01007387 */ /* 0x004fe80000100a00 */
[----:B---3--:R-:W-:Y:S04]  /*266b0*/  STL.64 [R1+0x28e8], R156 ;  /* 0x0028e89c01007387 */ /* 0x008fe80000100a00 */
[----:B----4-:R-:W-:Y:S04]  /*266c0*/  STL.64 [R1+0x28e0], R154 ;  /* 0x0028e09a01007387 */ /* 0x010fe80000100a00 */
[----:B------:R-:W-:Y:S04]  /*266d0*/  STL [R1+0x28d8], R153 ;  /* 0x0028d89901007387 */ /* 0x000fe80000100800 */
[----:B------:R-:W-:Y:S01]  /*266e0*/  STL.64 [R1+0x28d0], R150 ;  /* 0x0028d09601007387 */ /* 0x000fe20000100a00 */
[----:B------:R-:W-:-:S02]  /*266f0*/  FSETP.GEU.AND P5, PT, R32, -126, PT ;  /* 0xc2fc00002000780b */ /* 0x000fc40003fae000 */
[----:B------:R-:W-:-:S11]  /*26700*/  FSETP.GEU.AND P4, PT, R33, -126, PT ;  /* 0xc2fc00002100780b */ /* 0x000fd60003f8e000 */
[----:B------:R-:W-:-:S04]  /*26710*/  @!P5 FMUL R32, R32, 0.5 ;  /* 0x3f0000002020d820 */ /* 0x000fc80000400000 */
[----:B------:R-:W1:Y:S01]  /*26720*/  MUFU.EX2 R141, R32 ;  /* 0x00000020008d7308 */ /* 0x000e620000000800 */
[----:B------:R-:W-:-:S07]  /*26730*/  @!P4 FMUL R33, R33, 0.5 ;  /* 0x3f0000002121c820 */ /* 0x000fce0000400000 */
[----:B------:R-:W2:Y:S01]  /*26740*/  MUFU.EX2 R140, R33 ;  /* 0x00000021008c7308 */ /* 0x000ea20000000800 */
[----:B------:R-:W-:Y:S01]  /*26750*/  FSETP.GEU.AND P6, PT, R36, -126, PT ;  /* 0xc2fc00002400780b */ /* 0x000fe20003fce000 */
[----:B-1----:R-:W-:Y:S01]  /*26760*/  @!P5 FMUL R141, R141, R141 ;  /* 0x0000008d8d8dd220 */ /* 0x002fe20000400000 */
[----:B------:R-:W-:Y:S01]  /*26770*/  FSETP.GEU.AND P5, PT, R37, -126, PT ;  /* 0xc2fc00002500780b */ /* 0x000fe20003fae000 */
[----:B--2---:R-:W-:Y:S01]  /*26780*/  @!P4 FMUL R140, R140, R140 ;  /* 0x0000008c8c8cc220 */ /* 0x004fe20000400000 */
[----:B------:R-:W-:-:S09]  /*26790*/  FSETP.GEU.AND P4, PT, R34, -126, PT ;  /* 0xc2fc00002200780b */ /* 0x000fd20003f8e000 */
[----:B------:R-:W-:Y:S02]  /*267a0*/  @!P6 FMUL R36, R36, 0.5 ;  /* 0x3f0000002424e820 */ /* 0x000fe40000400000 */
[----:B------:R-:W-:Y:S02]  /*267b0*/  @!P5 FMUL R37, R37, 0.5 ;  /* 0x3f0000002525d820 */ /* 0x000fe40000400000 */
[----:B------:R-:W1:Y:S01]  /*267c0*/  MUFU.EX2 R139, R36 ;  /* 0x00000024008b7308 */ /* 0x000e620000000800 */
[----:B------:R-:W-:-:S07]  /*267d0*/  @!P4 FMUL R34, R34, 0.5 ;  /* 0x3f0000002222c820 */ /* 0x000fce0000400000 */
[----:B------:R-:W2:Y:S08]  /*267e0*/  MUFU.EX2 R138, R37 ;  /* 0x00000025008a7308 */ /* 0x000eb00000000800 */
[----:B------:R-:W3:Y:S01]  /*267f0*/  MUFU.EX2 R137, R34 ;  /* 0x0000002200897308 */ /* 0x000ee20000000800 */
[----:B-1----:R-:W-:Y:S01]  /*26800*/  @!P6 FMUL R139, R139, R139 ;  /* 0x0000008b8b8be220 */ /* 0x002fe20000400000 */
[----:B------:R-:W-:Y:S01]  /*26810*/  FSETP.GEU.AND P6, PT, R35, -126, PT ;  /* 0xc2fc00002300780b */ /* 0x000fe20003fce000 */
[----:B--2---:R-:W-:Y:S01]  /*26820*/  @!P5 FMUL R138, R138, R138 ;  /* 0x0000008a8a8ad220 */ /* 0x004fe20000400000 */
[----:B------:R-:W-:Y:S01]  /*26830*/  FSETP.GEU.AND P5, PT, R38, -126, PT ;  /* 0xc2fc00002600780b */ /* 0x000fe20003fae000 */
[----:B---3--:R-:W-:Y:S01]  /*26840*/  @!P4 FMUL R137, R137, R137 ;  /* 0x000000898989c220 */ /* 0x008fe20000400000 */
[----:B------:R-:W-:-:S09]  /*26850*/  FSETP.GEU.AND P4, PT, R39, -126, PT ;  /* 0xc2fc00002700780b */ /* 0x000fd20003f8e000 */
[----:B------:R-:W-:Y:S02]  /*26860*/  @!P6 FMUL R35, R35, 0.5 ;  /* 0x3f0000002323e820 */ /* 0x000fe40000400000 */
[----:B------:R-:W-:Y:S02]  /*26870*/  @!P5 FMUL R38, R38, 0.5 ;  /* 0x3f0000002626d820 */ /* 0x000fe40000400000 */
[----:B------:R-:W1:Y:S01]  /*26880*/  MUFU.EX2 R136, R35 ;  /* 0x0000002300887308 */ /* 0x000e620000000800 */
[----:B------:R-:W-:-:S07]  /*26890*/  @!P4 FMUL R39, R39, 0.5 ;  /* 0x3f0000002727c820 */ /* 0x000fce0000400000 */
[----:B------:R-:W2:Y:S08]  /*268a0*/  MUFU.EX2 R135, R38 ;  /* 0x0000002600877308 */ /* 0x000eb00000000800 */
[----:B------:R-:W3:Y:S01]  /*268b0*/  MUFU.EX2 R134, R39 ;  /* 0x0000002700867308 */ /* 0x000ee20000000800 */
[----:B------:R-:W-:Y:S01]  /*268c0*/  STL.64 [R1+0x28c8], R148 ;  /* 0x0028c89401007387 */ /* 0x000fe20000100a00 */
[----:B-1----:R-:W-:-:S03]  /*268d0*/  @!P6 FMUL R136, R136, R136 ;  /* 0x000000888888e220 */ /* 0x002fc60000400000 */
[----:B------:R-:W-:Y:S01]  /*268e0*/  STL.64 [R1+0x28c0], R146 ;  /* 0x0028c09201007387 */ /* 0x000fe20000100a00 */
[----:B--2---:R-:W-:-:S03]  /*268f0*/  @!P5 FMUL R135, R135, R135 ;  /* 0x000000878787d220 */ /* 0x004fc60000400000 */
[----:B------:R-:W-:Y:S01]  /*26900*/  STL.64 [R1+0x28b8], R144 ;  /* 0x0028b89001007387 */ /* 0x000fe20000100a00 */
[----:B------:R-:W-:-:S03]  /*26910*/  IMAD.MOV.U32 R36, RZ, RZ, R26 ;  /* 0x000000ffff247224 */ /* 0x000fc600078e001a */
[----:B------:R-:W-:Y:S01]  /*26920*/  STL [R1+0x28b0], R143 ;  /* 0x0028b08f01007387 */ /* 0x000fe20000100800 */
[----:B---3--:R-:W-:-:S03]  /*26930*/  @!P4 FMUL R134, R134, R134 ;  /* 0x000000868686c220 */ /* 0x008fc60000400000 */
[----:B------:R-:W-:Y:S01]  /*26940*/  STL.64 [R1+0x28a8], R140 ;  /* 0x0028a88c01007387 */ /* 0x000fe20000100a00 */
[----:B------:R-:W-:-:S03]  /*26950*/  MOV R37, R25 ;  /* 0x0000001900257202 */ /* 0x000fc60000000f00 */
[----:B------:R-:W-:Y:S04]  /*26960*/  STL.64 [R1+0x28a0], R138 ;  /* 0x0028a08a01007387 */ /* 0x000fe80000100a00 */
[----:B------:R-:W-:Y:S04]  /*26970*/  STL.64 [R1+0x2898], R136 ;  /* 0x0028988801007387 */ /* 0x000fe80000100a00 */
[----:B------:R-:W-:Y:S01]  /*26980*/  STL.64 [R1+0x2890], R134 ;  /* 0x0028908601007387 */ /* 0x000fe20000100a00 */
[----:B------:R-:W-:-:S03]  /*26990*/  MOV R35, R36 ;  /* 0x0000002400237202 */ /* 0x000fc60000000f00 */
[----:B------:R-:W-:Y:S01]  /*269a0*/  STL [R1+0x2888], R127 ;  /* 0x0028887f01007387 */ /* 0x000fe20000100800 */
[----:B------:R-:W-:-:S03]  /*269b0*/  IMAD.MOV.U32 R34, RZ, RZ, R37 ;  /* 0x000000ffff227224 */ /* 0x000fc600078e0025 */
[----:B------:R-:W-:Y:S04]  /*269c0*/  STL.64 [R1+0x2880], R46 ;  /* 0x0028802e01007387 */ /* 0x000fe80000100a00 */
[----:B------:R-:W-:Y:S04]  /*269d0*/  STL.64 [R1+0x2878], R42 ;  /* 0x0028782a01007387 */ /* 0x000fe80000100a00 */
[----:B------:R1:W-:Y:S04]  /*269e0*/  STL.64 [R1+0x2870], R40 ;  /* 0x0028702801007387 */ /* 0x0003e80000100a00 */
[----:B------:R-:W2:Y:S04]  /*269f0*/  LDL.LU R36, [R1+0x10] ;  /* 0x0000100001247983 */ /* 0x000ea80000300800 */
[----:B------:R-:W2:Y:S04]  /*26a00*/  LDL.LU R37, [R1+0x14] ;  /* 0x0000140001257983 */ /* 0x000ea80000300800 */
[----:B------:R-:W3:Y:S04]  /*26a10*/  LDL.LU R38, [R1+0x18] ;  /* 0x0000180001267983 */ /* 0x000ee80000300800 */
[----:B------:R-:W3:Y:S04]  /*26a20*/  LDL.LU R39, [R1+0x1c] ;  /* 0x00001c0001277983 */ /* 0x000ee80000300800 */
[----:B-1----:R-:W4:Y:S04]  /*26a30*/  LDL.LU R40, [R1+0x20] ;  /* 0x0000200001287983 */ /* 0x002f280000300800 */
[----:B------:R-:W4:Y:S01]  /*26a40*/  LDL.LU R41, [R1+0x24] ;  /* 0x0000240001297983 */ /* 0x000f220000300800 */
[----:B------:R-:W-:-:S03]  /*26a50*/  MOV R33, R27 ;  /* 0x0000001b00217202 */ /* 0x000fc60000000f00 */
[----:B------:R-:W2:Y:S01]  /*26a60*/  LDL.LU R42, [R1+0x28] ;  /* 0x00002800012a7983 */ /* 0x000ea20000300800 */
[----:B------:R-:W-:-:S03]  /*26a70*/  F2FP.BF16.F32.PACK_AB R27, R134, R135 ;  /* 0x00000087861b723e */ /* 0x000fc600000010ff */
[----:B------:R-:W2:Y:S04]  /*26a80*/  LDL.LU R43, [R1+0x2c] ;  /* 0x00002c00012b7983 */ /* 0x000ea80000300800 */
[----:B------:R-:W3:Y:S01]  /*26a90*/  LDL.LU R46, [R1+0x38] ;  /* 0x00003800012e7983 */ /* 0x000ee20000300800 */
[----:B------:R-:W-:-:S03]  /*26aa0*/  F2FP.BF16.F32.PACK_AB R25, R136, R137 ;  /* 0x000000898819723e */ /* 0x000fc600000010ff */
[----:B------:R-:W3:Y:S04]  /*26ab0*/  LDL.LU R47, [R1+0x3c] ;  /* 0x00003c00012f7983 */ /* 0x000ee80000300800 */
[----:B------:R-:W4:Y:S01]  /*26ac0*/  LDL.LU R127, [R1+0x17c] ;  /* 0x00017c00017f7983 */ /* 0x000f220000300800 */
[----:B------:R-:W-:-:S03]  /*26ad0*/  F2FP.BF16.F32.PACK_AB R26, R138, R139 ;  /* 0x0000008b8a1a723e */ /* 0x000fc600000010ff */
[----:B------:R-:W2:Y:S01]  /*26ae0*/  LDL.LU R134, [R1+0x198] ;  /* 0x0001980001867983 */ /* 0x000ea20000300800 */
[----:B------:R-:W-:-:S03]  /*26af0*/  IMAD.MOV.U32 R32, RZ, RZ, R24 ;  /* 0x000000ffff207224 */ /* 0x000fc600078e0018 */
[----:B------:R-:W2:Y:S01]  /*26b00*/  LDL.LU R135, [R1+0x19c] ;  /* 0x00019c0001877983 */ /* 0x000ea20000300800 */
[----:B------:R-:W-:-:S03]  /*26b10*/  F2FP.BF16.F32.PACK_AB R24, R140, R141 ;  /* 0x0000008d8c18723e */ /* 0x000fc600000010ff */
[----:B------:R-:W3:Y:S04]  /*26b20*/  LDL.LU R136, [R1+0x1a0] ;  /* 0x0001a00001887983 */ /* 0x000ee80000300800 */
[----:B------:R-:W3:Y:S04]  /*26b30*/  LDL.LU R137, [R1+0x1a4] ;  /* 0x0001a40001897983 */ /* 0x000ee80000300800 */
[----:B------:R-:W4:Y:S04]  /*26b40*/  LDL.LU R138, [R1+0x1a8] ;  /* 0x0001a800018a7983 */ /* 0x000f280000300800 */
[----:B------:R-:W4:Y:S04]  /*26b50*/  LDL.LU R139, [R1+0x1ac] ;  /* 0x0001ac00018b7983 */ /* 0x000f280000300800 */
[----:B------:R-:W2:Y:S04]  /*26b60*/  LDL.LU R140, [R1+0x1b0] ;  /* 0x0001b000018c7983 */ /* 0x000ea80000300800 */
[----:B------:R-:W2:Y:S04]  /*26b70*/  LDL.LU R141, [R1+0x1b4] ;  /* 0x0001b400018d7983 */ /* 0x000ea80000300800 */
[----:B------:R-:W3:Y:S04]  /*26b80*/  LDL.LU R143, [R1+0x1bc] ;  /* 0x0001bc00018f7983 */ /* 0x000ee80000300800 */
[----:B------:R-:W4:Y:S01]  /*26b90*/  LDL.LU R144, [R1+0x1c0] ;  /* 0x0001c00001907983 */ /* 0x000f220000300800 */
[----:B------:R-:W-:Y:S01]  /*26ba0*/  IMAD.MOV.U32 R145, RZ, RZ, R170 ;  /* 0x000000ffff917224 */ /* 0x000fe200078e00aa */
[----:B------:R-:W-:Y:S01]  /*26bb0*/  MOV R146, R171 ;  /* 0x000000ab00927202 */ /* 0x000fe20000000f00 */
[----:B------:R-:W-:Y:S01]  /*26bc0*/  IMAD.MOV.U32 R147, RZ, RZ, R172 ;  /* 0x000000ffff937224 */ /* 0x000fe200078e00ac */
[----:B------:R-:W2:Y:S01]  /*26bd0*/  LDL.LU R170, [R1+0x2b2c] ;  /* 0x002b2c0001aa7983 */ /* 0x000ea20000300800 */
[----:B------:R-:W-:Y:S01]  /*26be0*/  MOV R148, R173 ;  /* 0x000000ad00947202 */ /* 0x000fe20000000f00 */
[----:B------:R-:W-:-:S02]  /*26bf0*/  IMAD.MOV.U32 R149, RZ, RZ, R165 ;  /* 0x000000ffff957224 */ /* 0x000fc400078e00a5 */
        /* <DEDUP_REMOVED lines=10> */
[----:B------:R-:W2:Y:S01]  /*26ca0*/  LDL.LU R168, [R1+0x2b14] ;  /* 0x002b140001a87983 */ /* 0x000ea20000300800 */
[----:B------:R-:W-:Y:S01]  /*26cb0*/  IMAD.MOV.U32 R156, RZ, RZ, R163 ;  /* 0x000000ffff9c7224 */ /* 0x000fe200078e00a3 */
[----:B------:R-:W-:Y:S02]  /*26cc0*/  MOV R159, R10 ;  /* 0x0000000a009f7202 */ /* 0x000fe40000000f00 */
[----:B------:R-:W2:Y:S01]  /*26cd0*/  LDL.LU R169, [R1+0x2b10] ;  /* 0x002b100001a97983 */ /* 0x000ea20000300800 */
[----:B------:R-:W-:Y:S01]  /*26ce0*/  IMAD.MOV.U32 R158, RZ, RZ, R5 ;  /* 0x000000ffff9e7224 */ /* 0x000fe200078e0005 */
[----:B------:R-:W-:Y:S02]  /*26cf0*/  MOV R157, R164 ;  /* 0x000000a4009d7202 */ /* 0x000fe40000000f00 */
[----:B------:R-:W2:Y:S04]  /*26d00*/  LDL.LU R161, [R1+0x2b0c] ;  /* 0x002b0c0001a17983 */ /* 0x000ea80000300800 */
[----:B------:R-:W2:Y:S04]  /*26d10*/  LDL.LU R162, [R1+0x2b08] ;  /* 0x002b080001a27983 */ /* 0x000ea80000300800 */
[----:B------:R-:W2:Y:S04]  /*26d20*/  LDL.LU R163, [R1+0x2b04] ;  /* 0x002b040001a37983 */ /* 0x000ea80000300800 */
[----:B------:R-:W2:Y:S04]  /*26d30*/  LDL.LU R164, [R1+0x2b00] ;  /* 0x002b000001a47983 */ /* 0x000ea80000300800 */
[----:B------:R-:W2:Y:S04]  /*26d40*/  LDL.LU R5, [R1+0x2afc] ;  /* 0x002afc0001057983 */ /* 0x000ea80000300800 */
[----:B------:R-:W2:Y:S04]  /*26d50*/  LDL.LU R10, [R1+0x2af8] ;  /* 0x002af800010a7983 */ /* 0x000ea80000300800 */
[----:B------:R-:W-:Y:S04]  /*26d60*/  STL.64 [R1+0x2af0], R158 ;  /* 0x002af09e01007387 */ /* 0x000fe80000100a00 */
[----:B------:R-:W-:Y:S04]  /*26d70*/  STL.64 [R1+0x2ae8], R156 ;  /* 0x002ae89c01007387 */ /* 0x000fe80000100a00 */
[----:B------:R-:W-:Y:S04]  /*26d80*/  STL.64 [R1+0x2ae0], R154 ;  /* 0x002ae09a01007387 */ /* 0x000fe80000100a00 */
[----:B------:R-:W-:Y:S04]  /*26d90*/  STL.64 [R1+0x2ad8], R152 ;  /* 0x002ad89801007387 */ /* 0x000fe80000100a00 */
[----:B------:R-:W-:Y:S04]  /*26da0*/  STL.64 [R1+0x2ad0], R150 ;  /* 0x002ad09601007387 */ /* 0x000fe80000100a00 */
[----:B------:R-:W-:Y:S04]  /*26db0*/  STL.64 [R1+0x2ac8], R148 ;  /* 0x002ac89401007387 */ /* 0x000fe80000100a00 */
[----:B------:R-:W-:Y:S04]  /*26dc0*/  STL.64 [R1+0x2ac0], R146 ;  /* 0x002ac09201007387 */ /* 0x000fe80000100a00 */
[----:B----4-:R-:W-:Y:S04]  /*26dd0*/  STL.64 [R1+0x2ab8], R144 ;  /* 0x002ab89001007387 */ /* 0x010fe80000100a00 */
[----:B---3--:R-:W-:Y:S04]  /*26de0*/  STL.64 [R1+0x2ab0], R142 ;  /* 0x002ab08e01007387 */ /* 0x008fe80000100a00 */
[----:B--2---:R-:W-:Y:S04]  /*26df0*/  STL.64 [R1+0x2aa8], R140 ;  /* 0x002aa88c01007387 */ /* 0x004fe80000100a00 */
        /* <DEDUP_REMOVED lines=389> */
[----:B------:R-:W4:Y:S04]  /*28650*/  LDL.LU R153, [R1+0x28d8] ;  /* 0x0028d80001997983 */ /* 0x000f280000300800 */
[----:B------:R-:W4:Y:S04]  /*28660*/  LDL.LU.64 R150, [R1+0x28d0] ;  /* 0x0028d00001967983 */ /* 0x000f280000300a00 */
[----:B------:R-:W4:Y:S04]  /*28670*/  LDL.LU.64 R148, [R1+0x28c8] ;  /* 0x0028c80001947983 */ /* 0x000f280000300a00 */
[----:B------:R-:W4:Y:S04]  /*28680*/  LDL.LU.64 R146, [R1+0x28c0] ;  /* 0x0028c00001927983 */ /* 0x000f280000300a00 */
[----:B------:R-:W4:Y:S04]  /*28690*/  LDL.LU.64 R144, [R1+0x28b8] ;  /* 0x0028b80001907983 */ /* 0x000f280000300a00 */
[----:B------:R-:W4:Y:S04]  /*286a0*/  LDL.LU R143, [R1+0x28b0] ;  /* 0x0028b000018f7983 */ /* 0x000f280000300800 */
[----:B------:R-:W4:Y:S04]  /*286b0*/  LDL.LU.64 R140, [R1+0x28a8] ;  /* 0x0028a800018c7983 */ /* 0x000f280000300a00 */
[----:B------:R-:W4:Y:S04]  /*286c0*/  LDL.LU.64 R138, [R1+0x28a0] ;  /* 0x0028a000018a7983 */ /* 0x000f280000300a00 */
[----:B------:R-:W4:Y:S04]  /*286d0*/  LDL.LU.64 R136, [R1+0x2898] ;  /* 0x0028980001887983 */ /* 0x000f280000300a00 */
[----:B------:R-:W4:Y:S04]  /*286e0*/  LDL.LU.64 R134, [R1+0x2890] ;  /* 0x0028900001867983 */ /* 0x000f280000300a00 */
[----:B------:R-:W4:Y:S04]  /*286f0*/  LDL.LU R127, [R1+0x2888] ;  /* 0x00288800017f7983 */ /* 0x000f280000300800 */
[----:B------:R-:W2:Y:S04]  /*28700*/  LDL.LU.64 R46, [R1+0x2880] ;  /* 0x00288000012e7983 */ /* 0x000ea80000300a00 */
[----:B------:R-:W3:Y:S04]  /*28710*/  LDL.LU.64 R42, [R1+0x2878] ;  /* 0x00287800012a7983 */ /* 0x000ee80000300a00 */
[----:B------:R-:W4:Y:S01]  /*28720*/  LDL.LU.64 R40, [R1+0x2870] ;  /* 0x0028700001287983 */ /* 0x000f220000300a00 */
[----:B------:R-:W-:-:S13]  /*28730*/  FSETP.GEU.AND P6, PT, R10, -126, PT ;  /* 0xc2fc00000a00780b */ /* 0x000fda0003fce000 */
[----:B------:R-:W-:-:S04]  /*28740*/  @!P6 FMUL R10, R10, 0.5 ;  /* 0x3f0000000a0ae820 */ /* 0x000fc80000400000 */
[----:B------:R-:W1:Y:S02]  /*28750*/  MUFU.EX2 R131, R10 ;  /* 0x0000000a00837308 */ /* 0x000e640000000800 */
[----:B-1----:R-:W-:Y:S01]  /*28760*/  @!P6 FMUL R131, R131, R131 ;  /* 0x000000838383e220 */ /* 0x002fe20000400000 */
[----:B------:R-:W-:Y:S04]  /*28770*/  STL.64 [R1+0x1c88], R172 ;  /* 0x001c88ac01007387 */ /* 0x000fe80000100a00 */
[----:B------:R-:W-:Y:S04]  /*28780*/  STL.64 [R1+0x1c80], R170 ;  /* 0x001c80aa01007387 */ /* 0x000fe80000100a00 */
[----:B------:R-:W-:Y:S04]  /*28790*/  STL.64 [R1+0x1c78], R168 ;  /* 0x001c78a801007387 */ /* 0x000fe80000100a00 */
[----:B------:R-:W-:Y:S04]  /*287a0*/  STL [R1+0x1c70], R167 ;  /* 0x001c70a701007387 */ /* 0x000fe80000100800 */
[----:B------:R-:W-:Y:S04]  /*287b0*/  STL.64 [R1+0x1c68], R164 ;  /* 0x001c68a401007387 */ /* 0x000fe80000100a00 */
[----:B------:R-:W-:Y:S04]  /*287c0*/  STL.64 [R1+0x1c60], R162 ;  /* 0x001c60a201007387 */ /* 0x000fe80000100a00 */
[----:B------:R-:W-:Y:S01]  /*287d0*/  STL [R1+0x1c58], R161 ;  /* 0x001c58a101007387 */ /* 0x000fe20000100800 */
[----:B----4-:R-:W-:-:S02]  /*287e0*/  FSETP.GEU.AND P5, PT, R40, -126, PT ;  /* 0xc2fc00002800780b */ /* 0x010fc40003fae000 */
[----:B------:R-:W-:-:S11]  /*287f0*/  FSETP.GEU.AND P4, PT, R41, -126, PT ;  /* 0xc2fc00002900780b */ /* 0x000fd60003f8e000 */
[----:B------:R-:W-:Y:S02]  /*28800*/  @!P5 FMUL R40, R40, 0.5 ;  /* 0x3f0000002828d820 */ /* 0x000fe40000400000 */
[----:B------:R-:W-:Y:S02]  /*28810*/  @!P4 FMUL R41, R41, 0.5 ;  /* 0x3f0000002929c820 */ /* 0x000fe40000400000 */
[----:B------:R-:W1:Y:S08]  /*28820*/  MUFU.EX2 R133, R40 ;  /* 0x0000002800857308 */ /* 0x000e700000000800 */
[----:B------:R-:W4:Y:S01]  /*28830*/  MUFU.EX2 R132, R41 ;  /* 0x0000002900847308 */ /* 0x000f220000000800 */
[----:B-1----:R-:W-:Y:S01]  /*28840*/  @!P5 FMUL R133, R133, R133 ;  /* 0x000000858585d220 */ /* 0x002fe20000400000 */
[----:B------:R-:W-:Y:S01]  /*28850*/  FSETP.GEU.AND P5, PT, R5, -126, PT ;  /* 0xc2fc00000500780b */ /* 0x000fe20003fae000 */
[----:B----4-:R-:W-:Y:S01]  /*28860*/  @!P4 FMUL R132, R132, R132 ;  /* 0x000000848484c220 */ /* 0x010fe20000400000 */
[----:B---3--:R-:W-:-:S11]  /*28870*/  FSETP.GEU.AND P4, PT, R42, -126, PT ;  /* 0xc2fc00002a00780b */ /* 0x008fd60003f8e000 */
[----:B------:R-:W-:-:S04]  /*28880*/  @!P5 FMUL R5, R5, 0.5 ;  /* 0x3f0000000505d820 */ /* 0x000fc80000400000 */
[----:B------:R-:W1:Y:S01]  /*28890*/  MUFU.EX2 R130, R5 ;  /* 0x0000000500827308 */ /* 0x000e620000000800 */
[----:B------:R-:W-:-:S07]  /*288a0*/  @!P4 FMUL R42, R42, 0.5 ;  /* 0x3f0000002a2ac820 */ /* 0x000fce0000400000 */
[----:B------:R-:W3:Y:S01]  /*288b0*/  MUFU.EX2 R129, R42 ;  /* 0x0000002a00817308 */ /* 0x000ee20000000800 */
[----:B------:R-:W-:Y:S01]  /*288c0*/  FSETP.GEU.AND P6, PT, R43, -126, PT ;  /* 0xc2fc00002b00780b */ /* 0x000fe20003fce000 */
[----:B-1----:R-:W-:Y:S01]  /*288d0*/  @!P5 FMUL R130, R130, R130 ;  /* 0x000000828282d220 */ /* 0x002fe20000400000 */
[----:B--2---:R-:W-:Y:S01]  /*288e0*/  FSETP.GEU.AND P5, PT, R46, -126, PT ;  /* 0xc2fc00002e00780b */ /* 0x004fe20003fae000 */
[----:B---3--:R-:W-:Y:S01]  /*288f0*/  @!P4 FMUL R129, R129, R129 ;  /* 0x000000818181c220 */ /* 0x008fe20000400000 */
[----:B------:R-:W-:-:S09]  /*28900*/  FSETP.GEU.AND P4, PT, R47, -126, PT ;  /* 0xc2fc00002f00780b */ /* 0x000fd20003f8e000 */
[----:B------:R-:W-:Y:S02]  /*28910*/  @!P6 FMUL R43, R43, 0.5 ;  /* 0x3f0000002b2be820 */ /* 0x000fe40000400000 */
[----:B------:R-:W-:Y:S02]  /*28920*/  @!P5 FMUL R46, R46, 0.5 ;  /* 0x3f0000002e2ed820 */ /* 0x000fe40000400000 */
[----:B------:R-:W1:Y:S01]  /*28930*/  MUFU.EX2 R128, R43 ;  /* 0x0000002b00807308 */ /* 0x000e620000000800 */
[----:B------:R-:W-:-:S07]  /*28940*/  @!P4 FMUL R47, R47, 0.5 ;  /* 0x3f0000002f2fc820 */ /* 0x000fce0000400000 */
[----:B------:R-:W2:Y:S01]  /*28950*/  MUFU.EX2 R125, R46 ;  /* 0x0000002e007d7308 */ /* 0x000ea20000000800 */
[----:B------:R-:W-:Y:S07]  /*28960*/  STL.64 [R1+0x1c50], R158 ;  /* 0x001c509e01007387 */ /* 0x000fee0000100a00 */
[----:B------:R-:W3:Y:S01]  /*28970*/  MUFU.EX2 R124, R47 ;  /* 0x0000002f007c7308 */ /* 0x000ee20000000800 */
[----:B------:R-:W-:Y:S04]  /*28980*/  STL.64 [R1+0x1c48], R156 ;  /* 0x001c489c01007387 */ /* 0x000fe80000100a00 */
[----:B------:R-:W-:Y:S04]  /*28990*/  STL.64 [R1+0x1c40], R154 ;  /* 0x001c409a01007387 */ /* 0x000fe80000100a00 */
[----:B------:R-:W-:Y:S04]  /*289a0*/  STL [R1+0x1c38], R153 ;  /* 0x001c389901007387 */ /* 0x000fe80000100800 */
[----:B------:R-:W-:Y:S04]  /*289b0*/  STL.64 [R1+0x1c30], R150 ;  /* 0x001c309601007387 */ /* 0x000fe80000100a00 */
[----:B------:R-:W-:Y:S04]  /*289c0*/  STL.64 [R1+0x1c28], R148 ;  /* 0x001c289401007387 */ /* 0x000fe80000100a00 */
[----:B------:R-:W-:Y:S01]  /*289d0*/  STL.64 [R1+0x1c20], R146 ;  /* 0x001c209201007387 */ /* 0x000fe20000100a00 */
[----:B-1----:R-:W-:-:S03]  /*289e0*/  @!P6 FMUL R128, R128, R128 ;  /* 0x000000808080e220 */ /* 0x002fc60000400000 */
[----:B------:R-:W-:Y:S04]  /*289f0*/  STL.64 [R1+0x1c18], R144 ;  /* 0x001c189001007387 */ /* 0x000fe80000100a00 */
[----:B------:R-:W-:Y:S01]  /*28a00*/  STL [R1+0x1c10], R143 ;  /* 0x001c108f01007387 */ /* 0x000fe20000100800 */
[----:B--2---:R-:W-:-:S03]  /*28a10*/  @!P5 FMUL R125, R125, R125 ;  /* 0x0000007d7d7dd220 */ /* 0x004fc60000400000 */
[----:B------:R-:W-:Y:S01]  /*28a20*/  STL.64 [R1+0x1c08], R140 ;  /* 0x001c088c01007387 */ /* 0x000fe20000100a00 */
[----:B---3--:R-:W-:-:S03]  /*28a30*/  @!P4 FMUL R124, R124, R124 ;  /* 0x0000007c7c7cc220 */ /* 0x008fc60000400000 */
[----:B------:R-:W-:Y:S04]  /*28a40*/  STL.64 [R1+0x1c00], R138 ;  /* 0x001c008a01007387 */ /* 0x000fe80000100a00 */
[----:B------:R-:W-:Y:S04]  /*28a50*/  STL.64 [R1+0x1bf8], R136 ;  /* 0x001bf88801007387 */ /* 0x000fe80000100a00 */
[----:B------:R-:W-:Y:S04]  /*28a60*/  STL.64 [R1+0x1bf0], R134 ;  /* 0x001bf08601007387 */ /* 0x000fe80000100a00 */
[----:B------:R-:W-:Y:S01]  /*28a70*/  STL.64 [R1+0x1be8], R132 ;  /* 0x001be88401007387 */ /* 0x000fe20000100a00 */
[----:B------:R-:W-:-:S03]  /*28a80*/  F2FP.BF16.F32.PACK_AB R27, R124, R125 ;  /* 0x0000007d7c1b723e */ /* 0x000fc600000010ff */
[----:B------:R-:W-:Y:S04]  /*28a90*/  STL.64 [R1+0x1be0], R130 ;  /* 0x001be08201007387 */ /* 0x000fe80000100a00 */
[----:B------:R-:W-:Y:S01]  /*28aa0*/  STL.64 [R1+0x1bd8], R128 ;  /* 0x001bd88001007387 */ /* 0x000fe20000100a00 */
[----:B------:R-:W-:-:S03]  /*28ab0*/  F2FP.BF16.F32.PACK_AB R25, R128, R129 ;  /* 0x000000818019723e */ /* 0x000fc600000010ff */
[----:B------:R-:W-:Y:S01]  /*28ac0*/  STL [R1+0x1bd0], R127 ;  /* 0x001bd07f01007387 */ /* 0x000fe20000100800 */
[----:B------:R-:W-:-:S03]  /*28ad0*/  F2FP.BF16.F32.PACK_AB R26, R130, R131 ;  /* 0x00000083821a723e */ /* 0x000fc600000010ff */
[----:B------:R1:W-:Y:S01]  /*28ae0*/  STL.64 [R1+0x1bc8], R124 ;  /* 0x001bc87c01007387 */ /* 0x0003e20000100a00 */
[----:B------:R-:W-:-:S03]  /*28af0*/  F2FP.BF16.F32.PACK_AB R24, R132, R133 ;  /* 0x000000858418723e */ /* 0x000fc600000010ff */
[----:B-1----:R-:W2:Y:S04]  /*28b00*/  LDL.LU.64 R124, [R1] ;  /* 0x00000000017c7983 */ /* 0x002ea80000300a00 */
[----:B------:R-:W3:Y:S04]  /*28b10*/  LDL.LU.64 R126, [R1+0x8] ;  /* 0x00000800017e7983 */ /* 0x000ee80000300a00 */
[----:B------:R-:W4:Y:S04]  /*28b20*/  LDL.LU.64 R128, [R1+0x10] ;  /* 0x0000100001807983 */ /* 0x000f280000300a00 */
[----:B------:R-:W2:Y:S04]  /*28b30*/  LDL.LU.64 R130, [R1+0x18] ;  /* 0x0000180001827983 */ /* 0x000ea80000300a00 */
        /* <DEDUP_REMOVED lines=60> */
[----:B--2---:R-:W-:Y:S04]  /*28f00*/  STL.64 [R1+0x2868], R250 ;  /* 0x002868fa01007387 */ /* 0x004fe80000100a00 */
[----:B----4-:R-:W-:Y:S04]  /*28f10*/  STL.64 [R1+0x2860], R248 ;  /* 0x002860f801007387 */ /* 0x010fe80000100a00 */
[----:B---3--:R-:W-:Y:S04]  /*28f20*/  STL.64 [R1+0x2858], R246 ;  /* 0x002858f601007387 */ /* 0x008fe80000100a00 */
        /* <DEDUP_REMOVED lines=148> */
[----:B------:R-:W2:Y:S01]  /*29870*/  LDL.LU.64 R248, [R1+0x2860] ;  /* 0x0028600001f87983 */ /* 0x000ea20000300a00 */
[----:B------:R-:W-:Y:S01]  /*29880*/  IMAD.MOV.U32 R18, RZ, RZ, R240 ;  /* 0x000000ffff127224 */ /* 0x000fe200078e00f0 */
[----:B------:R-:W-:Y:S02]  /*29890*/  MOV R17, R241 ;  /* 0x000000f100117202 */ /* 0x000fe40000000f00 */
[----:B------:R-:W2:Y:S01]  /*298a0*/  LDL.LU.64 R246, [R1+0x2858] ;  /* 0x0028580001f67983 */ /* 0x000ea20000300a00 */
        /* <DEDUP_REMOVED lines=135> */
[----:B------:R-:W-:-:S03]  /*2a120*/  MOV R48, R148 ;  /* 0x0000009400307202 */ /* 0x000fc60000000f00 */
[----:B------:R-:W2:Y:S01]  /*2a130*/  LDL.LU.64 R154, [R1+0x26e8] ;  /* 0x0026e800019a7983 */ /* 0x000ea20000300a00 */
[----:B------:R-:W-:Y:S01]  /*2a140*/  MOV R9, R146 ;  /* 0x0000009200097202 */ /* 0x000fe20000000f00 */
[----:B------:R-:W-:Y:S02]  /*2a150*/  IMAD.MOV.U32 R49, RZ, RZ, R147 ;  /* 0x000000ffff317224 */ /* 0x000fe400078e0093 */
[----:B------:R-:W2:Y:S01]  /*2a160*/  LDL.LU.64 R152, [R1+0x26e0] ;  /* 0x0026e00001987983 */ /* 0x000ea20000300a00 */
[----:B------:R-:W-:Y:S01]  /*2a170*/  MOV R56, R144 ;  /* 0x0000009000387202 */ /* 0x000fe20000000f00 */
[----:B------:R-:W-:Y:S02]  /*2a180*/  IMAD.MOV.U32 R4, RZ, RZ, R145 ;  /* 0x000000ffff047224 */ /* 0x000fe400078e0091 */
[----:B------:R-:W2:Y:S01]  /*2a190*/  LDL.LU.64 R150, [R1+0x26d8] ;  /* 0x0026d80001967983 */ /* 0x000ea20000300a00 */
[----:B------:R-:W-:Y:S01]  /*2a1a0*/  MOV R13, R142 ;  /* 0x0000008e000d7202 */ /* 0x000fe20000000f00 */
[----:B------:R-:W-:-:S02]  /*2a1b0*/  IMAD.MOV.U32 R57, RZ, RZ, R143 ;  /* 0x000000ffff397224 */ /* 0x000fc400078e008f */
[----:B-1----:R-:W2:Y:S01]  /*2a1c0*/  LDL.LU.64 R148, [R1+0x26d0] ;  /* 0x0026d00001947983 */ /* 0x002ea20000300a00 */
        /* <DEDUP_REMOVED lines=8> */
[----:B------:R-:W2:Y:S01]  /*2a250*/  LDL.LU.64 R142, [R1+0x26b8] ;  /* 0x0026b800018e7983 */ /* 0x000ea20000300a00 */
[----:B------:R-:W-:Y:S01]  /*2a260*/  MOV R62, R134 ;  /* 0x00000086003e7202 */ /* 0x000fe20000000f00 */
[----:B------:R-:W-:Y:S02]  /*2a270*/  IMAD.MOV.U32 R59, RZ, RZ, R135 ;  /* 0x000000ffff3b7224 */ /* 0x000fe400078e0087 */
[----:B------:R-:W2:Y:S01]  /*2a280*/  LDL.LU.64 R140, [R1+0x26b0] ;  /* 0x0026b000018c7983 */ /* 0x000ea20000300a00 */
[----:B------:R-:W-:-:S03]  /*2a290*/  IMAD.MOV.U32 R63, RZ, RZ, R133 ;  /* 0x000000ffff3f7224 */ /* 0x000fc600078e0085 */
        /* <DEDUP_REMOVED lines=11> */
[----:B------:R-:W3:Y:S01]  /*2a350*/  LDL.LU R5, [R1+0x264] ;  /* 0x0002640001057983 */ /* 0x000ee20000300800 */
[----:B--2---:R-:W-:-:S10]  /*2a360*/  WARPGROUP.ARRIVE ;  /* 0x00000000000079c5 */ /* 0x004fd40000000000 */
        /* <DEDUP_REMOVED lines=65> */
[----:B------:R2:W-:Y:S01]  /*2a780*/  STL.64 [R1+0x2430], R124 ;  /* 0x0024307c01007387 */ /* 0x0005e20000100a00 */
[----:B-1----:R-:W-:Y:S01]  /*2a790*/  MOV R133, R63 ;  /* 0x0000003f00857202 */ /* 0x002fe20000000f00 */
[----:B------:R-:W-:-:S02]  /*2a7a0*/  IMAD.MOV.U32 R134, RZ, RZ, R62 ;  /* 0x000000ffff867224 */ /* 0x000fc400078e003e */
[----:B--2---:R-:W2:Y:S04]  /*2a7b0*/  LDL.LU R124, [R1+0x200] ;  /* 0x00020000017c7983 */ /* 0x004ea80000300800 */
        /* <DEDUP_REMOVED lines=19> */
[----:B------:R-:W2:Y:S01]  /*2a8f0*/  LDL.LU R55, [R1+0x265c] ;  /* 0x00265c0001377983 */ /* 0x000ea20000300800 */
        /* <DEDUP_REMOVED lines=15> */
[----:B------:R-:W4:Y:S04]  /*2a9f0*/  LDL.LU R9, [R1+0x2638] ;  /* 0x0026380001097983 */ /* 0x000f280000300800 */
[----:B------:R-:W2:Y:S04]  /*2aa00*/  LDL.LU R49, [R1+0x2634] ;  /* 0x0026340001317983 */ /* 0x000ea80000300800 */
[----:B------:R-:W4:Y:S01]  /*2aa10*/  LDL.LU R48, [R1+0x2630] ;  /* 0x0026300001307983 */ /* 0x000f220000300800 */
        /* <DEDUP_REMOVED lines=9> */
[----:B---3--:R-:W-:Y:S01]  /*2aab0*/  MOV R149, R5 ;  /* 0x0000000500957202 */ /* 0x008fe20000000f00 */
        /* <DEDUP_REMOVED lines=94> */
[----:B--2---:R-:W-:Y:S02]  /*2b0a0*/  FSETP.GEU.AND P4, PT, R49, -126, PT ;  /* 0xc2fc00003100780b */ /* 0x004fe40003f8e000 */
[----:B----4-:R-:W-:-:S11]  /*2b0b0*/  FSETP.GEU.AND P5, PT, R48, -126, PT ;  /* 0xc2fc00003000780b */ /* 0x010fd60003fae000 */
[----:B------:R-:W-:Y:S02]  /*2b0c0*/  @!P4 FMUL R49, R49, 0.5 ;  /* 0x3f0000003131c820 */ /* 0x000fe40000400000 */
[----:B------:R-:W-:Y:S02]  /*2b0d0*/  @!P5 FMUL R48, R48, 0.5 ;  /* 0x3f0000003030d820 */ /* 0x000fe40000400000 */
[----:B------:R-:W1:Y:S08]  /*2b0e0*/  MUFU.EX2 R121, R49 ;  /* 0x0000003100797308 */ /* 0x000e700000000800 */
        /* <DEDUP_REMOVED lines=24> */
[----:B------:R-:W-:Y:S02]  /*2b270*/  VIADD R4, R3, 0x180 ;  /* 0x0000018003047836 */ /* 0x000fe40000000000 */
[----:B-1----:R-:W-:Y:S01]  /*2b280*/  @!P6 FMUL R116, R116, R116 ;  /* 0x000000747474e220 */ /* 0x002fe20000400000 */
[----:B------:R-:W-:-:S02]  /*2b290*/  F2FP.BF16.F32.PACK_AB R24, R121, R122 ;  /* 0x0000007a7918723e */ /* 0x000fc400000010ff */
[----:B------:R-:W-:Y:S01]  /*2b2a0*/  R2UR UR6, R4 ;  /* 0x00000000040672ca */ /* 0x000fe200000e0000 */
[----:B--2---:R-:W-:Y:S01]  /*2b2b0*/  @!P4 FMUL R113, R113, R113 ;  /* 0x000000717171c220 */ /* 0x004fe20000400000 */
[----:B------:R-:W-:Y:S02]  /*2b2c0*/  F2FP.BF16.F32.PACK_AB R26, R118, R120 ;  /* 0x00000078761a723e */ /* 0x000fe400000010ff */
[----:B------:R-:W-:Y:S01]  /*2b2d0*/  F2FP.BF16.F32.PACK_AB R25, R116, R117 ;  /* 0x000000757419723e */ /* 0x000fe200000010ff */
[----:B---3--:R-:W-:-:S05]  /*2b2e0*/  @!P5 FMUL R115, R115, R115 ;  /* 0x000000737373d220 */ /* 0x008fca0000400000 */
[----:B------:R-:W-:-:S04]  /*2b2f0*/  F2FP.BF16.F32.PACK_AB R27, R113, R115 ;  /* 0x00000073711b723e */ /* 0x000fc800000010ff */
[----:B------:R-:W-:-:S06]  /*2b300*/  WARPGROUP.ARRIVE ;  /* 0x00000000000079c5 */ /* 0x000fcc0000000000 */
[----:B------:R-:W-:Y:S01]  /*2b310*/  HGMMA.64x256x16.F32.BF16 R124, R24, gdesc[UR4].tnspB, R124, gsb0 ;  /* 0x43e00004187c7df0 */ /* 0x000fe2000800187c */
[----:B------:R-:W-:Y:S04]  /*2b320*/  STL [R1+0x1380], R122 ;  /* 0x0013807a01007387 */ /* 0x000fe80000100800 */
[----:B------:R-:W-:Y:S04]  /*2b330*/  STL [R1+0x137c], R121 ;  /* 0x00137c7901007387 */ /* 0x000fe80000100800 */
[----:B------:R-:W-:Y:S04]  /*2b340*/  STL [R1+0x1388], R120 ;  /* 0x0013887801007387 */ /* 0x000fe80000100800 */
[----:B------:R-:W-:Y:S04]  /*2b350*/  STL [R1+0x1384], R118 ;  /* 0x0013847601007387 */ /* 0x000fe80000100800 */
[----:B------:R-:W-:Y:S04]  /*2b360*/  STL [R1+0x1390], R117 ;  /* 0x0013907501007387 */ /* 0x000fe80000100800 */
[----:B------:R-:W-:Y:S04]  /*2b370*/  STL [R1+0x138c], R116 ;  /* 0x00138c7401007387 */ /* 0x000fe80000100800 */
[----:B------:R-:W-:Y:S04]  /*2b380*/  STL [R1+0x1398], R115 ;  /* 0x0013987301007387 */ /* 0x000fe80000100800 */
[----:B------:R-:W-:Y:S01]  /*2b390*/  STL [R1+0x1394], R113 ;  /* 0x0013947101007387 */ /* 0x000fe20000100800 */
        /* <DEDUP_REMOVED lines=263> */
[----:B------:R-:W-:-:S02]  /*2c410*/  FSETP.GEU.AND P5, PT, R56, -126, PT ;  /* 0xc2fc00003800780b */ /* 0x000fc40003fae000 */
[----:B------:R-:W-:-:S11]  /*2c420*/  FSETP.GEU.AND P4, PT, R57, -126, PT ;  /* 0xc2fc00003900780b */ /* 0x000fd60003f8e000 */
[----:B------:R-:W-:Y:S02]  /*2c430*/  @!P5 FMUL R56, R56, 0.5 ;  /* 0x3f0000003838d820 */ /* 0x000fe40000400000 */
[----:B------:R-:W-:Y:S02]  /*2c440*/  @!P4 FMUL R57, R57, 0.5 ;  /* 0x3f0000003939c820 */ /* 0x000fe40000400000 */
[----:B------:R-:W1:Y:S08]  /*2c450*/  MUFU.EX2 R112, R56 ;  /* 0x0000003800707308 */ /* 0x000e700000000800 */
[----:B------:R-:W3:Y:S01]  /*2c460*/  MUFU.EX2 R110, R57 ;  /* 0x00000039006e7308 */ /* 0x000ee20000000800 */
[----:B------:R-:W-:Y:S01]  /*2c470*/  FSETP.GEU.AND P6, PT, R13, -126, PT ;  /* 0xc2fc00000d00780b */ /* 0x000fe20003fce000 */
[----:B-1----:R-:W-:Y:S01]  /*2c480*/  @!P5 FMUL R112, R112, R112 ;  /* 0x000000707070d220 */ /* 0x002fe20000400000 */
[----:B------:R-:W-:Y:S01]  /*2c490*/  FSETP.GEU.AND P5, PT, R12, -126, PT ;  /* 0xc2fc00000c00780b */ /* 0x000fe20003fae000 */
[----:B---3--:R-:W-:Y:S01]  /*2c4a0*/  @!P4 FMUL R110, R110, R110 ;  /* 0x0000006e6e6ec220 */ /* 0x008fe20000400000 */
[----:B------:R-:W-:-:S09]  /*2c4b0*/  FSETP.GEU.AND P4, PT, R58, -126, PT ;  /* 0xc2fc00003a00780b */ /* 0x000fd20003f8e000 */
[----:B------:R-:W-:Y:S02]  /*2c4c0*/  @!P6 FMUL R13, R13, 0.5 ;  /* 0x3f0000000d0de820 */ /* 0x000fe40000400000 */
[----:B------:R-:W-:Y:S02]  /*2c4d0*/  @!P5 FMUL R12, R12, 0.5 ;  /* 0x3f0000000c0cd820 */ /* 0x000fe40000400000 */
[----:B------:R-:W1:Y:S01]  /*2c4e0*/  MUFU.EX2 R109, R13 ;  /* 0x0000000d006d7308 */ /* 0x000e620000000800 */
[----:B------:R-:W-:-:S07]  /*2c4f0*/  @!P4 FMUL R58, R58, 0.5 ;  /* 0x3f0000003a3ac820 */ /* 0x000fce0000400000 */
[----:B------:R-:W3:Y:S08]  /*2c500*/  MUFU.EX2 R108, R12 ;  /* 0x0000000c006c7308 */ /* 0x000ef00000000800 */
[----:B------:R-:W4:Y:S01]  /*2c510*/  MUFU.EX2 R107, R58 ;  /* 0x0000003a006b7308 */ /* 0x000f220000000800 */
[----:B-1----:R-:W-:Y:S01]  /*2c520*/  @!P6 FMUL R109, R109, R109 ;  /* 0x0000006d6d6de220 */ /* 0x002fe20000400000 */
[----:B------:R-:W-:Y:S01]  /*2c530*/  FSETP.GEU.AND P6, PT, R59, -126, PT ;  /* 0xc2fc00003b00780b */ /* 0x000fe20003fce000 */
[----:B---3--:R-:W-:Y:S01]  /*2c540*/  @!P5 FMUL R108, R108, R108 ;  /* 0x0000006c6c6cd220 */ /* 0x008fe20000400000 */
[----:B------:R-:W-:Y:S01]  /*2c550*/  FSETP.GEU.AND P5, PT, R62, -126, PT ;  /* 0xc2fc00003e00780b */ /* 0x000fe20003fae000 */
[----:B----4-:R-:W-:Y:S01]  /*2c560*/  @!P4 FMUL R107, R107, R107 ;  /* 0x0000006b6b6bc220 */ /* 0x010fe20000400000 */
[----:B------:R-:W-:-:S09]  /*2c570*/  FSETP.GEU.AND P4, PT, R63, -126, PT ;  /* 0xc2fc00003f00780b */ /* 0x000fd20003f8e000 */
[----:B------:R-:W-:Y:S02]  /*2c580*/  @!P6 FMUL R59, R59, 0.5 ;  /* 0x3f0000003b3be820 */ /* 0x000fe40000400000 */
[----:B------:R-:W-:Y:S02]  /*2c590*/  @!P5 FMUL R62, R62, 0.5 ;  /* 0x3f0000003e3ed820 */ /* 0x000fe40000400000 */
[----:B------:R-:W1:Y:S01]  /*2c5a0*/  MUFU.EX2 R105, R59 ;  /* 0x0000003b00697308 */ /* 0x000e620000000800 */
[----:B------:R-:W-:-:S07]  /*2c5b0*/  @!P4 FMUL R63, R63, 0.5 ;  /* 0x3f0000003f3fc820 */ /* 0x000fce0000400000 */
[----:B------:R-:W3:Y:S08]  /*2c5c0*/  MUFU.EX2 R104, R62 ;  /* 0x0000003e00687308 */ /* 0x000ef00000000800 */
[----:B------:R-:W4:Y:S01]  /*2c5d0*/  MUFU.EX2 R102, R63 ;  /* 0x0000003f00667308 */ /* 0x000f220000000800 */
[----:B------:R-:W-:Y:S02]  /*2c5e0*/  VIADD R4, R3, 0x200 ;  /* 0x0000020003047836 */ /* 0x000fe40000000000 */
[----:B-1----:R-:W-:Y:S01]  /*2c5f0*/  @!P6 FMUL R105, R105, R105 ;  /* 0x000000696969e220 */ /* 0x002fe20000400000 */
[----:B------:R-:W-:-:S02]  /*2c600*/  F2FP.BF16.F32.PACK_AB R24, R110, R112 ;  /* 0x000000706e18723e */ /* 0x000fc400000010ff */
[----:B------:R-:W-:Y:S01]  /*2c610*/  R2UR UR6, R4 ;  /* 0x00000000040672ca */ /* 0x000fe200000e0000 */
[----:B---3--:R-:W-:Y:S01]  /*2c620*/  @!P5 FMUL R104, R104, R104 ;  /* 0x000000686868d220 */ /* 0x008fe20000400000 */
[----:B------:R-:W-:Y:S02]  /*2c630*/  F2FP.BF16.F32.PACK_AB R26, R108, R109 ;  /* 0x0000006d6c1a723e */ /* 0x000fe400000010ff */
[----:B------:R-:W-:Y:S01]  /*2c640*/  F2FP.BF16.F32.PACK_AB R25, R105, R107 ;  /* 0x0000006b6919723e */ /* 0x000fe200000010ff */
[----:B----4-:R-:W-:-:S05]  /*2c650*/  @!P4 FMUL R102, R102, R102 ;  /* 0x000000666666c220 */ /* 0x010fca0000400000 */
[----:B------:R-:W-:Y:S01]  /*2c660*/  F2FP.BF16.F32.PACK_AB R27, R102, R104 ;  /* 0x00000068661b723e */ /* 0x000fe200000010ff */
[----:B------:R-:W-:Y:S01]  /*2c670*/  UMOV UR7, 0x40000040 ;  /* 0x4000004000077882 */ /* 0x000fe20000000000 */
[----:B------:R-:W-:Y:S04]  /*2c680*/  STL [R1+0x13a0], R112 ;  /* 0x0013a07001007387 */ /* 0x000fe80000100800 */
[----:B------:R-:W-:Y:S04]  /*2c690*/  STL [R1+0x139c], R110 ;  /* 0x00139c6e01007387 */ /* 0x000fe80000100800 */
[----:B------:R-:W-:Y:S01]  /*2c6a0*/  STL [R1+0x13a8], R109 ;  /* 0x0013a86d01007387 */ /* 0x000fe20000100800 */
[----:B--2---:R-:W-:-:S06]  /*2c6b0*/  WARPGROUP.ARRIVE ;  /* 0x00000000000079c5 */ /* 0x004fcc0000000000 */
[----:B------:R-:W-:Y:S01]  /*2c6c0*/  HGMMA.64x256x16.F32.BF16 R124, R24, gdesc[UR4].tnspB, R124, gsb0 ;  /* 0x43e00004187c7df0 */ /* 0x000fe2000800187c */
[----:B------:R-:W-:Y:S04]  /*2c6d0*/  STL [R1+0x13a4], R108 ;  /* 0x0013a46c01007387 */ /* 0x000fe80000100800 */
[----:B------:R-:W-:Y:S04]  /*2c6e0*/  STL [R1+0x13b0], R107 ;  /* 0x0013b06b01007387 */ /* 0x000fe80000100800 */
[----:B------:R-:W-:Y:S04]  /*2c6f0*/  STL [R1+0x13ac], R105 ;  /* 0x0013ac6901007387 */ /* 0x000fe80000100800 */
[----:B------:R-:W-:Y:S04]  /*2c700*/  STL [R1+0x13b8], R104 ;  /* 0x0013b86801007387 */ /* 0x000fe80000100800 */
[----:B------:R1:W-:Y:S01]  /*2c710*/  STL [R1+0x13b4], R102 ;  /* 0x0013b46601007387 */ /* 0x0003e20000100800 */
[----:B------:R-:W-:-:S03]  /*2c720*/  WARPGROUP.DEPBAR.LE gsb0, 0x0 ;  /* 0x00008000000079c5 */ /* 0x000fc60000010000 */
        /* <DEDUP_REMOVED lines=14> */
[----:B------:R-:W3:Y:S01]  /*2c810*/  LDL.LU.64 R250, [R1+0x2428] ;  /* 0x0024280001fa7983 */ /* 0x000ee20000300a00 */
[----:B------:R-:W-:Y:S01]  /*2c820*/  MOV R12, R242 ;  /* 0x000000f2000c7202 */ /* 0x000fe20000000f00 */
[----:B------:R-:W-:Y:S02]  /*2c830*/  IMAD.MOV.U32 R11, RZ, RZ, R243 ;  /* 0x000000ffff0b7224 */ /* 0x000fe400078e00f3 */
[----:B------:R-:W3:Y:S01]  /*2c840*/  LDL.LU.64 R248, [R1+0x2420] ;  /* 0x0024200001f87983 */ /* 0x000ee20000300a00 */
[----:B------:R-:W-:Y:S01]  /*2c850*/  MOV R16, R240 ;  /* 0x000000f000107202 */ /* 0x000fe20000000f00 */
[----:B------:R-:W-:Y:S02]  /*2c860*/  IMAD.MOV.U32 R13, RZ, RZ, R241 ;  /* 0x000000ffff0d7224 */ /* 0x000fe400078e00f1 */
[----:B------:R-:W3:Y:S01]  /*2c870*/  LDL.LU.64 R246, [R1+0x2418] ;  /* 0x0024180001f67983 */ /* 0x000ee20000300a00 */
        /* <DEDUP_REMOVED lines=100> */
[----:B-1----:R-:W-:-:S02]  /*2cec0*/  IMAD.MOV.U32 R102, RZ, RZ, R173 ;  /* 0x000000ffff667224 */ /* 0x002fc400078e00ad */
[----:B------:R-:W3:Y:S01]  /*2ced0*/  LDL.LU.64 R178, [R1+0x2308] ;  /* 0x0023080001b27983 */ /* 0x000ee20000300a00 */
[----:B------:R-:W-:-:S03]  /*2cee0*/  IMAD.MOV.U32 R252, RZ, RZ, R171 ;  /* 0x000000fffffc7224 */ /* 0x000fc600078e00ab */
[----:B------:R-:W3:Y:S01]  /*2cef0*/  LDL.LU.64 R176, [R1+0x2300] ;  /* 0x0023000001b07983 */ /* 0x000ee20000300a00 */
[----:B------:R-:W-:Y:S01]  /*2cf00*/  IMAD.MOV.U32 R65, RZ, RZ, R168 ;  /* 0x000000ffff417224 */ /* 0x000fe200078e00a8 */
[----:B------:R-:W-:Y:S02]  /*2cf10*/  MOV R64, R169 ;  /* 0x000000a900407202 */ /* 0x000fe40000000f00 */
[----:B------:R-:W3:Y:S01]  /*2cf20*/  LDL.LU.64 R174, [R1+0x22f8] ;  /* 0x0022f80001ae7983 */ /* 0x000ee20000300a00 */
[----:B------:R-:W-:Y:S01]  /*2cf30*/  IMAD.MOV.U32 R14, RZ, RZ, R166 ;  /* 0x000000ffff0e7224 */ /* 0x000fe200078e00a6 */
[----:B------:R-:W-:Y:S02]  /*2cf40*/  MOV R15, R167 ;  /* 0x000000a7000f7202 */ /* 0x000fe40000000f00 */
[----:B------:R-:W3:Y:S01]  /*2cf50*/  LDL.LU.64 R172, [R1+0x22f0] ;  /* 0x0022f00001ac7983 */ /* 0x000ee20000300a00 */
[----:B------:R-:W-:Y:S01]  /*2cf60*/  IMAD.MOV.U32 R73, RZ, RZ, R164 ;  /* 0x000000ffff497224 */ /* 0x000fe200078e00a4 */
[----:B------:R-:W-:-:S02]  /*2cf70*/  MOV R72, R165 ;  /* 0x000000a500487202 */ /* 0x000fc40000000f00 */
[----:B--2---:R-:W3:Y:S01]  /*2cf80*/  LDL.LU.64 R170, [R1+0x22e8] ;  /* 0x0022e80001aa7983 */ /* 0x004ee20000300a00 */
        /* <DEDUP_REMOVED lines=8> */
[----:B------:R-:W3:Y:S01]  /*2d010*/  LDL.LU.64 R164, [R1+0x22d0] ;  /* 0x0022d00001a47983 */ /* 0x000ee20000300a00 */
[----:B------:R-:W-:Y:S01]  /*2d020*/  IMAD.MOV.U32 R75, RZ, RZ, R156 ;  /* 0x000000ffff4b7224 */ /* 0x000fe200078e009c */
[----:B------:R-:W-:Y:S02]  /*2d030*/  MOV R74, R157 ;  /* 0x0000009d004a7202 */ /* 0x000fe40000000f00 */
[----:B------:R-:W3:Y:S01]  /*2d040*/  LDL.LU.64 R162, [R1+0x22c8] ;  /* 0x0022c80001a27983 */ /* 0x000ee20000300a00 */
[----:B------:R-:W-:Y:S01]  /*2d050*/  IMAD.MOV.U32 R79, RZ, RZ, R154 ;  /* 0x000000ffff4f7224 */ /* 0x000fe200078e009a */
[----:B------:R-:W-:Y:S02]  /*2d060*/  MOV R78, R155 ;  /* 0x0000009b004e7202 */ /* 0x000fe40000000f00 */
[----:B------:R-:W3:Y:S01]  /*2d070*/  LDL.LU.64 R160, [R1+0x22c0] ;  /* 0x0022c00001a07983 */ /* 0x000ee20000300a00 */
[----:B------:R-:W-:-:S03]  /*2d080*/  MOV R95, R153 ;  /* 0x00000099005f7202 */ /* 0x000fc60000000f00 */
[----:B------:R-:W3:Y:S04]  /*2d090*/  LDL.LU.64 R158, [R1+0x22b8] ;  /* 0x0022b800019e7983 */ /* 0x000ee80000300a00 */
[----:B------:R-:W3:Y:S04]  /*2d0a0*/  LDL.LU.64 R156, [R1+0x22b0] ;  /* 0x0022b000019c7983 */ /* 0x000ee80000300a00 */
[----:B------:R-:W3:Y:S04]  /*2d0b0*/  LDL.LU.64 R154, [R1+0x22a8] ;  /* 0x0022a800019a7983 */ /* 0x000ee80000300a00 */
[----:B------:R-:W3:Y:S01]  /*2d0c0*/  LDL.LU.64 R152, [R1+0x22a0] ;  /* 0x0022a00001987983 */ /* 0x000ee20000300a00 */
[----:B------:R-:W-:-:S03]  /*2d0d0*/  MOV R122, R142 ;  /* 0x0000008e007a7202 */ /* 0x000fc60000000f00 */
[----:B------:R-:W3:Y:S01]  /*2d0e0*/  LDL.LU.64 R150, [R1+0x2298] ;  /* 0x0022980001967983 */ /* 0x000ee20000300a00 */
[----:B------:R-:W-:-:S03]  /*2d0f0*/  IMAD.MOV.U32 R123, RZ, RZ, R143 ;  /* 0x000000ffff7b7224 */ /* 0x000fc600078e008f */
        /* <DEDUP_REMOVED lines=27> */
[----:B------:R-:W3:Y:S04]  /*2d2b0*/  LDL.LU.64 R130, [R1+0x2248] ;  /* 0x0022480001827983 */ /* 0x000ee80000300a00 */
[----:B------:R-:W3:Y:S04]  /*2d2c0*/  LDL.LU.64 R128, [R1+0x2240] ;  /* 0x0022400001807983 */ /* 0x000ee80000300a00 */
[----:B------:R-:W3:Y:S04]  /*2d2d0*/  LDL.LU.64 R126, [R1+0x2238] ;  /* 0x00223800017e7983 */ /* 0x000ee80000300a00 */
[----:B------:R-:W3:Y:S01]  /*2d2e0*/  LDL.LU.64 R124, [R1+0x2230] ;  /* 0x00223000017c7983 */ /* 0x000ee20000300a00 */
[----:B------:R-:W-:-:S04]  /*2d2f0*/  IADD3 R4, R3, 0x2200, RZ ;  /* 0x0000220003047810 */ /* 0x000fc80007ffe0ff */
[----:B------:R-:W-:Y:S01]  /*2d300*/  R2UR UR6, R4 ;  /* 0x00000000040672ca */ /* 0x000fe200000e0000 */
[----:B------:R-:W-:Y:S01]  /*2d310*/  UMOV UR7, 0x40000040 ;  /* 0x4000004000077882 */ /* 0x000fe20000000000 */
[----:B------:R-:W2:Y:S01]  /*2d320*/  LDL.LU R4, [R1+0x2b8] ;  /* 0x0002b80001047983 */ /* 0x000ea20000300800 */
[----:B---3--:R-:W-:-:S10]  /*2d330*/  WARPGROUP.ARRIVE ;  /* 0x00000000000079c5 */ /* 0x008fd40000000000 */
        /* <DEDUP_REMOVED lines=56> */
[----:B-1----:R-:W-:Y:S01]  /*2d6c0*/  IMAD.MOV.U32 R133, RZ, RZ, R95 ;  /* 0x000000ffff857224 */ /* 0x002fe200078e005f */
[----:B------:R-:W-:-:S02]  /*2d6d0*/  MOV R134, R79 ;  /* 0x0000004f00867202 */ /* 0x000fc40000000f00 */
[----:B---3--:R-:W3:Y:S04]  /*2d6e0*/  LDL.LU R124, [R1+0x250] ;  /* 0x00025000017c7983 */ /* 0x008ee80000300800 */
[----:B------:R-:W3:Y:S04]  /*2d6f0*/  LDL.LU R125, [R1+0x254] ;  /* 0x00025400017d7983 */ /* 0x000ee80000300800 */
[----:B------:R-:W3:Y:S04]  /*2d700*/  LDL.LU R126, [R1+0x258] ;  /* 0x00025800017e7983 */ /* 0x000ee80000300800 */
[----:B------:R-:W3:Y:S04]  /*2d710*/  LDL.LU R127, [R1+0x25c] ;  /* 0x00025c00017f7983 */ /* 0x000ee80000300800 */
[----:B------:R-:W3:Y:S04]  /*2d720*/  LDL.LU R128, [R1+0x260] ;  /* 0x0002600001807983 */ /* 0x000ee80000300800 */
[----:B------:R-:W3:Y:S04]  /*2d730*/  LDL.LU R129, [R1+0x264] ;  /* 0x0002640001817983 */ /* 0x000ee80000300800 */
[----:B------:R-:W3:Y:S01]  /*2d740*/  LDL.LU R130, [R1+0x268] ;  /* 0x0002680001827983 */ /* 0x000ee20000300800 */
[----:B------:R-:W-:-:S03]  /*2d750*/  IMAD.MOV.U32 R135, RZ, RZ, R78 ;  /* 0x000000ffff877224 */ /* 0x000fc600078e004e */
[----:B------:R-:W3:Y:S01]  /*2d760*/  LDL.LU R131, [R1+0x26c] ;  /* 0x00026c0001837983 */ /* 0x000ee20000300800 */
[----:B------:R-:W-:-:S03]  /*2d770*/  MOV R136, R75 ;  /* 0x0000004b00887202 */ /* 0x000fc60000000f00 */
[----:B------:R-:W3:Y:S01]  /*2d780*/  LDL.LU R132, [R1+0x270] ;  /* 0x0002700001847983 */ /* 0x000ee20000300800 */
        /* <DEDUP_REMOVED lines=11> */
[----:B------:R-:W3:Y:S01]  /*2d840*/  LDL.LU R71, [R1+0x2214] ;  /* 0x0022140001477983 */ /* 0x000ee20000300800 */
        /* <DEDUP_REMOVED lines=9> */
[----:B------:R-:W3:Y:S01]  /*2d8e0*/  LDL.LU R76, [R1+0x2200] ;  /* 0x00220000014c7983 */ /* 0x000ee20000300800 */
[----:B------:R-:W-:-:S03]  /*2d8f0*/  MOV R148, R65 ;  /* 0x0000004100947202 */ /* 0x000fc60000000f00 */
[----:B------:R-:W3:Y:S01]  /*2d900*/  LDL.LU R73, [R1+0x21fc] ;  /* 0x0021fc0001497983 */ /* 0x000ee20000300800 */
[----:B------:R-:W-:-:S03]  /*2d910*/  IMAD.MOV.U32 R149, RZ, RZ, R64 ;  /* 0x000000ffff957224 */ /* 0x000fc600078e0040 */
[----:B------:R-:W3:Y:S04]  /*2d920*/  LDL.LU R72, [R1+0x21f8] ;  /* 0x0021f80001487983 */ /* 0x000ee80000300800 */
[----:B------:R-:W3:Y:S04]  /*2d930*/  LDL.LU R14, [R1+0x21f4] ;  /* 0x0021f400010e7983 */ /* 0x000ee80000300800 */
[----:B------:R-:W4:Y:S04]  /*2d940*/  LDL.LU R15, [R1+0x21f0] ;  /* 0x0021f000010f7983 */ /* 0x000f280000300800 */
[----:B------:R-:W3:Y:S04]  /*2d950*/  LDL.LU R65, [R1+0x21ec] ;  /* 0x0021ec0001417983 */ /* 0x000ee80000300800 */
[----:B------:R-:W4:Y:S01]  /*2d960*/  LDL.LU R64, [R1+0x21e8] ;  /* 0x0021e80001407983 */ /* 0x000f220000300800 */
[----:B------:R-:W-:Y:S01]  /*2d970*/  MOV R154, R101 ;  /* 0x00000065009a7202 */ /* 0x000fe20000000f00 */
[----:B------:R-:W-:Y:S01]  /*2d980*/  IMAD.MOV.U32 R155, RZ, RZ, R100 ;  /* 0x000000ffff9b7224 */ /* 0x000fe200078e0064 */
[----:B------:R-:W-:Y:S01]  /*2d990*/  MOV R156, R99 ;  /* 0x00000063009c7202 */ /* 0x000fe20000000f00 */
[----:B------:R-:W-:Y:S01]  /*2d9a0*/  IMAD.MOV.U32 R159, RZ, RZ, R96 ;  /* 0x000000ffff9f7224 */ /* 0x000fe200078e0060 */
[----:B------:R-:W-:Y:S01]  /*2d9b0*/  MOV R158, R97 ;  /* 0x00000061009e7202 */ /* 0x000fe20000000f00 */
[----:B------:R-:W-:Y:S01]  /*2d9c0*/  IMAD.MOV.U32 R161, RZ, RZ, R93 ;  /* 0x000000ffffa17224 */ /* 0x000fe200078e005d */
[----:B------:R-:W-:-:S02]  /*2d9d0*/  MOV R160, R94 ;  /* 0x0000005e00a07202 */ /* 0x000fc40000000f00 */
[----:B------:R-:W-:Y:S02]  /*2d9e0*/  MOV R162, R92 ;  /* 0x0000005c00a27202 */ /* 0x000fe40000000f00 */
[----:B--2---:R-:W-:Y:S02]  /*2d9f0*/  MOV R150, R4 ;  /* 0x0000000400967202 */ /* 0x004fe40000000f00 */
        /* <DEDUP_REMOVED lines=75> */
[----:B------:R-:W-:Y:S01]  /*2deb0*/  UMOV UR7, 0x40000040 ;  /* 0x4000004000077882 */ /* 0x000fe20000000000 */
[----:B---3--:R-:W-:Y:S02]  /*2dec0*/  FSETP.GEU.AND P4, PT, R65, -126, PT ;  /* 0xc2fc00004100780b */ /* 0x008fe40003f8e000 */
        /* <DEDUP_REMOVED lines=29> */
[----:B------:R-:W-:-:S02]  /*2e0a0*/  F2FP.BF16.F32.PACK_AB R24, R100, R101 ;  /* 0x000000656418723e */ /* 0x000fc400000010ff */
[----:B------:R-:W-:Y:S01]  /*2e0b0*/  F2FP.BF16.F32.PACK_AB R26, R97, R99 ;  /* 0x00000063611a723e */ /* 0x000fe200000010ff */
[----:B--2---:R-:W-:Y:S01]  /*2e0c0*/  @!P4 FMUL R92, R92, R92 ;  /* 0x0000005c5c5cc220 */ /* 0x004fe20000400000 */
        /* <DEDUP_REMOVED lines=295> */
[----:B------:R-:W-:Y:S01]  /*2f340*/  IADD3 R4, R3, 0x300, RZ ;  /* 0x0000030003047810 */ /* 0x000fe20007ffe0ff */
[----:B-1----:R-:W-:-:S03]  /*2f350*/  @!P6 FMUL R81, R81, R81 ;  /* 0x000000515151e220 */ /* 0x002fc60000400000 */
[----:B------:R-:W-:Y:S01]  /*2f360*/  R2UR UR6, R4 ;  /* 0x00000000040672ca */ /* 0x000fe200000e0000 */
[----:B---3--:R-:W-:Y:S01]  /*2f370*/  @!P4 FMUL R79, R79, R79 ;  /* 0x0000004f4f4fc220 */ /* 0x008fe20000400000 */
[----:B------:R-:W-:Y:S02]  /*2f380*/  F2FP.BF16.F32.PACK_AB R24, R89, R91 ;  /* 0x0000005b5918723e */ /* 0x000fe400000010ff */
[----:B------:R-:W-:Y:S01]  /*2f390*/  F2FP.BF16.F32.PACK_AB R26, R85, R88 ;  /* 0x00000058551a723e */ /* 0x000fe200000010ff */
[----:B----4-:R-:W-:Y:S01]  /*2f3a0*/  @!P5 FMUL R80, R80, R80 ;  /* 0x000000505050d220 */ /* 0x010fe20000400000 */
[----:B------:R-:W-:-:S04]  /*2f3b0*/  F2FP.BF16.F32.PACK_AB R25, R81, R84 ;  /* 0x000000545119723e */ /* 0x000fc800000010ff */
        /* <DEDUP_REMOVED lines=10> */
[----:B------:R1:W-:Y:S04]  /*2f460*/  STL [R1+0x84c], R80 ;  /* 0x00084c5001007387 */ /* 0x0003e80000100800 */
[----:B------:R2:W-:Y:S01]  /*2f470*/  STL [R1+0x848], R79 ;  /* 0x0008484f01007387 */ /* 0x0005e20000100800 */
[----:B------:R-:W-:-:S03]  /*2f480*/  WARPGROUP.DEPBAR.LE gsb0, 0x0 ;  /* 0x00008000000079c5 */ /* 0x000fc60000010000 */
[----:B------:R-:W-:Y:S04]  /*2f490*/  STL [R1+0x208], R126 ;  /* 0x0002087e01007387 */ /* 0x000fe80000100800 */
[----:B------:R-:W-:Y:S04]  /*2f4a0*/  STL [R1+0x21c], R131 ;  /* 0x00021c8301007387 */ /* 0x000fe80000100800 */
[----:B------:R-:W-:Y:S01]  /*2f4b0*/  STL.64 [R1+0x290], R160 ;  /* 0x000290a001007387 */ /* 0x000fe20000100a00 */
[----:B------:R-:W-:-:S03]  /*2f4c0*/  MOV R2, R250 ;  /* 0x000000fa00027202 */ /* 0x000fc60000000f00 */
[----:B------:R-:W-:Y:S01]  /*2f4d0*/  STL.64 [R1+0x298], R162 ;  /* 0x000298a201007387 */ /* 0x000fe20000100a00 */
[----:B------:R-:W-:-:S03]  /*2f4e0*/  IMAD.MOV.U32 R0, RZ, RZ, R251 ;  /* 0x000000ffff007224 */ /* 0x000fc600078e00fb */
[----:B------:R-:W-:Y:S01]  /*2f4f0*/  STL.64 [R1+0x2a0], R164 ;  /* 0x0002a0a401007387 */ /* 0x000fe20000100a00 */
[----:B------:R-:W-:Y:S01]  /*2f500*/  MOV R6, R248 ;  /* 0x000000f800067202 */ /* 0x000fe20000000f00 */
[----:B------:R-:W-:Y:S02]  /*2f510*/  IMAD.MOV.U32 R5, RZ, RZ, R249 ;  /* 0x000000ffff057224 */ /* 0x000fe400078e00f9 */
[----:B------:R-:W-:Y:S01]  /*2f520*/  STL.64 [R1+0x2a8], R166 ;  /* 0x0002a8a601007387 */ /* 0x000fe20000100a00 */
[----:B------:R-:W-:Y:S01]  /*2f530*/  MOV R8, R246 ;  /* 0x000000f600087202 */ /* 0x000fe20000000f00 */
[----:B------:R-:W-:Y:S02]  /*2f540*/  IMAD.MOV.U32 R7, RZ, RZ, R247 ;  /* 0x000000ffff077224 */ /* 0x000fe400078e00f7 */
[----:B------:R3:W-:Y:S01]  /*2f550*/  STL [R1+0x2b0], R168 ;  /* 0x0002b0a801007387 */ /* 0x0007e20000100800 */
        /* <DEDUP_REMOVED lines=90> */
[----:B-1----:R-:W-:Y:S01]  /*2fb00*/  MOV R80, R184 ;  /* 0x000000b800507202 */ /* 0x002fe20000000f00 */
[----:B--2---:R-:W-:-:S02]  /*2fb10*/  IMAD.MOV.U32 R79, RZ, RZ, R185 ;  /* 0x000000ffff4f7224 */ /* 0x004fc400078e00b9 */
        /* <DEDUP_REMOVED lines=23> */
[----:B------:R-:W4:Y:S04]  /*2fc90*/  LDL.LU.64 R174, [R1+0x1f00] ;  /* 0x001f000001ae7983 */ /* 0x000f280000300a00 */
[----:B------:R-:W4:Y:S04]  /*2fca0*/  LDL.LU.64 R172, [R1+0x1ef8] ;  /* 0x001ef80001ac7983 */ /* 0x000f280000300a00 */
[----:B------:R-:W4:Y:S04]  /*2fcb0*/  LDL.LU.64 R170, [R1+0x1ef0] ;  /* 0x001ef00001aa7983 */ /* 0x000f280000300a00 */
[----:B---3--:R-:W4:Y:S01]  /*2fcc0*/  LDL.LU.64 R168, [R1+0x1ee8] ;  /* 0x001ee80001a87983 */ /* 0x008f220000300a00 */
[----:B------:R-:W-:-:S03]  /*2fcd0*/  MOV R122, R158 ;  /* 0x0000009e007a7202 */ /* 0x000fc60000000f00 */
[----:B------:R-:W4:Y:S01]  /*2fce0*/  LDL.LU.64 R166, [R1+0x1ee0] ;  /* 0x001ee00001a67983 */ /* 0x000f220000300a00 */
[----:B------:R-:W-:-:S03]  /*2fcf0*/  IMAD.MOV.U32 R123, RZ, RZ, R159 ;  /* 0x000000ffff7b7224 */ /* 0x000fc600078e009f */
        /* <DEDUP_REMOVED lines=49> */
[----:B------:R-:W4:Y:S04]  /*30010*/  LDL.LU.64 R130, [R1+0x1e50] ;  /* 0x001e500001827983 */ /* 0x000f280000300a00 */
[----:B------:R-:W4:Y:S04]  /*30020*/  LDL.LU.64 R128, [R1+0x1e48] ;  /* 0x001e480001807983 */ /* 0x000f280000300a00 */
[----:B------:R-:W4:Y:S04]  /*30030*/  LDL.LU.64 R126, [R1+0x1e40] ;  /* 0x001e4000017e7983 */ /* 0x000f280000300a00 */
[----:B------:R-:W4:Y:S01]  /*30040*/  LDL.LU.64 R124, [R1+0x1e38] ;  /* 0x001e3800017c7983 */ /* 0x000f220000300a00 */
[----:B------:R-:W-:-:S04]  /*30050*/  IADD3 R4, R3, 0x2300, RZ ;  /* 0x0000230003047810 */ /* 0x000fc80007ffe0ff */
[----:B------:R-:W-:Y:S01]  /*30060*/  R2UR UR6, R4 ;  /* 0x00000000040672ca */ /* 0x000fe200000e0000 */
[----:B------:R-:W-:Y:S02]  /*30070*/  IMAD.MOV.U32 R4, RZ, RZ, R90 ;  /* 0x000000ffff047224 */ /* 0x000fe400078e005a */
[----:B------:R-:W2:Y:S01]  /*30080*/  LDL.LU R90, [R1+0x1e30] ;  /* 0x001e3000015a7983 */ /* 0x000ea20000300800 */
[----:B------:R-:W-:Y:S01]  /*30090*/  UMOV UR7, 0x40000040 ;  /* 0x4000004000077882 */ /* 0x000fe20000000000 */
[----:B----4-:R-:W-:-:S08]  /*300a0*/  WARPGROUP.ARRIVE ;  /* 0x00000000000079c5 */ /* 0x010fd00000000000 */
        /* <DEDUP_REMOVED lines=49> */
[----:B--2---:R1:W-:Y:S04]  /*303c0*/  STL [R1+0x1c90], R90 ;  /* 0x001c905a01007387 */ /* 0x0043e80000100800 */
[----:B-1----:R-:W2:Y:S04]  /*303d0*/  LDL.LU R90, [R1+0x208] ;  /* 0x00020800015a7983 */ /* 0x002ea80000300800 */
        /* <DEDUP_REMOVED lines=15> */
[----:B------:R-:W3:Y:S01]  /*304d0*/  LDL.LU R68, [R1+0x1e2c] ;  /* 0x001e2c0001447983 */ /* 0x000ee20000300800 */
[----:B------:R-:W-:-:S03]  /*304e0*/  IMAD.MOV.U32 R138, RZ, RZ, R82 ;  /* 0x000000ffff8a7224 */ /* 0x000fc600078e0052 */
[----:B------:R-:W4:Y:S01]  /*304f0*/  LDL.LU R69, [R1+0x1e28] ;  /* 0x001e280001457983 */ /* 0x000f220000300800 */
[----:B------:R-:W-:-:S03]  /*30500*/  MOV R139, R19 ;  /* 0x00000013008b7202 */ /* 0x000fc60000000f00 */
[----:B------:R-:W2:Y:S01]  /*30510*/  LDL.LU R87, [R1+0x1e24] ;  /* 0x001e240001577983 */ /* 0x000ea20000300800 */
[----:B------:R-:W-:-:S03]  /*30520*/  IMAD.MOV.U32 R140, RZ, RZ, R20 ;  /* 0x000000ffff8c7224 */ /* 0x000fc600078e0014 */
[----:B------:R-:W3:Y:S01]  /*30530*/  LDL.LU R86, [R1+0x1e20] ;  /* 0x001e200001567983 */ /* 0x000ee20000300800 */
[----:B------:R-:W-:-:S03]  /*30540*/  MOV R141, R21 ;  /* 0x00000015008d7202 */ /* 0x000fc60000000f00 */
[----:B------:R-:W4:Y:S04]  /*30550*/  LDL.LU R83, [R1+0x1e1c] ;  /* 0x001e1c0001537983 */ /* 0x000f280000300800 */
[----:B------:R-:W2:Y:S01]  /*30560*/  LDL.LU R82, [R1+0x1e18] ;  /* 0x001e180001527983 */ /* 0x000ea20000300800 */
[----:B------:R-:W-:-:S03]  /*30570*/  IMAD.MOV.U32 R142, RZ, RZ, R22 ;  /* 0x000000ffff8e7224 */ /* 0x000fc600078e0016 */
[----:B------:R-:W3:Y:S04]  /*30580*/  LDL.LU R19, [R1+0x1e14] ;  /* 0x001e140001137983 */ /* 0x000ee80000300800 */
[----:B------:R-:W4:Y:S04]  /*30590*/  LDL.LU R20, [R1+0x1e10] ;  /* 0x001e100001147983 */ /* 0x000f280000300800 */
[----:B------:R-:W2:Y:S04]  /*305a0*/  LDL.LU R21, [R1+0x1e0c] ;  /* 0x001e0c0001157983 */ /* 0x000ea80000300800 */
[----:B------:R-:W3:Y:S01]  /*305b0*/  LDL.LU R22, [R1+0x1e08] ;  /* 0x001e080001167983 */ /* 0x000ee20000300800 */
[----:B------:R-:W-:Y:S01]  /*305c0*/  MOV R151, R77 ;  /* 0x0000004d00977202 */ /* 0x000fe20000000f00 */
[----:B------:R-:W-:Y:S01]  /*305d0*/  IMAD.MOV.U32 R150, RZ, RZ, R78 ;  /* 0x000000ffff967224 */ /* 0x000fe200078e004e */
[----:B------:R-:W-:Y:S01]  /*305e0*/  MOV R153, R75 ;  /* 0x0000004b00997202 */ /* 0x000fe20000000f00 */
[----:B------:R-:W-:Y:S01]  /*305f0*/  IMAD.MOV.U32 R152, RZ, RZ, R76 ;  /* 0x000000ffff987224 */ /* 0x000fe200078e004c */
        /* <DEDUP_REMOVED lines=72> */
[----:B--2---:R-:W-:-:S02]  /*30a80*/  FSETP.GEU.AND P4, PT, R21, -126, PT ;  /* 0xc2fc00001500780b */ /* 0x004fc40003f8e000 */
[----:B---3--:R-:W-:-:S11]  /*30a90*/  FSETP.GEU.AND P5, PT, R22, -126, PT ;  /* 0xc2fc00001600780b */ /* 0x008fd60003fae000 */
[----:B------:R-:W-:Y:S02]  /*30aa0*/  @!P4 FMUL R21, R21, 0.5 ;  /* 0x3f0000001515c820 */ /* 0x000fe40000400000 */
[----:B------:R-:W-:Y:S02]  /*30ab0*/  @!P5 FMUL R22, R22, 0.5 ;  /* 0x3f0000001616d820 */ /* 0x000fe40000400000 */
[----:B------:R-:W1:Y:S08]  /*30ac0*/  MUFU.EX2 R77, R21 ;  /* 0x00000015004d7308 */ /* 0x000e700000000800 */
[----:B------:R-:W2:Y:S01]  /*30ad0*/  MUFU.EX2 R78, R22 ;  /* 0x00000016004e7308 */ /* 0x000ea20000000800 */
[----:B----4-:R-:W-:Y:S01]  /*30ae0*/  FSETP.GEU.AND P6, PT, R20, -126, PT ;  /* 0xc2fc00001400780b */ /* 0x010fe20003fce000 */
        /* <DEDUP_REMOVED lines=17> */
[----:B------:R-:W-:-:S04]  /*30c00*/  @!P4 FMUL R87, R87, 0.5 ;  /* 0x3f0000005757c820 */ /* 0x000fc80000400000 */
        /* <DEDUP_REMOVED lines=132> */
[----:B------:R-:W-:Y:S01]  /*31450*/  IADD3 R4, R3, 0x2380, RZ ;  /* 0x0000238003047810 */ /* 0x000fe20007ffe0ff */
[----:B------:R-:W-:-:S02]  /*31460*/  UMOV UR7, 0x40000040 ;  /* 0x4000004000077882 */ /* 0x000fc40000000000 */
[----:B------:R-:W3:Y:S01]  /*31470*/  LDL.LU R95, [R1+0x1c94] ;  /* 0x001c9400015f7983 */ /* 0x000ee20000300800 */
[----:B------:R-:W-:-:S03]  /*31480*/  R2UR UR6, R4 ;  /* 0x00000000040672ca */ /* 0x000fc600000e0000 */
[----:B------:R-:W4:Y:S01]  /*31490*/  LDL.LU R90, [R1+0x1c90] ;  /* 0x001c9000015a7983 */ /* 0x000f220000300800 */
[----:B--2---:R-:W-:-:S09]  /*314a0*/  WARPGROUP.ARRIVE ;  /* 0x00000000000079c5 */ /* 0x004fd20000000000 */
[----:B------:R-:W-:Y:S03]  /*314b0*/  HGMMA.64x256x16.F32.BF16 R124, R24, gdesc[UR4].tnspB, R124, gsb0 ;  /* 0x43e00004187c7df0 */ /* 0x000fe6000800187c */
[----:B------:R-:W-:Y:S02]  /*314c0*/  WARPGROUP.DEPBAR.LE gsb0, 0x0 ;  /* 0x00008000000079c5 */ /* 0x000fe40000010000 */
        /* <DEDUP_REMOVED lines=52> */
[----:B------:R-:W-:Y:S04]  /*31810*/  STL.64 [R1+0x1d0], R240 ;  /* 0x0001d0f001007387 */ /* 0x000fe80000100a00 */
[----:B------:R-:W-:Y:S04]  /*31820*/  STL.64 [R1+0x1d8], R242 ;  /* 0x0001d8f201007387 */ /* 0x000fe80000100a00 */
[----:B------:R-:W-:Y:S04]  /*31830*/  STL.64 [R1+0x1e0], R244 ;  /* 0x0001e0f401007387 */ /* 0x000fe80000100a00 */
[----:B------:R-:W-:Y:S04]  /*31840*/  STL.64 [R1+0x1e8], R246 ;  /* 0x0001e8f601007387 */ /* 0x000fe80000100a00 */
[----:B------:R-:W-:Y:S04]  /*31850*/  STL.64 [R1+0x1f0], R248 ;  /* 0x0001f0f801007387 */ /* 0x000fe80000100a00 */
[----:B------:R-:W-:Y:S04]  /*31860*/  STL.64 [R1+0x1f8], R250 ;  /* 0x0001f8fa01007387 */ /* 0x000fe80000100a00 */
[----:B-1----:R-:W4:Y:S04]  /*31870*/  LDL.LU.64 R172, [R1+0x1c88] ;  /* 0x001c880001ac7983 */ /* 0x002f280000300a00 */
[----:B------:R-:W4:Y:S04]  /*31880*/  LDL.LU.64 R170, [R1+0x1c80] ;  /* 0x001c800001aa7983 */ /* 0x000f280000300a00 */
[----:B------:R-:W4:Y:S04]  /*31890*/  LDL.LU.64 R168, [R1+0x1c78] ;  /* 0x001c780001a87983 */ /* 0x000f280000300a00 */
[----:B------:R-:W4:Y:S04]  /*318a0*/  LDL.LU R167, [R1+0x1c70] ;  /* 0x001c700001a77983 */ /* 0x000f280000300800 */
[----:B------:R-:W4:Y:S04]  /*318b0*/  LDL.LU.64 R164, [R1+0x1c68] ;  /* 0x001c680001a47983 */ /* 0x000f280000300a00 */
[----:B------:R-:W4:Y:S04]  /*318c0*/  LDL.LU.64 R162, [R1+0x1c60] ;  /* 0x001c600001a27983 */ /* 0x000f280000300a00 */
[----:B------:R-:W4:Y:S04]  /*318d0*/  LDL.LU R161, [R1+0x1c58] ;  /* 0x001c580001a17983 */ /* 0x000f280000300800 */
[----:B------:R-:W4:Y:S04]  /*318e0*/  LDL.LU.64 R158, [R1+0x1c50] ;  /* 0x001c5000019e7983 */ /* 0x000f280000300a00 */
[----:B------:R-:W4:Y:S04]  /*318f0*/  LDL.LU.64 R156, [R1+0x1c48] ;  /* 0x001c4800019c7983 */ /* 0x000f280000300a00 */
[----:B------:R-:W4:Y:S04]  /*31900*/  LDL.LU.64 R154, [R1+0x1c40] ;  /* 0x001c4000019a7983 */ /* 0x000f280000300a00 */
[----:B------:R-:W4:Y:S04]  /*31910*/  LDL.LU R153, [R1+0x1c38] ;  /* 0x001c380001997983 */ /* 0x000f280000300800 */
[----:B------:R-:W4:Y:S01]  /*31920*/  LDL.LU.64 R150, [R1+0x1c30] ;  /* 0x001c300001967983 */ /* 0x000f220000300a00 */
[----:B------:R-:W-:-:S03]  /*31930*/  IMAD.MOV.U32 R114, RZ, RZ, R126 ;  /* 0x000000ffff727224 */ /* 0x000fc600078e007e */
[----:B------:R-:W4:Y:S01]  /*31940*/  LDL.LU.64 R148, [R1+0x1c28] ;  /* 0x001c280001947983 */ /* 0x000f220000300a00 */
[----:B------:R-:W-:-:S03]  /*31950*/  IMAD.MOV.U32 R126, RZ, RZ, R138 ;  /* 0x000000ffff7e7224 */ /* 0x000fc600078e008a */
[----:B------:R-:W4:Y:S04]  /*31960*/  LDL.LU.64 R146, [R1+0x1c20] ;  /* 0x001c200001927983 */ /* 0x000f280000300a00 */
[----:B------:R-:W4:Y:S01]  /*31970*/  LDL.LU.64 R144, [R1+0x1c18] ;  /* 0x001c180001907983 */ /* 0x000f220000300a00 */
[----:B------:R-:W-:-:S03]  /*31980*/  IMAD.MOV.U32 R122, RZ, RZ, R134 ;  /* 0x000000ffff7a7224 */ /* 0x000fc600078e0086 */
[----:B------:R-:W4:Y:S01]  /*31990*/  LDL.LU R143, [R1+0x1c10] ;  /* 0x001c1000018f7983 */ /* 0x000f220000300800 */
        /* <DEDUP_REMOVED lines=11> */
[----:B------:R-:W-:-:S03]  /*31a50*/  MOV R115, R127 ;  /* 0x0000007f00737202 */ /* 0x000fc60000000f00 */
[----:B------:R-:W4:Y:S01]  /*31a60*/  LDL.LU.64 R132, [R1+0x1be8] ;  /* 0x001be80001847983 */ /* 0x000f220000300a00 */
[----:B------:R-:W-:Y:S01]  /*31a70*/  IMAD.MOV.U32 R0, RZ, RZ, R124 ;  /* 0x000000ffff007224 */ /* 0x000fe200078e007c */
[----:B------:R-:W-:Y:S02]  /*31a80*/  MOV R113, R125 ;  /* 0x0000007d00717202 */ /* 0x000fe40000000f00 */
[----:B------:R-:W4:Y:S04]  /*31a90*/  LDL.LU.64 R130, [R1+0x1be0] ;  /* 0x001be00001827983 */ /* 0x000f280000300a00 */
[----:B------:R-:W4:Y:S04]  /*31aa0*/  LDL.LU.64 R128, [R1+0x1bd8] ;  /* 0x001bd80001807983 */ /* 0x000f280000300a00 */
[----:B------:R-:W4:Y:S04]  /*31ab0*/  LDL.LU R127, [R1+0x1bd0] ;  /* 0x001bd000017f7983 */ /* 0x000f280000300800 */
[----:B------:R-:W4:Y:S04]  /*31ac0*/  LDL.LU.64 R124, [R1+0x1bc8] ;  /* 0x001bc800017c7983 */ /* 0x000f280000300a00 */
[----:B------:R-:W4:Y:S04]  /*31ad0*/  LDL.LU R142, [R1+0x78] ;  /* 0x00007800018e7983 */ /* 0x000f280000300800 */
[----:B------:R-:W4:Y:S04]  /*31ae0*/  LDL.LU R152, [R1+0xa0] ;  /* 0x0000a00001987983 */ /* 0x000f280000300800 */
[----:B------:R-:W4:Y:S04]  /*31af0*/  LDL.LU R166, [R1+0xd8] ;  /* 0x0000d80001a67983 */ /* 0x000f280000300800 */
[----:B------:R-:W4:Y:S04]  /*31b00*/  LDL.LU R98, [R1+0xf4] ;  /* 0x0000f40001627983 */ /* 0x000f280000300800 */
[----:B--2---:R-:W2:Y:S04]  /*31b10*/  LDL.LU R174, [R1+0xf8] ;  /* 0x0000f80001ae7983 */ /* 0x004ea80000300800 */
[----:B------:R-:W2:Y:S04]  /*31b20*/  LDL.LU R175, [R1+0xfc] ;  /* 0x0000fc0001af7983 */ /* 0x000ea80000300800 */
[----:B---3--:R-:W3:Y:S04]  /*31b30*/  LDL.LU R176, [R1+0x100] ;  /* 0x0001000001b07983 */ /* 0x008ee80000300800 */
[----:B------:R-:W3:Y:S04]  /*31b40*/  LDL.LU R177, [R1+0x104] ;  /* 0x0001040001b17983 */ /* 0x000ee80000300800 */
[----:B----4-:R-:W4:Y:S04]  /*31b50*/  LDL.LU R178, [R1+0x108] ;  /* 0x0001080001b27983 */ /* 0x010f280000300800 */
[----:B------:R-:W4:Y:S04]  /*31b60*/  LDL.LU R179, [R1+0x10c] ;  /* 0x00010c0001b37983 */ /* 0x000f280000300800 */
[----:B------:R-:W2:Y:S04]  /*31b70*/  LDL.LU R180, [R1+0x110] ;  /* 0x0001100001b47983 */ /* 0x000ea80000300800 */
[----:B------:R-:W2:Y:S04]  /*31b80*/  LDL.LU R181, [R1+0x114] ;  /* 0x0001140001b57983 */ /* 0x000ea80000300800 */
[----:B------:R-:W3:Y:S04]  /*31b90*/  LDL.LU R182, [R1+0x118] ;  /* 0x0001180001b67983 */ /* 0x000ee80000300800 */
[----:B------:R-:W3:Y:S04]  /*31ba0*/  LDL.LU R183, [R1+0x11c] ;  /* 0x00011c0001b77983 */ /* 0x000ee80000300800 */
[----:B------:R-:W4:Y:S04]  /*31bb0*/  LDL.LU R184, [R1+0x120] ;  /* 0x0001200001b87983 */ /* 0x000f280000300800 */
        /* <DEDUP_REMOVED lines=54> */
[----:B------:R-:W4:Y:S01]  /*31f20*/  LDL.LU R239, [R1+0x1fc] ;  /* 0x0001fc0001ef7983 */ /* 0x000f220000300800 */
[----:B------:R-:W-:-:S13]  /*31f30*/  FSETP.GEU.AND P5, PT, R156, -126, PT ;  /* 0xc2fc00009c00780b */ /* 0x000fda0003fae000 */
[----:B------:R-:W-:-:S04]  /*31f40*/  @!P5 FMUL R156, R156, 0.5 ;  /* 0x3f0000009c9cd820 */ /* 0x000fc80000400000 */
[----:B------:R1:W1:Y:S02]  /*31f50*/  MUFU.EX2 R74, R156 ;  /* 0x0000009c004a7308 */ /* 0x0002640000000800 */
[----:B-1----:R-:W-:Y:S02]  /*31f60*/  MOV R156, R0 ;  /* 0x00000000009c7202 */ /* 0x002fe40000000f00 */
[----:B------:R-:W-:Y:S02]  /*31f70*/  FSETP.GEU.AND P4, PT, R155, -126, PT ;  /* 0xc2fc00009b00780b */ /* 0x000fe40003f8e000 */
[----:B------:R-:W-:Y:S01]  /*31f80*/  FSETP.GEU.AND P6, PT, R154, -126, PT ;  /* 0xc2fc00009a00780b */ /* 0x000fe20003fce000 */
[----:B------:R-:W-:Y:S01]  /*31f90*/  @!P5 FMUL R74, R74, R74 ;  /* 0x0000004a4a4ad220 */ /* 0x000fe20000400000 */
[----:B------:R-:W-:-:S09]  /*31fa0*/  FSETP.GEU.AND P5, PT, R153, -126, PT ;  /* 0xc2fc00009900780b */ /* 0x000fd20003fae000 */
[----:B------:R-:W-:Y:S02]  /*31fb0*/  @!P4 FMUL R155, R155, 0.5 ;  /* 0x3f0000009b9bc820 */ /* 0x000fe40000400000 */
[----:B------:R-:W-:Y:S02]  /*31fc0*/  @!P6 FMUL R154, R154, 0.5 ;  /* 0x3f0000009a9ae820 */ /* 0x000fe40000400000 */
[----:B------:R-:W-:Y:S01]  /*31fd0*/  @!P5 FMUL R153, R153, 0.5 ;  /* 0x3f0000009999d820 */ /* 0x000fe20000400000 */
[----:B------:R-:W1:Y:S08]  /*31fe0*/  MUFU.EX2 R73, R155 ;  /* 0x0000009b00497308 */ /* 0x000e700000000800 */
[----:B------:R1:W-:Y:S08]  /*31ff0*/  MUFU.EX2 R71, R153 ;  /* 0x0000009900477308 */ /* 0x0003f00000000800 */
[----:B------:R1:W1:Y:S01]  /*32000*/  MUFU.EX2 R72, R154 ;  /* 0x0000009a00487308 */ /* 0x0002620000000800 */
        /* <DEDUP_REMOVED lines=61> */
[----:B--2---:R-:W2:Y:S04]  /*323e0*/  LDL.LU.64 R116, [R1+0x200] ;  /* 0x0002000001747983 */ /* 0x004ea80000300a00 */
        /* <DEDUP_REMOVED lines=63> */
[----:B------:R-:W-:Y:S01]  /*327e0*/  @!P4 FMUL R73, R73, R73 ;  /* 0x000000494949c220 */ /* 0x000fe20000400000 */
[----:B------:R-:W-:-:S13]  /*327f0*/  FSETP.GEU.AND P4, PT, R90, -126, PT ;  /* 0xc2fc00005a00780b */ /* 0x000fda0003f8e000 */
[----:B------:R-:W-:-:S04]  /*32800*/  @!P4 FMUL R90, R90, 0.5 ;  /* 0x3f0000005a5ac820 */ /* 0x000fc80000400000 */
[----:B------:R-:W1:Y:S01]  /*32810*/  MUFU.EX2 R70, R90 ;  /* 0x0000005a00467308 */ /* 0x000e620000000800 */
[----:B------:R-:W-:Y:S01]  /*32820*/  @!P6 FMUL R72, R72, R72 ;  /* 0x000000484848e220 */ /* 0x000fe20000400000 */
[----:B------:R-:W-:Y:S01]  /*32830*/  @!P5 FMUL R71, R71, R71 ;  /* 0x000000474747d220 */ /* 0x000fe20000400000 */
[----:B------:R-:W-:Y:S02]  /*32840*/  FSETP.GEU.AND P6, PT, R69, -126, PT ;  /* 0xc2fc00004500780b */ /* 0x000fe40003fce000 */
[----:B------:R-:W-:Y:S01]  /*32850*/  FSETP.GEU.AND P5, PT, R68, -126, PT ;  /* 0xc2fc00004400780b */ /* 0x000fe20003fae000 */
[----:B-1----:R-:W-:Y:S01]  /*32860*/  @!P4 FMUL R70, R70, R70 ;  /* 0x000000464646c220 */ /* 0x002fe20000400000 */
[----:B------:R-:W-:-:S09]  /*32870*/  FSETP.GEU.AND P4, PT, R95, -126, PT ;  /* 0xc2fc00005f00780b */ /* 0x000fd20003f8e000 */
[----:B------:R-:W-:Y:S02]  /*32880*/  @!P6 FMUL R69, R69, 0.5 ;  /* 0x3f0000004545e820 */ /* 0x000fe40000400000 */
[----:B------:R-:W-:-:S04]  /*32890*/  @!P5 FMUL R68, R68, 0.5 ;  /* 0x3f0000004444d820 */ /* 0x000fc80000400000 */
        /* <DEDUP_REMOVED lines=77> */
[----:B------:R2:W-:Y:S04]  /*32d70*/  STL.64 [R1+0x3f8], R242 ;  /* 0x0003f8f201007387 */ /* 0x0005e80000100a00 */
[----:B-1----:R-:W3:Y:S04]  /*32d80*/  LDL.LU.64 R238, [R1+0x1bc0] ;  /* 0x001bc00001ee7983 */ /* 0x002ee80000300a00 */
        /* <DEDUP_REMOVED lines=32> */
[----:B------:R-:W4:Y:S04]  /*32f90*/  LDL.LU.64 R172, [R1+0x1ab8] ;  /* 0x001ab80001ac7983 */ /* 0x000f280000300a00 */
[----:B------:R-:W3:Y:S04]  /*32fa0*/  LDL.LU.64 R170, [R1+0x1ab0] ;  /* 0x001ab00001aa7983 */ /* 0x000ee80000300a00 */
[----:B------:R-:W3:Y:S04]  /*32fb0*/  LDL.LU.64 R168, [R1+0x1aa8] ;  /* 0x001aa80001a87983 */ /* 0x000ee80000300a00 */
[----:B------:R-:W3:Y:S04]  /*32fc0*/  LDL.LU.64 R166, [R1+0x1aa0] ;  /* 0x001aa00001a67983 */ /* 0x000ee80000300a00 */
[----:B------:R-:W3:Y:S04]  /*32fd0*/  LDL.LU.64 R164, [R1+0x1a98] ;  /* 0x001a980001a47983 */ /* 0x000ee80000300a00 */
[----:B------:R-:W3:Y:S04]  /*32fe0*/  LDL.LU.64 R162, [R1+0x1a90] ;  /* 0x001a900001a27983 */ /* 0x000ee80000300a00 */
[----:B------:R-:W3:Y:S04]  /*32ff0*/  LDL.LU R161, [R1+0x1a88] ;  /* 0x001a880001a17983 */ /* 0x000ee80000300800 */
[----:B------:R-:W3:Y:S01]  /*33000*/  LDL.LU.64 R158, [R1+0x1a80] ;  /* 0x001a8000019e7983 */ /* 0x000ee20000300a00 */
[----:B------:R-:W-:-:S03]  /*33010*/  MOV R244, R146 ;  /* 0x0000009200f47202 */ /* 0x000fc60000000f00 */
[----:B------:R-:W3:Y:S01]  /*33020*/  LDL.LU.64 R156, [R1+0x1a78] ;  /* 0x001a7800019c7983 */ /* 0x000ee20000300a00 */
[----:B--2---:R-:W-:-:S03]  /*33030*/  IMAD.MOV.U32 R243, RZ, RZ, R147 ;  /* 0x000000fffff37224 */ /* 0x004fc600078e0093 */
[----:B------:R-:W2:Y:S01]  /*33040*/  LDL.LU R152, [R1+0x1a70] ;  /* 0x001a700001987983 */ /* 0x000ea20000300800 */
        /* <DEDUP_REMOVED lines=12> */
[----:B------:R-:W-:Y:S01]  /*33110*/  IMAD.MOV.U32 R64, RZ, RZ, R136 ;  /* 0x000000ffff407224 */ /* 0x000fe200078e0088 */
[----:B------:R-:W-:Y:S02]  /*33120*/  MOV R63, R137 ;  /* 0x00000089003f7202 */ /* 0x000fe40000000f00 */
[----:B------:R-:W2:Y:S01]  /*33130*/  LDL.LU.64 R142, [R1+0x1a48] ;  /* 0x001a4800018e7983 */ /* 0x000ea20000300a00 */
[----:B------:R-:W-:Y:S01]  /*33140*/  IMAD.MOV.U32 R66, RZ, RZ, R134 ;  /* 0x000000ffff427224 */ /* 0x000fe200078e0086 */
[----:B------:R-:W-:-:S02]  /*33150*/  MOV R65, R135 ;  /* 0x0000008700417202 */ /* 0x000fc40000000f00 */
        /* <DEDUP_REMOVED lines=118> */
[----:B----4-:R-:W-:Y:S04]  /*338c0*/  STL.64 [R1+0x19d0], R172 ;  /* 0x0019d0ac01007387 */ /* 0x010fe80000100a00 */
[----:B---3--:R-:W-:Y:S04]  /*338d0*/  STL.64 [R1+0x19c8], R170 ;  /* 0x0019c8aa01007387 */ /* 0x008fe80000100a00 */
[----:B------:R-:W-:Y:S04]  /*338e0*/  STL.64 [R1+0x19c0], R168 ;  /* 0x0019c0a801007387 */ /* 0x000fe80000100a00 */
[----:B------:R-:W-:Y:S04]  /*338f0*/  STL [R1+0x19b8], R167 ;  /* 0x0019b8a701007387 */ /* 0x000fe80000100800 */
[----:B------:R-:W-:Y:S04]  /*33900*/  STL.64 [R1+0x19b0], R164 ;  /* 0x0019b0a401007387 */ /* 0x000fe80000100a00 */
[----:B------:R-:W-:Y:S04]  /*33910*/  STL.64 [R1+0x19a8], R162 ;  /* 0x0019a8a201007387 */ /* 0x000fe80000100a00 */
[----:B--2---:R-:W-:Y:S04]  /*33920*/  STL.64 [R1+0x19a0], R160 ;  /* 0x0019a0a001007387 */ /* 0x004fe80000100a00 */
[----:B------:R-:W-:Y:S04]  /*33930*/  STL.64 [R1+0x1998], R158 ;  /* 0x0019989e01007387 */ /* 0x000fe80000100a00 */
[----:B------:R-:W-:Y:S04]  /*33940*/  STL [R1+0x1990], R157 ;  /* 0x0019909d01007387 */ /* 0x000fe80000100800 */
        /* <DEDUP_REMOVED lines=13> */
[----:B------:R1:W-:Y:S04]  /*33a20*/  STL.64 [R1+0x1920], R124 ;  /* 0x0019207c01007387 */ /* 0x0003e80000100a00 */
[----:B------:R2:W-:Y:S04]  /*33a30*/  STL [R1+0x191c], R112 ;  /* 0x00191c7001007387 */ /* 0x0005e80000100800 */
[----:B-1----:R-:W3:Y:S04]  /*33a40*/  LDL.LU R124, [R1+0x30] ;  /* 0x00003000017c7983 */ /* 0x002ee80000300800 */
[----:B------:R-:W3:Y:S04]  /*33a50*/  LDL.LU R125, [R1+0x34] ;  /* 0x00003400017d7983 */ /* 0x000ee80000300800 */
        /* <DEDUP_REMOVED lines=22> */
[----:B------:R-:W3:Y:S01]  /*33bc0*/  LDL.LU R150, [R1+0x98] ;  /* 0x0000980001967983 */ /* 0x000ee20000300800 */
[----:B--2---:R-:W-:-:S03]  /*33bd0*/  MOV R112, R156 ;  /* 0x0000009c00707202 */ /* 0x004fc60000000f00 */
        /* <DEDUP_REMOVED lines=20> */
[----:B------:R-:W-:Y:S01]  /*33d20*/  IADD3 R4, R3, 0x2400, RZ ;  /* 0x0000240003047810 */ /* 0x000fe20007ffe0ff */
[----:B------:R-:W-:Y:S01]  /*33d30*/  IMAD.MOV.U32 R173, RZ, RZ, R98 ;  /* 0x000000ffffad7224 */ /* 0x000fe200078e0062 */
[----:B------:R-:W-:Y:S01]  /*33d40*/  UMOV UR7, 0x40000040 ;  /* 0x4000004000077882 */ /* 0x000fe20000000000 */
[----:B------:R-:W2:Y:S01]  /*33d50*/  LDL.LU R98, [R1+0x19d8] ;  /* 0x0019d80001627983 */ /* 0x000ea20000300800 */
[----:B------:R-:W-:-:S03]  /*33d60*/  R2UR UR6, R4 ;  /* 0x00000000040672ca */ /* 0x000fc600000e0000 */
[----:B---3--:R-:W-:-:S10]  /*33d70*/  WARPGROUP.ARRIVE ;  /* 0x00000000000079c5 */ /* 0x008fd40000000000 */
        /* <DEDUP_REMOVED lines=66> */
[----:B-1----:R-:W3:Y:S04]  /*341a0*/  LDL.LU.64 R172, [R1+0x19d0] ;  /* 0x0019d00001ac7983 */ /* 0x002ee80000300a00 */
[----:B------:R-:W4:Y:S04]  /*341b0*/  LDL.LU.64 R170, [R1+0x19c8] ;  /* 0x0019c80001aa7983 */ /* 0x000f280000300a00 */
[----:B------:R-:W2:Y:S04]  /*341c0*/  LDL.LU.64 R168, [R1+0x19c0] ;  /* 0x0019c00001a87983 */ /* 0x000ea80000300a00 */
[----:B------:R-:W2:Y:S04]  /*341d0*/  LDL.LU R167, [R1+0x19b8] ;  /* 0x0019b80001a77983 */ /* 0x000ea80000300800 */
[----:B------:R-:W2:Y:S04]  /*341e0*/  LDL.LU.64 R164, [R1+0x19b0] ;  /* 0x0019b00001a47983 */ /* 0x000ea80000300a00 */
[----:B------:R-:W2:Y:S04]  /*341f0*/  LDL.LU.64 R162, [R1+0x19a8] ;  /* 0x0019a80001a27983 */ /* 0x000ea80000300a00 */
[----:B------:R-:W2:Y:S04]  /*34200*/  LDL.LU.64 R160, [R1+0x19a0] ;  /* 0x0019a00001a07983 */ /* 0x000ea80000300a00 */
        /* <DEDUP_REMOVED lines=15> */
[----:B------:R-:W2:Y:S04]  /*34300*/  LDL.LU.64 R124, [R1+0x1920] ;  /* 0x00192000017c7983 */ /* 0x000ea80000300a00 */
[----:B------:R-:W2:Y:S01]  /*34310*/  LDL.LU R112, [R1+0x191c] ;  /* 0x00191c0001707983 */ /* 0x000ea20000300800 */
[----:B------:R-:W-:Y:S01]  /*34320*/  MOV R25, R66 ;  /* 0x0000004200197202 */ /* 0x000fe20000000f00 */
[----:B------:R-:W-:Y:S01]  /*34330*/  IMAD.MOV.U32 R4, RZ, RZ, R63 ;  /* 0x000000ffff047224 */ /* 0x000fe200078e003f */
[----:B------:R-:W-:Y:S01]  /*34340*/  MOV R27, R64 ;  /* 0x00000040001b7202 */ /* 0x000fe20000000f00 */
[----:B------:R-:W-:Y:S01]  /*34350*/  IMAD.MOV.U32 R26, RZ, RZ, R65 ;  /* 0x000000ffff1a7224 */ /* 0x000fe200078e0041 */
[----:B---3--:R-:W-:Y:S04]  /*34360*/  STL.64 [R1+0x16f8], R172 ;  /* 0x0016f8ac01007387 */ /* 0x008fe80000100a00 */
[----:B----4-:R-:W-:Y:S04]  /*34370*/  STL.64 [R1+0x16f0], R170 ;  /* 0x0016f0aa01007387 */ /* 0x010fe80000100a00 */
[----:B--2---:R-:W-:Y:S01]  /*34380*/  STL.64 [R1+0x16e8], R168 ;  /* 0x0016e8a801007387 */ /* 0x004fe20000100a00 */
[----:B------:R-:W-:-:S03]  /*34390*/  FSETP.GEU.AND P5, PT, R160, -126, PT ;  /* 0xc2fc0000a000780b */ /* 0x000fc60003fae000 */
[----:B------:R-:W-:Y:S04]  /*343a0*/  STL [R1+0x16e0], R167 ;  /* 0x0016e0a701007387 */ /* 0x000fe80000100800 */
[----:B------:R-:W-:Y:S04]  /*343b0*/  STL.64 [R1+0x16d8], R164 ;  /* 0x0016d8a401007387 */ /* 0x000fe80000100a00 */
[----:B------:R-:W-:Y:S02]  /*343c0*/  STL.64 [R1+0x16d0], R162 ;  /* 0x0016d0a201007387 */ /* 0x000fe40000100a00 */
[----:B------:R-:W-:-:S02]  /*343d0*/  @!P5 FMUL R160, R160, 0.5 ;  /* 0x3f000000a0a0d820 */ /* 0x000fc40000400000 */
[----:B------:R-:W-:Y:S02]  /*343e0*/  STL [R1+0x16c8], R161 ;  /* 0x0016c8a101007387 */ /* 0x000fe40000100800 */
[----:B------:R-:W1:Y:S02]  /*343f0*/  MUFU.EX2 R66, R160 ;  /* 0x000000a000427308 */ /* 0x000e640000000800 */
        /* <DEDUP_REMOVED lines=12> */
[----:B------:R-:W-:Y:S01]  /*344c0*/  STL [R1+0x1660], R127 ;  /* 0x0016607f01007387 */ /* 0x000fe20000100800 */
[----:B------:R-:W-:-:S03]  /*344d0*/  IMAD.MOV.U32 R24, RZ, RZ, R112 ;  /* 0x000000ffff187224 */ /* 0x000fc600078e0070 */
[----:B------:R2:W-:Y:S01]  /*344e0*/  STL.64 [R1+0x1658], R124 ;  /* 0x0016587c01007387 */ /* 0x0005e20000100a00 */
[----:B-1----:R-:W-:-:S03]  /*344f0*/  @!P5 FMUL R66, R66, R66 ;  /* 0x000000424242d220 */ /* 0x002fc60000400000 */
[----:B------:R-:W3:Y:S01]  /*34500*/  LDL.LU.64 R112, [R1] ;  /* 0x0000000001707983 */ /* 0x000ee20000300a00 */
[----:B------:R-:W-:-:S03]  /*34510*/  FSETP.GEU.AND P5, PT, R157, -126, PT ;  /* 0xc2fc00009d00780b */ /* 0x000fc60003fae000 */
[----:B------:R-:W4:Y:S01]  /*34520*/  LDL.LU.64 R114, [R1+0x8] ;  /* 0x0000080001727983 */ /* 0x000f220000300a00 */
[----:B------:R-:W-:-:S03]  /*34530*/  FSETP.GEU.AND P4, PT, R159, -126, PT ;  /* 0xc2fc00009f00780b */ /* 0x000fc60003f8e000 */
[----:B------:R-:W3:Y:S01]  /*34540*/  LDL.LU.64 R116, [R1+0x10] ;  /* 0x0000100001747983 */ /* 0x000ee20000300a00 */
[----:B------:R-:W-:-:S03]  /*34550*/  FSETP.GEU.AND P6, PT, R158, -126, PT ;  /* 0xc2fc00009e00780b */ /* 0x000fc60003fce000 */
[----:B------:R-:W4:Y:S04]  /*34560*/  LDL.LU.64 R118, [R1+0x18] ;  /* 0x0000180001767983 */ /* 0x000f280000300a00 */
[----:B------:R-:W3:Y:S04]  /*34570*/  LDL.LU.64 R120, [R1+0x20] ;  /* 0x0000200001787983 */ /* 0x000ee80000300a00 */
[----:B------:R-:W4:Y:S04]  /*34580*/  LDL.LU.64 R122, [R1+0x28] ;  /* 0x00002800017a7983 */ /* 0x000f280000300a00 */
[----:B--2---:R-:W2:Y:S04]  /*34590*/  LDL.LU.64 R124, [R1+0x30] ;  /* 0x00003000017c7983 */ /* 0x004ea80000300a00 */
[----:B------:R-:W3:Y:S04]  /*345a0*/  LDL.LU.64 R126, [R1+0x38] ;  /* 0x00003800017e7983 */ /* 0x000ee80000300a00 */
[----:B------:R-:W4:Y:S04]  /*345b0*/  LDL.LU.64 R128, [R1+0x40] ;  /* 0x0000400001807983 */ /* 0x000f280000300a00 */
[----:B------:R-:W2:Y:S04]  /*345c0*/  LDL.LU.64 R130, [R1+0x48] ;  /* 0x0000480001827983 */ /* 0x000ea80000300a00 */
[----:B------:R-:W3:Y:S04]  /*345d0*/  LDL.LU.64 R132, [R1+0x50] ;  /* 0x0000500001847983 */ /* 0x000ee80000300a00 */
[----:B------:R-:W4:Y:S04]  /*345e0*/  LDL.LU.64 R134, [R1+0x58] ;  /* 0x0000580001867983 */ /* 0x000f280000300a00 */
[----:B------:R-:W2:Y:S01]  /*345f0*/  LDL.LU.64 R136, [R1+0x60] ;  /* 0x0000600001887983 */ /* 0x000ea20000300a00 */
[----:B------:R-:W-:-:S03]  /*34600*/  @!P5 FMUL R157, R157, 0.5 ;  /* 0x3f0000009d9dd820 */ /* 0x000fc60000400000 */
[----:B------:R-:W3:Y:S01]  /*34610*/  LDL.LU.64 R138, [R1+0x68] ;  /* 0x00006800018a7983 */ /* 0x000ee20000300a00 */
[----:B------:R-:W-:-:S03]  /*34620*/  @!P4 FMUL R159, R159, 0.5 ;  /* 0x3f0000009f9fc820 */ /* 0x000fc60000400000 */
[----:B------:R-:W4:Y:S01]  /*34630*/  LDL.LU.64 R140, [R1+0x70] ;  /* 0x00007000018c7983 */ /* 0x000f220000300a00 */
[----:B------:R-:W-:-:S03]  /*34640*/  @!P6 FMUL R158, R158, 0.5 ;  /* 0x3f0000009e9ee820 */ /* 0x000fc60000400000 */
[----:B------:R-:W2:Y:S04]  /*34650*/  LDL.LU.64 R142, [R1+0x78] ;  /* 0x00007800018e7983 */ /* 0x000ea80000300a00 */
[----:B------:R-:W3:Y:S04]  /*34660*/  LDL.LU.64 R144, [R1+0x80] ;  /* 0x0000800001907983 */ /* 0x000ee80000300a00 */
[----:B------:R-:W4:Y:S01]  /*34670*/  LDL.LU.64 R146, [R1+0x88] ;  /* 0x0000880001927983 */ /* 0x000f220000300a00 */
[----:B------:R1:W-:Y:S03]  /*34680*/  MUFU.EX2 R63, R157 ;  /* 0x0000009d003f7308 */ /* 0x0003e60000000800 */
[----:B------:R-:W2:Y:S04]  /*34690*/  LDL.LU.64 R148, [R1+0x90] ;  /* 0x0000900001947983 */ /* 0x000ea80000300a00 */
[----:B------:R-:W3:Y:S01]  /*346a0*/  LDL.LU.64 R150, [R1+0x98] ;  /* 0x0000980001967983 */ /* 0x000ee20000300a00 */
[----:B------:R-:W4:Y:S03]  /*346b0*/  MUFU.EX2 R65, R159 ;  /* 0x0000009f00417308 */ /* 0x000f260000000800 */
[----:B------:R-:W4:Y:S04]  /*346c0*/  LDL.LU.64 R152, [R1+0xa0] ;  /* 0x0000a00001987983 */ /* 0x000f280000300a00 */
[----:B------:R-:W2:Y:S01]  /*346d0*/  LDL.LU.64 R154, [R1+0xa8] ;  /* 0x0000a800019a7983 */ /* 0x000ea20000300a00 */
[----:B------:R1:W3:Y:S03]  /*346e0*/  MUFU.EX2 R64, R158 ;  /* 0x0000009e00407308 */ /* 0x0002e60000000800 */
[----:B-1----:R-:W3:Y:S04]  /*346f0*/  LDL.LU.64 R156, [R1+0xb0] ;  /* 0x0000b000019c7983 */ /* 0x002ee80000300a00 */
        /* <DEDUP_REMOVED lines=118> */
[----:B------:R-:W4:Y:S04]  /*34e60*/  LDL.LU R53, [R1+0x1910] ;  /* 0x0019100001357983 */ /* 0x000f280000300800 */
[----:B------:R-:W4:Y:S04]  /*34e70*/  LDL.LU R106, [R1+0x190c] ;  /* 0x00190c00016a7983 */ /* 0x000f280000300800 */
[----:B------:R-:W2:Y:S04]  /*34e80*/  LDL.LU R103, [R1+0x1908] ;  /* 0x0019080001677983 */ /* 0x000ea80000300800 */
[----:B------:R-:W3:Y:S04]  /*34e90*/  LDL.LU R60, [R1+0x1904] ;  /* 0x00190400013c7983 */ /* 0x000ee80000300800 */
[----:B------:R-:W4:Y:S01]  /*34ea0*/  LDL.LU R61, [R1+0x1900] ;  /* 0x00190000013d7983 */ /* 0x000f220000300800 */
[----:B------:R-:W-:Y:S01]  /*34eb0*/  @!P4 FMUL R65, R65, R65 ;  /* 0x000000414141c220 */ /* 0x000fe20000400000 */
[----:B------:R-:W-:-:S02]  /*34ec0*/  FSETP.GEU.AND P4, PT, R98, -126, PT ;  /* 0xc2fc00006200780b */ /* 0x000fc40003f8e000 */
[----:B------:R-:W-:-:S11]  /*34ed0*/  MOV R200, R62 ;  /* 0x0000003e00c87202 */ /* 0x000fd60000000f00 */
[----:B------:R-:W-:-:S04]  /*34ee0*/  @!P4 FMUL R98, R98, 0.5 ;  /* 0x3f0000006262c820 */ /* 0x000fc80000400000 */
[----:B------:R-:W1:Y:S01]  /*34ef0*/  MUFU.EX2 R62, R98 ;  /* 0x00000062003e7308 */ /* 0x000e620000000800 */
[----:B------:R-:W-:Y:S01]  /*34f00*/  @!P6 FMUL R64, R64, R64 ;  /* 0x000000404040e220 */ /* 0x000fe20000400000 */
[----:B------:R-:W-:Y:S01]  /*34f10*/  @!P5 FMUL R63, R63, R63 ;  /* 0x0000003f3f3fd220 */ /* 0x000fe20000400000 */
[----:B-1----:R-:W-:Y:S01]  /*34f20*/  @!P4 FMUL R62, R62, R62 ;  /* 0x0000003e3e3ec220 */ /* 0x002fe20000400000 */
[----:B------:R-:W-:Y:S02]  /*34f30*/  IMAD.MOV.U32 R201, RZ, RZ, R59 ;  /* 0x000000ffffc97224 */ /* 0x000fe400078e003b */
[----:B------:R-:W-:Y:S01]  /*34f40*/  IMAD.MOV.U32 R145, RZ, RZ, R4 ;  /* 0x000000ffff917224 */ /* 0x000fe200078e0004 */
[----:B------:R-:W-:Y:S01]  /*34f50*/  IADD3 R4, R3, 0x480, RZ ;  /* 0x0000048003047810 */ /* 0x000fe20007ffe0ff */
        /* <DEDUP_REMOVED lines=109> */
[----:B------:R-:W-:Y:S02]  /*35630*/  F2FP.BF16.F32.PACK_AB R24, R65, R66 ;  /* 0x000000424118723e */ /* 0x000fe400000010ff */
[----:B------:R-:W-:Y:S01]  /*35640*/  F2FP.BF16.F32.PACK_AB R26, R63, R64 ;  /* 0x000000403f1a723e */ /* 0x000fe200000010ff */
[----:B------:R-:W-:Y:S01]  /*35650*/  UMOV UR7, 0x40000040 ;  /* 0x4000004000077882 */ /* 0x000fe20000000000 */
[----:B--2---:R-:W-:Y:S02]  /*35660*/  FSETP.GEU.AND P4, PT, R103, -126, PT ;  /* 0xc2fc00006700780b */ /* 0x004fe40003f8e000 */
[----:B---3--:R-:W-:Y:S02]  /*35670*/  FSETP.GEU.AND P5, PT, R60, -126, PT ;  /* 0xc2fc00003c00780b */ /* 0x008fe40003fae000 */
[----:B----4-:R-:W-:-:S09]  /*35680*/  FSETP.GEU.AND P6, PT, R61, -126, PT ;  /* 0xc2fc00003d00780b */ /* 0x010fd20003fce000 */
[----:B------:R-:W-:Y:S02]  /*35690*/  @!P4 FMUL R103, R103, 0.5 ;  /* 0x3f0000006767c820 */ /* 0x000fe40000400000 */
[----:B------:R-:W-:Y:S02]  /*356a0*/  @!P5 FMUL R60, R60, 0.5 ;  /* 0x3f0000003c3cd820 */ /* 0x000fe40000400000 */
[----:B------:R-:W-:Y:S01]  /*356b0*/  @!P6 FMUL R61, R61, 0.5 ;  /* 0x3f0000003d3de820 */ /* 0x000fe20000400000 */
[----:B------:R-:W1:Y:S08]  /*356c0*/  MUFU.EX2 R59, R103 ;  /* 0x00000067003b7308 */ /* 0x000e700000000800 */
[----:B------:R-:W2:Y:S08]  /*356d0*/  MUFU.EX2 R61, R61 ;  /* 0x0000003d003d7308 */ /* 0x000eb00000000800 */
[----:B------:R-:W3:Y:S01]  /*356e0*/  MUFU.EX2 R60, R60 ;  /* 0x0000003c003c7308 */ /* 0x000ee20000000800 */
[----:B-1----:R-:W-:Y:S01]  /*356f0*/  @!P4 FMUL R59, R59, R59 ;  /* 0x0000003b3b3bc220 */ /* 0x002fe20000400000 */
[----:B--2---:R-:W-:Y:S01]  /*35700*/  @!P6 FMUL R61, R61, R61 ;  /* 0x0000003d3d3de220 */ /* 0x004fe20000400000 */
[----:B---3--:R-:W-:-:S04]  /*35710*/  @!P5 FMUL R60, R60, R60 ;  /* 0x0000003c3c3cd220 */ /* 0x008fc80000400000 */
[----:B------:R-:W-:Y:S02]  /*35720*/  F2FP.BF16.F32.PACK_AB R25, R61, R62 ;  /* 0x0000003e3d19723e */ /* 0x000fe400000010ff */
[----:B------:R-:W-:-:S04]  /*35730*/  F2FP.BF16.F32.PACK_AB R27, R59, R60 ;  /* 0x0000003c3b1b723e */ /* 0x000fc800000010ff */
[----:B------:R-:W-:-:S06]  /*35740*/  WARPGROUP.ARRIVE ;  /* 0x00000000000079c5 */ /* 0x000fcc0000000000 */
[----:B------:R-:W-:Y:S01]  /*35750*/  HGMMA.64x256x16.F32.BF16 R124, R24, gdesc[UR4].tnspB, R124, gsb0 ;  /* 0x43e00004187c7df0 */ /* 0x000fe2000800187c */
        /* <DEDUP_REMOVED lines=213> */
[----:B-1----:R-:W4:Y:S04]  /*364b0*/  LDL.LU.64 R172, [R1+0x16f8] ;  /* 0x0016f80001ac7983 */ /* 0x002f280000300a00 */
[----:B------:R-:W4:Y:S04]  /*364c0*/  LDL.LU.64 R170, [R1+0x16f0] ;  /* 0x0016f00001aa7983 */ /* 0x000f280000300a00 */
[----:B------:R-:W4:Y:S04]  /*364d0*/  LDL.LU.64 R168, [R1+0x16e8] ;  /* 0x0016e80001a87983 */ /* 0x000f280000300a00 */
[----:B------:R-:W4:Y:S04]  /*364e0*/  LDL.LU R167, [R1+0x16e0] ;  /* 0x0016e00001a77983 */ /* 0x000f280000300800 */
[----:B------:R-:W4:Y:S04]  /*364f0*/  LDL.LU.64 R164, [R1+0x16d8] ;  /* 0x0016d80001a47983 */ /* 0x000f280000300a00 */
[----:B------:R-:W4:Y:S04]  /*36500*/  LDL.LU.64 R162, [R1+0x16d0] ;  /* 0x0016d00001a27983 */ /* 0x000f280000300a00 */
[----:B------:R-:W4:Y:S04]  /*36510*/  LDL.LU R161, [R1+0x16c8] ;  /* 0x0016c80001a17983 */ /* 0x000f280000300800 */
[----:B------:R-:W4:Y:S01]  /*36520*/  LDL.LU.64 R150, [R1+0x16c0] ;  /* 0x0016c00001967983 */ /* 0x000f220000300a00 */
[----:B------:R-:W-:-:S03]  /*36530*/  IMAD.MOV.U32 R152, RZ, RZ, R140 ;  /* 0x000000ffff987224 */ /* 0x000fc600078e008c */
        /* <DEDUP_REMOVED lines=8> */
[----:B------:R-:W4:Y:S04]  /*365c0*/  LDL.LU.64 R132, [R1+0x1678] ;  /* 0x0016780001847983 */ /* 0x000f280000300a00 */
        /* <DEDUP_REMOVED lines=82> */
[----:B------:R-:W-:-:S03]  /*36af0*/  FSETP.GEU.AND P5, PT, R164, -126, PT ;  /* 0xc2fc0000a400780b */ /* 0x000fc60003fae000 */
[----:B------:R-:W2:Y:S04]  /*36b00*/  LDL.LU R240, [R1+0x1d0] ;  /* 0x0001d00001f07983 */ /* 0x000ea80000300800 */
[----:B------:R-:W2:Y:S04]  /*36b10*/  LDL.LU R241, [R1+0x1d4] ;  /* 0x0001d40001f17983 */ /* 0x000ea80000300800 */
[----:B------:R-:W2:Y:S04]  /*36b20*/  LDL.LU R242, [R1+0x1d8] ;  /* 0x0001d80001f27983 */ /* 0x000ea80000300800 */
[----:B------:R-:W2:Y:S01]  /*36b30*/  LDL.LU R243, [R1+0x1dc] ;  /* 0x0001dc0001f37983 */ /* 0x000ea20000300800 */
[----:B------:R-:W-:-:S03]  /*36b40*/  @!P5 FMUL R164, R164, 0.5 ;  /* 0x3f000000a4a4d820 */ /* 0x000fc60000400000 */
[----:B------:R-:W2:Y:S04]  /*36b50*/  LDL.LU R244, [R1+0x1e0] ;  /* 0x0001e00001f47983 */ /* 0x000ea80000300800 */
[----:B------:R-:W2:Y:S04]  /*36b60*/  LDL.LU R245, [R1+0x1e4] ;  /* 0x0001e40001f57983 */ /* 0x000ea80000300800 */
[----:B------:R-:W2:Y:S01]  /*36b70*/  LDL.LU R246, [R1+0x1e8] ;  /* 0x0001e80001f67983 */ /* 0x000ea20000300800 */
[----:B------:R-:W1:Y:S03]  /*36b80*/  MUFU.EX2 R58, R164 ;  /* 0x000000a4003a7308 */ /* 0x000e660000000800 */
[----:B------:R-:W2:Y:S04]  /*36b90*/  LDL.LU R247, [R1+0x1ec] ;  /* 0x0001ec0001f77983 */ /* 0x000ea80000300800 */
[----:B------:R-:W2:Y:S04]  /*36ba0*/  LDL.LU R248, [R1+0x1f0] ;  /* 0x0001f00001f87983 */ /* 0x000ea80000300800 */
[----:B------:R-:W2:Y:S04]  /*36bb0*/  LDL.LU R249, [R1+0x1f4] ;  /* 0x0001f40001f97983 */ /* 0x000ea80000300800 */
[----:B------:R-:W2:Y:S04]  /*36bc0*/  LDL.LU R250, [R1+0x1f8] ;  /* 0x0001f80001fa7983 */ /* 0x000ea80000300800 */
[----:B------:R-:W2:Y:S01]  /*36bd0*/  LDL.LU R251, [R1+0x1fc] ;  /* 0x0001fc0001fb7983 */ /* 0x000ea20000300800 */
[----:B------:R-:W-:Y:S01]  /*36be0*/  FSETP.GEU.AND P4, PT, R163, -126, PT ;  /* 0xc2fc0000a300780b */ /* 0x000fe20003f8e000 */
[----:B-1----:R-:W-:Y:S01]  /*36bf0*/  @!P5 FMUL R58, R58, R58 ;  /* 0x0000003a3a3ad220 */ /* 0x002fe20000400000 */
[----:B------:R-:W-:-:S02]  /*36c00*/  FSETP.GEU.AND P6, PT, R162, -126, PT ;  /* 0xc2fc0000a200780b */ /* 0x000fc40003fce000 */
[----:B------:R-:W-:Y:S01]  /*36c10*/  FSETP.GEU.AND P5, PT, R161, -126, PT ;  /* 0xc2fc0000a100780b */ /* 0x000fe20003fae000 */
[----:B------:R-:W-:Y:S01]  /*36c20*/  IMAD.MOV.U32 R5, RZ, RZ, R121 ;  /* 0x000000ffff057224 */ /* 0x000fe200078e0079 */
[----:B------:R-:W-:Y:S01]  /*36c30*/  MOV R6, R122 ;  /* 0x0000007a00067202 */ /* 0x000fe20000000f00 */
[----:B------:R-:W-:Y:S01]  /*36c40*/  IMAD.MOV.U32 R2, RZ, RZ, R119 ;  /* 0x000000ffff027224 */ /* 0x000fe200078e0077 */
[----:B------:R-:W-:-:S05]  /*36c50*/  MOV R4, R120 ;  /* 0x0000007800047202 */ /* 0x000fca0000000f00 */
[----:B------:R-:W-:Y:S02]  /*36c60*/  @!P4 FMUL R163, R163, 0.5 ;  /* 0x3f000000a3a3c820 */ /* 0x000fe40000400000 */
[----:B------:R-:W-:Y:S02]  /*36c70*/  @!P6 FMUL R162, R162, 0.5 ;  /* 0x3f000000a2a2e820 */ /* 0x000fe40000400000 */
[----:B------:R-:W-:Y:S01]  /*36c80*/  @!P5 FMUL R161, R161, 0.5 ;  /* 0x3f000000a1a1d820 */ /* 0x000fe20000400000 */
[----:B------:R-:W-:Y:S01]  /*36c90*/  MOV R164, R6 ;  /* 0x0000000600a47202 */ /* 0x000fe20000000f00 */
[----:B------:R1:W2:Y:S08]  /*36ca0*/  MUFU.EX2 R57, R163 ;  /* 0x000000a300397308 */ /* 0x0002b00000000800 */
[----:B------:R1:W2:Y:S02]  /*36cb0*/  MUFU.EX2 R56, R162 ;  /* 0x000000a200387308 */ /* 0x0002a40000000800 */
[----:B-1----:R-:W-:-:S06]  /*36cc0*/  IMAD.MOV.U32 R163, RZ, RZ, R5 ;  /* 0x000000ffffa37224 */ /* 0x002fcc00078e0005 */
[----:B------:R1:W2:Y:S01]  /*36cd0*/  MUFU.EX2 R55, R161 ;  /* 0x000000a100377308 */ /* 0x0002a20000000800 */
[----:B------:R-:W-:Y:S01]  /*36ce0*/  MOV R162, R4 ;  /* 0x0000000400a27202 */ /* 0x000fe20000000f00 */
[----:B-1----:R-:W-:Y:S01]  /*36cf0*/  IMAD.MOV.U32 R161, RZ, RZ, R2 ;  /* 0x000000ffffa17224 */ /* 0x002fe200078e0002 */
[----:B------:R-:W-:Y:S01]  /*36d00*/  MOV R0, R118 ;  /* 0x0000007600007202 */ /* 0x000fe20000000f00 */
        /* <DEDUP_REMOVED lines=58> */
[----:B------:R1:W-:Y:S04]  /*370b0*/  STL [R1+0x1478], R114 ;  /* 0x0014787201007387 */ /* 0x0003e80000100800 */
        /* <DEDUP_REMOVED lines=198> */
[----:B------:R-:W3:Y:S04]  /*37d20*/  LDL.LU.64 R172, [R1+0x1540] ;  /* 0x0015400001ac7983 */ /* 0x000ee80000300a00 */
[----:B------:R-:W4:Y:S04]  /*37d30*/  LDL.LU.64 R170, [R1+0x1538] ;  /* 0x0015380001aa7983 */ /* 0x000f280000300a00 */
[----:B------:R-:W2:Y:S04]  /*37d40*/  LDL.LU.64 R168, [R1+0x1530] ;  /* 0x0015300001a87983 */ /* 0x000ea80000300a00 */
[----:B------:R-:W2:Y:S04]  /*37d50*/  LDL.LU.64 R166, [R1+0x1528] ;  /* 0x0015280001a67983 */ /* 0x000ea80000300a00 */
[----:B------:R-:W2:Y:S04]  /*37d60*/  LDL.LU.64 R164, [R1+0x1520] ;  /* 0x0015200001a47983 */ /* 0x000ea80000300a00 */
[----:B------:R-:W2:Y:S04]  /*37d70*/  LDL.LU.64 R162, [R1+0x1518] ;  /* 0x0015180001a27983 */ /* 0x000ea80000300a00 */
[----:B------:R-:W2:Y:S01]  /*37d80*/  LDL.LU.64 R160, [R1+0x1510] ;  /* 0x0015100001a07983 */ /* 0x000ea20000300a00 */
[----:B------:R-:W-:-:S03]  /*37d90*/  MOV R142, R151 ;  /* 0x00000097008e7202 */ /* 0x000fc60000000f00 */
        /* <DEDUP_REMOVED lines=136> */
[----:B------:R-:W2:Y:S04]  /*38620*/  LDL.LU R2, [R1+0x3f8] ;  /* 0x0003f80001027983 */ /* 0x000ea80000300800 */
[----:B------:R-:W2:Y:S04]  /*38630*/  LDL.LU R0, [R1+0x3fc] ;  /* 0x0003fc0001007983 */ /* 0x000ea80000300800 */
[----:B---3--:R-:W-:Y:S04]  /*38640*/  STL.64 [R1+0x1468], R172 ;  /* 0x001468ac01007387 */ /* 0x008fe80000100a00 */
[----:B----4-:R-:W-:Y:S04]  /*38650*/  STL.64 [R1+0x1460], R170 ;  /* 0x001460aa01007387 */ /* 0x010fe80000100a00 */
[----:B--2---:R-:W-:Y:S04]  /*38660*/  STL.64 [R1+0x1458], R168 ;  /* 0x001458a801007387 */ /* 0x004fe80000100a00 */
[----:B------:R-:W-:Y:S04]  /*38670*/  STL [R1+0x1454], R167 ;  /* 0x001454a701007387 */ /* 0x000fe80000100800 */
        /* <DEDUP_REMOVED lines=12> */
[----:B------:R-:W-:Y:S01]  /*38740*/  STL.64 [R1+0x13f0], R128 ;  /* 0x0013f08001007387 */ /* 0x000fe20000100a00 */
[----:B-1----:R-:W-:-:S02]  /*38750*/  IMAD.MOV.U32 R134, RZ, RZ, R164 ;  /* 0x000000ffff867224 */ /* 0x002fc400078e00a4 */
[----:B--2---:R-:W-:Y:S01]  /*38760*/  IMAD.MOV.U32 R132, RZ, RZ, R162 ;  /* 0x000000ffff847224 */ /* 0x004fe200078e00a2 */
[----:B------:R-:W-:Y:S02]  /*38770*/  MOV R133, R163 ;  /* 0x000000a300857202 */ /* 0x000fe40000000f00 */
[----:B---3--:R-:W-:Y:S01]  /*38780*/  MOV R131, R161 ;  /* 0x000000a100837202 */ /* 0x008fe20000000f00 */
[----:B------:R-:W-:Y:S04]  /*38790*/  STL.64 [R1+0x13e8], R126 ;  /* 0x0013e87e01007387 */ /* 0x000fe80000100a00 */
[----:B------:R1:W-:Y:S04]  /*387a0*/  STL.64 [R1+0x13e0], R124 ;  /* 0x0013e07c01007387 */ /* 0x0003e80000100a00 */
[----:B-1----:R-:W2:Y:S04]  /*387b0*/  LDL.LU R124, [R1] ;  /* 0x00000000017c7983 */ /* 0x002ea80000300800 */
        /* <DEDUP_REMOVED lines=33> */
[----:B------:R-:W-:-:S02]  /*389d0*/  IMAD.MOV.U32 R130, RZ, RZ, R4 ;  /* 0x000000ffff827224 */ /* 0x000fc400078e0004 */
[----:B------:R-:W-:Y:S01]  /*389e0*/  VIADD R4, R3, 0x2500 ;  /* 0x0000250003047836 */ /* 0x000fe20000000000 */
[----:B------:R-:W-:Y:S01]  /*389f0*/  MOV R173, R114 ;  /* 0x0000007200ad7202 */ /* 0x000fe20000000f00 */
[----:B------:R-:W-:Y:S01]  /*38a00*/  UMOV UR7, 0x40000040 ;  /* 0x4000004000077882 */ /* 0x000fe20000000000 */
[----:B------:R-:W3:Y:S02]  /*38a10*/  LDL.LU R114, [R1+0x1470] ;  /* 0x0014700001727983 */ /* 0x000ee40000300800 */
[----:B------:R-:W-:Y:S02]  /*38a20*/  R2UR UR6, R4 ;  /* 0x00000000040672ca */ /* 0x000fe400000e0000 */
        /* <DEDUP_REMOVED lines=67> */
[----:B-1----:R-:W2:Y:S04]  /*38e60*/  LDL.LU.64 R172, [R1+0x1468] ;  /* 0x0014680001ac7983 */ /* 0x002ea80000300a00 */
[----:B------:R-:W4:Y:S04]  /*38e70*/  LDL.LU.64 R170, [R1+0x1460] ;  /* 0x0014600001aa7983 */ /* 0x000f280000300a00 */
[----:B------:R-:W3:Y:S04]  /*38e80*/  LDL.LU.64 R168, [R1+0x1458] ;  /* 0x0014580001a87983 */ /* 0x000ee80000300a00 */
[----:B------:R-:W4:Y:S04]  /*38e90*/  LDL.LU R167, [R1+0x1454] ;  /* 0x0014540001a77983 */ /* 0x000f280000300800 */
        /* <DEDUP_REMOVED lines=15> */
[----:B------:R-:W-:Y:S01]  /*38f90*/  IMAD.MOV.U32 R25, RZ, RZ, R50 ;  /* 0x000000ffff197224 */ /* 0x000fe200078e0032 */
[----:B------:R-:W-:Y:S01]  /*38fa0*/  MOV R4, R47 ;  /* 0x0000002f00047202 */ /* 0x000fe20000000f00 */
[----:B------:R-:W-:Y:S01]  /*38fb0*/  IMAD.MOV.U32 R27, RZ, RZ, R48 ;  /* 0x000000ffff1b7224 */ /* 0x000fe200078e0030 */
[----:B------:R-:W-:-:S02]  /*38fc0*/  MOV R26, R49 ;  /* 0x00000031001a7202 */ /* 0x000fc40000000f00 */
[C---:B---3--:R-:W-:Y:S01]  /*38fd0*/  FSETP.GEU.AND P5, PT, R169.reuse, -126, PT ;  /* 0xc2fc0000a900780b */ /* 0x048fe20003fae000 */
[----:B--2---:R-:W-:Y:S04]  /*38fe0*/  STL.64 [R1+0x1160], R172 ;  /* 0x001160ac01007387 */ /* 0x004fe80000100a00 */
[----:B----4-:R-:W-:Y:S08]  /*38ff0*/  STL.64 [R1+0x1158], R170 ;  /* 0x001158aa01007387 */ /* 0x010ff00000100a00 */
[----:B------:R-:W-:Y:S01]  /*39000*/  @!P5 FMUL R169, R169, 0.5 ;  /* 0x3f000000a9a9d820 */ /* 0x000fe20000400000 */
[----:B------:R-:W-:Y:S03]  /*39010*/  STL.64 [R1+0x1150], R150 ;  /* 0x0011509601007387 */ /* 0x000fe60000100a00 */
[----:B------:R-:W1:Y:S01]  /*39020*/  MUFU.EX2 R50, R169 ;  /* 0x000000a900327308 */ /* 0x000e620000000800 */
        /* <DEDUP_REMOVED lines=9> */
[----:B------:R-:W-:Y:S01]  /*390c0*/  STL.64 [R1+0x1100], R130 ;  /* 0x0011008201007387 */ /* 0x000fe20000100a00 */
[----:B-1----:R-:W-:-:S03]  /*390d0*/  @!P5 FMUL R50, R50, R50 ;  /* 0x000000323232d220 */ /* 0x002fc60000400000 */
[----:B------:R-:W-:Y:S01]  /*390e0*/  STL.64 [R1+0x10f8], R128 ;  /* 0x0010f88001007387 */ /* 0x000fe20000100a00 */
[----:B------:R-:W-:-:S03]  /*390f0*/  FSETP.GEU.AND P5, PT, R165, -126, PT ;  /* 0xc2fc0000a500780b */ /* 0x000fc60003fae000 */
[----:B------:R-:W-:Y:S01]  /*39100*/  STL.64 [R1+0x10f0], R126 ;  /* 0x0010f07e01007387 */ /* 0x000fe20000100a00 */
[----:B------:R-:W-:-:S03]  /*39110*/  FSETP.GEU.AND P6, PT, R167, -126, PT ;  /* 0xc2fc0000a700780b */ /* 0x000fc60003fce000 */
[----:B------:R1:W-:Y:S01]  /*39120*/  STL.64 [R1+0x10e8], R124 ;  /* 0x0010e87c01007387 */ /* 0x0003e20000100a00 */
[----:B------:R-:W-:Y:S02]  /*39130*/  FSETP.GEU.AND P4, PT, R168, -126, PT ;  /* 0xc2fc0000a800780b */ /* 0x000fe40003f8e000 */
[----:B------:R-:W-:Y:S01]  /*39140*/  MOV R24, R142 ;  /* 0x0000008e00187202 */ /* 0x000fe20000000f00 */
        /* <DEDUP_REMOVED lines=10> */
[----:B------:R-:W3:Y:S01]  /*391f0*/  LDL.LU.64 R144, [R1+0x50] ;  /* 0x0000500001907983 */ /* 0x000ee20000300a00 */
[----:B------:R-:W-:-:S03]  /*39200*/  @!P5 FMUL R165, R165, 0.5 ;  /* 0x3f000000a5a5d820 */ /* 0x000fc60000400000 */
[----:B------:R-:W4:Y:S01]  /*39210*/  LDL.LU.64 R146, [R1+0x58] ;  /* 0x0000580001927983 */ /* 0x000f220000300a00 */
[----:B------:R-:W-:-:S03]  /*39220*/  @!P6 FMUL R167, R167, 0.5 ;  /* 0x3f000000a7a7e820 */ /* 0x000fc60000400000 */
[----:B------:R-:W2:Y:S01]  /*39230*/  LDL.LU.64 R148, [R1+0x60] ;  /* 0x0000600001947983 */ /* 0x000ea20000300a00 */
[----:B------:R-:W-:-:S03]  /*39240*/  @!P4 FMUL R168, R168, 0.5 ;  /* 0x3f000000a8a8c820 */ /* 0x000fc60000400000 */
[----:B------:R-:W3:Y:S04]  /*39250*/  LDL.LU.64 R150, [R1+0x68] ;  /* 0x0000680001967983 */ /* 0x000ee80000300a00 */
[----:B------:R-:W4:Y:S04]  /*39260*/  LDL.LU.64 R152, [R1+0x70] ;  /* 0x0000700001987983 */ /* 0x000f280000300a00 */
[----:B------:R-:W2:Y:S01]  /*39270*/  LDL.LU.64 R154, [R1+0x78] ;  /* 0x00007800019a7983 */ /* 0x000ea20000300a00 */
[----:B------:R1:W-:Y:S03]  /*39280*/  MUFU.EX2 R47, R165 ;  /* 0x000000a5002f7308 */ /* 0x0003e60000000800 */
[----:B------:R-:W3:Y:S04]  /*39290*/  LDL.LU.64 R156, [R1+0x80] ;  /* 0x00008000019c7983 */ /* 0x000ee80000300a00 */
[----:B------:R-:W4:Y:S01]  /*392a0*/  LDL.LU.64 R158, [R1+0x88] ;  /* 0x00008800019e7983 */ /* 0x000f220000300a00 */
[----:B------:R1:W-:Y:S03]  /*392b0*/  MUFU.EX2 R48, R167 ;  /* 0x000000a700307308 */ /* 0x0003e60000000800 */
[----:B------:R-:W2:Y:S04]  /*392c0*/  LDL.LU.64 R160, [R1+0x90] ;  /* 0x0000900001a07983 */ /* 0x000ea80000300a00 */
[----:B------:R-:W3:Y:S01]  /*392d0*/  LDL.LU.64 R162, [R1+0x98] ;  /* 0x0000980001a27983 */ /* 0x000ee20000300a00 */
[----:B------:R1:W4:Y:S03]  /*392e0*/  MUFU.EX2 R49, R168 ;  /* 0x000000a800317308 */ /* 0x0003260000000800 */
[----:B-1----:R-:W4:Y:S04]  /*392f0*/  LDL.LU.64 R164, [R1+0xa0] ;  /* 0x0000a00001a47983 */ /* 0x002f280000300a00 */
        /* <DEDUP_REMOVED lines=107> */
[----:B-1----:R-:W-:Y:S01]  /*399b0*/  IMAD.MOV.U32 R134, RZ, RZ, R93 ;  /* 0x000000ffff867224 */ /* 0x002fe200078e005d */
[----:B------:R-:W-:-:S02]  /*399c0*/  MOV R135, R92 ;  /* 0x0000005c00877202 */ /* 0x000fc40000000f00 */
        /* <DEDUP_REMOVED lines=13> */
[----:B------:R-:W3:Y:S01]  /*39aa0*/  LDL.LU R93, [R1+0x13d8] ;  /* 0x0013d800015d7983 */ /* 0x000ee20000300800 */
        /* <DEDUP_REMOVED lines=13> */
[----:B------:R-:W4:Y:S01]  /*39b80*/  LDL.LU R100, [R1+0x13bc] ;  /* 0x0013bc0001647983 */ /* 0x000f220000300800 */
[----:B------:R-:W-:-:S03]  /*39b90*/  IMAD.MOV.U32 R146, RZ, RZ, R109 ;  /* 0x000000ffff927224 */ /* 0x000fc600078e006d */
[----:B------:R-:W3:Y:S01]  /*39ba0*/  LDL.LU R104, [R1+0x13b8] ;  /* 0x0013b80001687983 */ /* 0x000ee20000300800 */
        /* <DEDUP_REMOVED lines=31> */
[----:B------:R-:W3:Y:S04]  /*39da0*/  LDL.LU R123, [R1+0x1378] ;  /* 0x00137800017b7983 */ /* 0x000ee80000300800 */
        /* <DEDUP_REMOVED lines=301> */
[----:B------:R-:W-:Y:S01]  /*3b080*/  STL.64 [R1+0x1d8], R242 ;  /* 0x0001d8f201007387 */ /* 0x000fe20000100a00 */
[----:B-1----:R-:W-:-:S03]  /*3b090*/  IMAD.MOV.U32 R194, RZ, RZ, R172 ;  /* 0x000000ffffc27224 */ /* 0x002fc600078e00ac */
[----:B------:R-:W-:Y:S01]  /*3b0a0*/  STL.64 [R1+0x1e0], R244 ;  /* 0x0001e0f401007387 */ /* 0x000fe20000100a00 */
[----:B------:R-:W-:-:S03]  /*3b0b0*/  IMAD.MOV.U32 R90, RZ, RZ, R170 ;  /* 0x000000ffff5a7224 */ /* 0x000fc600078e00aa */
[----:B------:R-:W-:Y:S01]  /*3b0c0*/  STL.64 [R1+0x1e8], R246 ;  /* 0x0001e8f601007387 */ /* 0x000fe20000100a00 */
[----:B------:R-:W-:-:S03]  /*3b0d0*/  MOV R91, R171 ;  /* 0x000000ab005b7202 */ /* 0x000fc60000000f00 */
[----:B------:R-:W-:Y:S01]  /*3b0e0*/  STL.64 [R1+0x1f0], R248 ;  /* 0x0001f0f801007387 */ /* 0x000fe20000100a00 */
[----:B------:R-:W-:Y:S01]  /*3b0f0*/  IMAD.MOV.U32 R70, RZ, RZ, R150 ;  /* 0x000000ffff467224 */ /* 0x000fe200078e0096 */
[----:B------:R-:W-:Y:S02]  /*3b100*/  MOV R71, R151 ;  /* 0x0000009700477202 */ /* 0x000fe40000000f00 */
[----:B------:R-:W-:Y:S01]  /*3b110*/  STL.64 [R1+0x1f8], R250 ;  /* 0x0001f8fa01007387 */ /* 0x000fe20000100a00 */
[----:B------:R-:W-:Y:S01]  /*3b120*/  IMAD.MOV.U32 R68, RZ, RZ, R148 ;  /* 0x000000ffff447224 */ /* 0x000fe200078e0094 */
[----:B------:R-:W-:Y:S02]  /*3b130*/  MOV R69, R149 ;  /* 0x0000009500457202 */ /* 0x000fe40000000f00 */
[----:B------:R-:W2:Y:S01]  /*3b140*/  LDL.LU.64 R172, [R1+0x1160] ;  /* 0x0011600001ac7983 */ /* 0x000ea20000300a00 */
[----:B------:R-:W-:Y:S01]  /*3b150*/  IMAD.MOV.U32 R66, RZ, RZ, R146 ;  /* 0x000000ffff427224 */ /* 0x000fe200078e0092 */
[----:B------:R-:W-:-:S02]  /*3b160*/  MOV R67, R147 ;  /* 0x0000009300437202 */ /* 0x000fc40000000f00 */
[----:B------:R-:W3:Y:S01]  /*3b170*/  LDL.LU.64 R170, [R1+0x1158] ;  /* 0x0011580001aa7983 */ /* 0x000ee20000300a00 */
[----:B------:R-:W-:Y:S01]  /*3b180*/  IMAD.MOV.U32 R64, RZ, RZ, R144 ;  /* 0x000000ffff407224 */ /* 0x000fe200078e0090 */
[----:B------:R-:W-:Y:S02]  /*3b190*/  MOV R65, R145 ;  /* 0x0000009100417202 */ /* 0x000fe40000000f00 */
        /* <DEDUP_REMOVED lines=29> */
[----:B------:R-:W4:Y:S04]  /*3b370*/  LDL.LU.64 R130, [R1+0x1100] ;  /* 0x0011000001827983 */ /* 0x000f280000300a00 */
[----:B------:R-:W4:Y:S04]  /*3b380*/  LDL.LU.64 R128, [R1+0x10f8] ;  /* 0x0010f80001807983 */ /* 0x000f280000300a00 */
[----:B------:R-:W4:Y:S04]  /*3b390*/  LDL.LU.64 R126, [R1+0x10f0] ;  /* 0x0010f000017e7983 */ /* 0x000f280000300a00 */
[----:B------:R-:W4:Y:S04]  /*3b3a0*/  LDL.LU.64 R124, [R1+0x10e8] ;  /* 0x0010e800017c7983 */ /* 0x000f280000300a00 */
[----:B------:R-:W4:Y:S04]  /*3b3b0*/  LDL.LU.64 R122, [R1+0x10e0] ;  /* 0x0010e000017a7983 */ /* 0x000f280000300a00 */
        /* <DEDUP_REMOVED lines=60> */
[----:B------:R-:W-:-:S03]  /*3b780*/  IMAD.MOV.U32 R62, RZ, RZ, R142 ;  /* 0x000000ffff3e7224 */ /* 0x000fc600078e008e */
        /* <DEDUP_REMOVED lines=38> */
[----:B--2---:R-:W-:-:S02]  /*3b9f0*/  FSETP.GEU.AND P5, PT, R173, -126, PT ;  /* 0xc2fc0000ad00780b */ /* 0x004fc40003fae000 */
[----:B------:R-:W-:-:S11]  /*3ba00*/  FSETP.GEU.AND P4, PT, R172, -126, PT ;  /* 0xc2fc0000ac00780b */ /* 0x000fd60003f8e000 */
[----:B------:R-:W-:Y:S02]  /*3ba10*/  @!P5 FMUL R173, R173, 0.5 ;  /* 0x3f000000adadd820 */ /* 0x000fe40000400000 */
[----:B------:R-:W-:Y:S02]  /*3ba20*/  @!P4 FMUL R172, R172, 0.5 ;  /* 0x3f000000acacc820 */ /* 0x000fe40000400000 */
[----:B------:R-:W1:Y:S08]  /*3ba30*/  MUFU.EX2 R42, R173 ;  /* 0x000000ad002a7308 */ /* 0x000e700000000800 */
[----:B------:R-:W2:Y:S01]  /*3ba40*/  MUFU.EX2 R41, R172 ;  /* 0x000000ac00297308 */ /* 0x000ea20000000800 */
[----:B---3--:R-:W-:Y:S01]  /*3ba50*/  FSETP.GEU.AND P6, PT, R171, -126, PT ;  /* 0xc2fc0000ab00780b */ /* 0x008fe20003fce000 */
        /* <DEDUP_REMOVED lines=10> */
[----:B----4-:R-:W-:Y:S04]  /*3bb00*/  STL.64 [R1+0xc90], R150 ;  /* 0x000c909601007387 */ /* 0x010fe80000100a00 */
[----:B------:R-:W-:Y:S04]  /*3bb10*/  STL.64 [R1+0xc88], R148 ;  /* 0x000c889401007387 */ /* 0x000fe80000100a00 */
[----:B------:R-:W-:Y:S01]  /*3bb20*/  STL.64 [R1+0xc80], R146 ;  /* 0x000c809201007387 */ /* 0x000fe20000100a00 */
[----:B-1----:R-:W-:-:S03]  /*3bb30*/  @!P6 FMUL R40, R40, R40 ;  /* 0x000000282828e220 */ /* 0x002fc60000400000 */
[----:B------:R-:W-:Y:S01]  /*3bb40*/  STL.64 [R1+0xc78], R144 ;  /* 0x000c789001007387 */ /* 0x000fe20000100a00 */
[----:B------:R-:W-:-:S03]  /*3bb50*/  FSETP.GEU.AND P6, PT, R123, -126, PT ;  /* 0xc2fc00007b00780b */ /* 0x000fc60003fce000 */
[----:B------:R-:W-:Y:S01]  /*3bb60*/  STL [R1+0xc70], R143 ;  /* 0x000c708f01007387 */ /* 0x000fe20000100800 */
[----:B--2---:R-:W-:-:S03]  /*3bb70*/  @!P5 FMUL R39, R39, R39 ;  /* 0x000000272727d220 */ /* 0x004fc60000400000 */
[----:B------:R-:W-:Y:S01]  /*3bb80*/  STL.64 [R1+0xc68], R140 ;  /* 0x000c688c01007387 */ /* 0x000fe20000100a00 */
[----:B---3--:R-:W-:-:S03]  /*3bb90*/  @!P4 FMUL R38, R38, R38 ;  /* 0x000000262626c220 */ /* 0x008fc60000400000 */
[----:B------:R-:W-:Y:S01]  /*3bba0*/  STL.64 [R1+0xc60], R138 ;  /* 0x000c608a01007387 */ /* 0x000fe20000100a00 */
[----:B------:R-:W-:-:S03]  /*3bbb0*/  FSETP.GEU.AND P5, PT, R126, -126, PT ;  /* 0xc2fc00007e00780b */ /* 0x000fc60003fae000 */
[----:B------:R-:W-:Y:S01]  /*3bbc0*/  STL.64 [R1+0xc58], R136 ;  /* 0x000c588801007387 */ /* 0x000fe20000100a00 */
[----:B------:R-:W-:-:S03]  /*3bbd0*/  FSETP.GEU.AND P4, PT, R127, -126, PT ;  /* 0xc2fc00007f00780b */ /* 0x000fc60003f8e000 */
        /* <DEDUP_REMOVED lines=8> */
[----:B------:R3:W-:Y:S01]  /*3bc60*/  STL.64 [R1+0xc10], R116 ;  /* 0x000c107401007387 */ /* 0x0007e20000100a00 */
[----:B------:R-:W-:-:S03]  /*3bc70*/  @!P6 FMUL R123, R123, 0.5 ;  /* 0x3f0000007b7be820 */ /* 0x000fc60000400000 */
[----:B------:R4:W-:Y:S04]  /*3bc80*/  STL [R1+0xc08], R115 ;  /* 0x000c087301007387 */ /* 0x0009e80000100800 */
[----:B------:R4:W-:Y:S01]  /*3bc90*/  STL.64 [R1+0xc00], R112 ;  /* 0x000c007001007387 */ /* 0x0009e20000100a00 */
[----:B------:R-:W-:-:S03]  /*3bca0*/  @!P5 FMUL R126, R126, 0.5 ;  /* 0x3f0000007e7ed820 */ /* 0x000fc60000400000 */
[----:B------:R4:W-:Y:S01]  /*3bcb0*/  STL [R1+0xbf8], R110 ;  /* 0x000bf86e01007387 */ /* 0x0009e20000100800 */
[----:B------:R-:W-:-:S03]  /*3bcc0*/  @!P4 FMUL R127, R127, 0.5 ;  /* 0x3f0000007f7fc820 */ /* 0x000fc60000400000 */
[----:B------:R4:W-:Y:S01]  /*3bcd0*/  STL.64 [R1+0xbf0], R108 ;  /* 0x000bf06c01007387 */ /* 0x0009e20000100a00 */
[----:B------:R2:W4:Y:S03]  /*3bce0*/  MUFU.EX2 R37, R123 ;  /* 0x0000007b00257308 */ /* 0x0005260000000800 */
[----:B------:R4:W-:Y:S01]  /*3bcf0*/  STL [R1+0xbe8], R107 ;  /* 0x000be86b01007387 */ /* 0x0009e20000100800 */
[----:B-1----:R-:W-:Y:S01]  /*3bd00*/  IMAD.MOV.U32 R120, RZ, RZ, R169 ;  /* 0x000000ffff787224 */ /* 0x002fe200078e00a9 */
[----:B------:R-:W-:Y:S02]  /*3bd10*/  MOV R121, R168 ;  /* 0x000000a800797202 */ /* 0x000fe40000000f00 */
[----:B------:R1:W-:Y:S01]  /*3bd20*/  STL.64 [R1+0xbe0], R104 ;  /* 0x000be06801007387 */ /* 0x0003e20000100a00 */
[----:B------:R-:W-:Y:S01]  /*3bd30*/  IMAD.MOV.U32 R122, RZ, RZ, R167 ;  /* 0x000000ffff7a7224 */ /* 0x000fe200078e00a7 */
[----:B--2---:R-:W-:-:S02]  /*3bd40*/  MOV R123, R166 ;  /* 0x000000a6007b7202 */ /* 0x004fc40000000f00 */
[----:B------:R2:W-:Y:S01]  /*3bd50*/  STL [R1+0xbd8], R102 ;  /* 0x000bd86601007387 */ /* 0x0005e20000100800 */
[----:B------:R3:W2:Y:S01]  /*3bd60*/  MUFU.EX2 R36, R126 ;  /* 0x0000007e00247308 */ /* 0x0006a20000000800 */
[----:B------:R-:W-:Y:S02]  /*3bd70*/  IMAD.MOV.U32 R124, RZ, RZ, R165 ;  /* 0x000000ffff7c7224 */ /* 0x000fe400078e00a5 */
[----:B------:R2:W-:Y:S01]  /*3bd80*/  STL.64 [R1+0xbd0], R100 ;  /* 0x000bd06401007387 */ /* 0x0005e20000100a00 */
[----:B------:R-:W-:-:S03]  /*3bd90*/  MOV R125, R164 ;  /* 0x000000a4007d7202 */ /* 0x000fc60000000f00 */
[----:B------:R2:W-:Y:S01]  /*3bda0*/  STL [R1+0xbc8], R99 ;  /* 0x000bc86301007387 */ /* 0x0005e20000100800 */
[----:B------:R1:W2:Y:S01]  /*3bdb0*/  MUFU.EX2 R35, R127 ;  /* 0x0000007f00237308 */ /* 0x0002a20000000800 */
[----:B---3--:R-:W-:Y:S02]  /*3bdc0*/  IMAD.MOV.U32 R126, RZ, RZ, R163 ;  /* 0x000000ffff7e7224 */ /* 0x008fe400078e00a3 */
[----:B------:R3:W-:Y:S01]  /*3bdd0*/  STL.64 [R1+0xbc0], R96 ;  /* 0x000bc06001007387 */ /* 0x0007e20000100a00 */
[----:B------:R-:W-:Y:S01]  /*3bde0*/  IMAD.MOV.U32 R128, RZ, RZ, R161 ;  /* 0x000000ffff807224 */ /* 0x000fe200078e00a1 */
[----:B------:R-:W-:Y:S02]  /*3bdf0*/  MOV R129, R160 ;  /* 0x000000a000817202 */ /* 0x000fe40000000f00 */
[----:B------:R3:W-:Y:S01]  /*3be00*/  STL [R1+0xbb8], R94 ;  /* 0x000bb85e01007387 */ /* 0x0007e20000100800 */
[----:B-1----:R-:W-:Y:S01]  /*3be10*/  MOV R127, R162 ;  /* 0x000000a2007f7202 */ /* 0x002fe20000000f00 */
[----:B------:R-:W-:-:S02]  /*3be20*/  IMAD.MOV.U32 R130, RZ, RZ, R159 ;  /* 0x000000ffff827224 */ /* 0x000fc400078e009f */
[----:B------:R1:W-:Y:S01]  /*3be30*/  STL.64 [R1+0xbb0], R92 ;  /* 0x000bb05c01007387 */ /* 0x0003e20000100a00 */
        /* <DEDUP_REMOVED lines=40> */
[----:B------:R-:W-:-:S05]  /*3c0c0*/  MOV R171, R0 ;  /* 0x0000000000ab7202 */ /* 0x000fca0000000f00 */
        /* <DEDUP_REMOVED lines=18> */
[----:B------:R-:W-:-:S03]  /*3c1f0*/  MOV R118, R174 ;  /* 0x000000ae00767202 */ /* 0x000fc60000000f00 */
[----:B------:R-:W-:Y:S01]  /*3c200*/  STL.64 [R1+0x1040], R134 ;  /* 0x0010408601007387 */ /* 0x000fe20000100a00 */
[----:B------:R-:W-:-:S03]  /*3c210*/  MOV R116, R176 ;  /* 0x000000b000747202 */ /* 0x000fc60000000f00 */
[----:B------:R-:W-:Y:S01]  /*3c220*/  STL.64 [R1+0x1038], R132 ;  /* 0x0010388401007387 */ /* 0x000fe20000100a00 */
[----:B------:R-:W-:-:S03]  /*3c230*/  IMAD.MOV.U32 R117, RZ, RZ, R175 ;  /* 0x000000ffff757224 */ /* 0x000fc600078e00af */
[----:B------:R-:W-:Y:S01]  /*3c240*/  STL.64 [R1+0x1030], R130 ;  /* 0x0010308201007387 */ /* 0x000fe20000100a00 */
[----:B----4-:R-:W-:-:S03]  /*3c250*/  IMAD.MOV.U32 R115, RZ, RZ, R177 ;  /* 0x000000ffff737224 */ /* 0x010fc600078e00b1 */
[----:B------:R-:W-:Y:S01]  /*3c260*/  STL.64 [R1+0x1028], R128 ;  /* 0x0010288001007387 */ /* 0x000fe20000100a00 */
[----:B------:R-:W-:Y:S01]  /*3c270*/  IMAD.MOV.U32 R112, RZ, RZ, R179 ;  /* 0x000000ffff707224 */ /* 0x000fe200078e00b3 */
[----:B------:R-:W-:Y:S02]  /*3c280*/  MOV R113, R178 ;  /* 0x000000b200717202 */ /* 0x000fe40000000f00 */
[----:B------:R-:W-:Y:S01]  /*3c290*/  STL.64 [R1+0x1020], R126 ;  /* 0x0010207e01007387 */ /* 0x000fe20000100a00 */
[----:B------:R-:W-:-:S03]  /*3c2a0*/  MOV R110, R180 ;  /* 0x000000b4006e7202 */ /* 0x000fc60000000f00 */
[----:B------:R-:W-:Y:S01]  /*3c2b0*/  STL.64 [R1+0x1018], R124 ;  /* 0x0010187c01007387 */ /* 0x000fe20000100a00 */
[----:B------:R-:W-:Y:S01]  /*3c2c0*/  MOV R108, R182 ;  /* 0x000000b6006c7202 */ /* 0x000fe20000000f00 */
[----:B------:R-:W-:Y:S02]  /*3c2d0*/  IMAD.MOV.U32 R109, RZ, RZ, R181 ;  /* 0x000000ffff6d7224 */ /* 0x000fe400078e00b5 */
[----:B------:R-:W-:Y:S01]  /*3c2e0*/  STL.64 [R1+0x1010], R122 ;  /* 0x0010107a01007387 */ /* 0x000fe20000100a00 */
[----:B------:R-:W-:-:S03]  /*3c2f0*/  IMAD.MOV.U32 R107, RZ, RZ, R183 ;  /* 0x000000ffff6b7224 */ /* 0x000fc600078e00b7 */
[----:B------:R-:W-:Y:S01]  /*3c300*/  STL.64 [R1+0x1008], R120 ;  /* 0x0010087801007387 */ /* 0x000fe20000100a00 */
[----:B------:R-:W-:Y:S01]  /*3c310*/  IMAD.MOV.U32 R104, RZ, RZ, R185 ;  /* 0x000000ffff687224 */ /* 0x000fe200078e00b9 */
[----:B------:R-:W-:Y:S02]  /*3c320*/  MOV R105, R184 ;  /* 0x000000b800697202 */ /* 0x000fe40000000f00 */
[----:B------:R-:W-:Y:S01]  /*3c330*/  STL.64 [R1+0x1000], R118 ;  /* 0x0010007601007387 */ /* 0x000fe20000100a00 */
[----:B--2---:R-:W-:-:S03]  /*3c340*/  MOV R102, R186 ;  /* 0x000000ba00667202 */ /* 0x004fc60000000f00 */
[----:B------:R-:W-:Y:S01]  /*3c350*/  STL.64 [R1+0xff8], R116 ;  /* 0x000ff87401007387 */ /* 0x000fe20000100a00 */
[----:B------:R-:W-:Y:S01]  /*3c360*/  MOV R100, R188 ;  /* 0x000000bc00647202 */ /* 0x000fe20000000f00 */
[----:B------:R-:W-:Y:S02]  /*3c370*/  IMAD.MOV.U32 R101, RZ, RZ, R187 ;  /* 0x000000ffff657224 */ /* 0x000fe400078e00bb */
[----:B------:R-:W-:Y:S01]  /*3c380*/  STL.64 [R1+0xff0], R114 ;  /* 0x000ff07201007387 */ /* 0x000fe20000100a00 */
[----:B------:R-:W-:-:S03]  /*3c390*/  IMAD.MOV.U32 R99, RZ, RZ, R189 ;  /* 0x000000ffff637224 */ /* 0x000fc600078e00bd */
[----:B------:R-:W-:Y:S01]  /*3c3a0*/  STL.64 [R1+0xfe8], R112 ;  /* 0x000fe87001007387 */ /* 0x000fe20000100a00 */
[----:B---3--:R-:W-:Y:S01]  /*3c3b0*/  IMAD.MOV.U32 R96, RZ, RZ, R191 ;  /* 0x000000ffff607224 */ /* 0x008fe200078e00bf */
[----:B------:R-:W-:Y:S02]  /*3c3c0*/  MOV R97, R190 ;  /* 0x000000be00617202 */ /* 0x000fe40000000f00 */
[----:B------:R-:W-:Y:S01]  /*3c3d0*/  STL.64 [R1+0xfe0], R110 ;  /* 0x000fe06e01007387 */ /* 0x000fe20000100a00 */
[----:B------:R-:W-:-:S03]  /*3c3e0*/  MOV R94, R192 ;  /* 0x000000c0005e7202 */ /* 0x000fc60000000f00 */
[----:B------:R-:W-:Y:S01]  /*3c3f0*/  STL.64 [R1+0xfd8], R108 ;  /* 0x000fd86c01007387 */ /* 0x000fe20000100a00 */
[----:B-1----:R-:W-:Y:S01]  /*3c400*/  MOV R92, R194 ;  /* 0x000000c2005c7202 */ /* 0x002fe20000000f00 */
[----:B------:R-:W-:Y:S02]  /*3c410*/  IMAD.MOV.U32 R93, RZ, RZ, R193 ;  /* 0x000000ffff5d7224 */ /* 0x000fe400078e00c1 */
        /* <DEDUP_REMOVED lines=96> */
[----:B------:R-:W-:-:S02]  /*3ca20*/  VIADD R4, R3, 0x600 ;  /* 0x0000060003047836 */ /* 0x000fc40000000000 */
[----:B------:R-:W-:Y:S01]  /*3ca30*/  @!P6 FMUL R37, R37, R37 ;  /* 0x000000252525e220 */ /* 0x000fe20000400000 */
[----:B------:R-:W-:Y:S01]  /*3ca40*/  @!P5 FMUL R36, R36, R36 ;  /* 0x000000242424d220 */ /* 0x000fe20000400000 */
[----:B------:R-:W-:Y:S01]  /*3ca50*/  @!P4 FMUL R35, R35, R35 ;  /* 0x000000232323c220 */ /* 0x000fe20000400000 */
[----:B------:R-:W-:Y:S02]  /*3ca60*/  R2UR UR6, R4 ;  /* 0x00000000040672ca */ /* 0x000fe400000e0000 */
[----:B------:R-:W-:Y:S02]  /*3ca70*/  F2FP.BF16.F32.PACK_AB R24, R41, R42 ;  /* 0x0000002a2918723e */ /* 0x000fe400000010ff */
[----:B------:R-:W-:Y:S02]  /*3ca80*/  F2FP.BF16.F32.PACK_AB R26, R39, R40 ;  /* 0x00000028271a723e */ /* 0x000fe400000010ff */
[----:B------:R-:W-:Y:S02]  /*3ca90*/  F2FP.BF16.F32.PACK_AB R25, R37, R38 ;  /* 0x000000262519723e */ /* 0x000fe400000010ff */
        /* <DEDUP_REMOVED lines=9> */
[----:B------:R1:W-:Y:S01]  /*3cb30*/  STL [R1+0x908], R35 ;  /* 0x0009082301007387 */ /* 0x0003e20000100800 */
[----:B--2---:R-:W-:-:S06]  /*3cb40*/  WARPGROUP.ARRIVE ;  /* 0x00000000000079c5 */ /* 0x004fcc0000000000 */
[----:B------:R-:W-:Y:S03]  /*3cb50*/  HGMMA.64x256x16.F32.BF16 R44, R24, gdesc[UR4].tnspB, R44, gsb0 ;  /* 0x43e00004182c7df0 */ /* 0x000fe6000800182c */
[----:B------:R-:W-:Y:S02]  /*3cb60*/  WARPGROUP.DEPBAR.LE gsb0, 0x0 ;  /* 0x00008000000079c5 */ /* 0x000fe40000010000 */
        /* <DEDUP_REMOVED lines=33> */
[----:B-1----:R-:W-:Y:S01]  /*3cd80*/  MOV R35, R150 ;  /* 0x0000009600237202 */ /* 0x002fe20000000f00 */
        /* <DEDUP_REMOVED lines=272> */
[----:B------:R-:W3:Y:S01]  /*3de90*/  LDL.LU R183, [R1+0xe88] ;  /* 0x000e880001b77983 */ /* 0x000ee20000300800 */
[----:B------:R-:W-:-:S03]  /*3dea0*/  MOV R76, R178 ;  /* 0x000000b2004c7202 */ /* 0x000fc60000000f00 */
[----:B------:R-:W3:Y:S04]  /*3deb0*/  LDL.LU R175, [R1+0xe84] ;  /* 0x000e840001af7983 */ /* 0x000ee80000300800 */
[----:B------:R-:W4:Y:S04]  /*3dec0*/  LDL.LU R176, [R1+0xe80] ;  /* 0x000e800001b07983 */ /* 0x000f280000300800 */
[----:B------:R-:W3:Y:S04]  /*3ded0*/  LDL.LU R177, [R1+0xe7c] ;  /* 0x000e7c0001b17983 */ /* 0x000ee80000300800 */
[----:B------:R-:W4:Y:S01]  /*3dee0*/  LDL.LU R178, [R1+0xe78] ;  /* 0x000e780001b27983 */ /* 0x000f220000300800 */
[----:B------:R-:W-:Y:S01]  /*3def0*/  MOV R144, R33 ;  /* 0x0000002100907202 */ /* 0x000fe20000000f00 */
[----:B------:R-:W-:Y:S01]  /*3df00*/  IMAD.MOV.U32 R143, RZ, RZ, R34 ;  /* 0x000000ffff8f7224 */ /* 0x000fe200078e0022 */
[----:B------:R-:W-:Y:S01]  /*3df10*/  MOV R146, R31 ;  /* 0x0000001f00927202 */ /* 0x000fe20000000f00 */
[----:B------:R-:W-:-:S02]  /*3df20*/  IMAD.MOV.U32 R145, RZ, RZ, R32 ;  /* 0x000000ffff917224 */ /* 0x000fc400078e0020 */
[----:B--2---:R-:W-:Y:S01]  /*3df30*/  IMAD.MOV.U32 R77, RZ, RZ, R4 ;  /* 0x000000ffff4d7224 */ /* 0x004fe200078e0004 */
        /* <DEDUP_REMOVED lines=327> */
[----:B------:R-:W3:Y:S04]  /*3f3b0*/  LDL.LU.64 R148, [R1+0xc88] ;  /* 0x000c880001947983 */ /* 0x000ee80000300a00 */
        /* <DEDUP_REMOVED lines=26> */
[----:B------:R-:W4:Y:S01]  /*3f560*/  LDL.LU.64 R92, [R1+0xbb0] ;  /* 0x000bb000015c7983 */ /* 0x000f220000300a00 */
[----:B------:R-:W-:-:S13]  /*3f570*/  FSETP.GEU.AND P4, PT, R182, -126, PT ;  /* 0xc2fc0000b600780b */ /* 0x000fda0003f8e000 */
[----:B------:R-:W-:-:S04]  /*3f580*/  @!P4 FMUL R182, R182, 0.5 ;  /* 0x3f000000b6b6c820 */ /* 0x000fc80000400000 */
[----:B------:R-:W1:Y:S01]  /*3f590*/  MUFU.EX2 R21, R182 ;  /* 0x000000b600157308 */ /* 0x000e620000000800 */
[----:B------:R-:W-:Y:S04]  /*3f5a0*/  STL [R1+0xba8], R194 ;  /* 0x000ba8c201007387 */ /* 0x000fe80000100800 */
[----:B------:R-:W-:Y:S04]  /*3f5b0*/  STL.64 [R1+0xba0], R188 ;  /* 0x000ba0bc01007387 */ /* 0x000fe80000100a00 */
[----:B------:R-:W-:Y:S04]  /*3f5c0*/  STL.64 [R1+0xb98], R186 ;  /* 0x000b98ba01007387 */ /* 0x000fe80000100a00 */
[----:B------:R-:W-:Y:S01]  /*3f5d0*/  STL.64 [R1+0xb90], R184 ;  /* 0x000b90b801007387 */ /* 0x000fe20000100a00 */
[----:B-1----:R-:W-:Y:S01]  /*3f5e0*/  @!P4 FMUL R21, R21, R21 ;  /* 0x000000151515c220 */ /* 0x002fe20000400000 */
[----:B------:R-:W-:-:S02]  /*3f5f0*/  FSETP.GEU.AND P4, PT, R18, -126, PT ;  /* 0xc2fc00001200780b */ /* 0x000fc40003f8e000 */
[----:B------:R-:W-:Y:S04]  /*3f600*/  STL [R1+0xb8c], R179 ;  /* 0x000b8cb301007387 */ /* 0x000fe80000100800 */
[----:B------:R-:W-:Y:S07]  /*3f610*/  STL [R1+0xb88], R174 ;  /* 0x000b88ae01007387 */ /* 0x000fee0000100800 */
[----:B------:R-:W-:Y:S01]  /*3f620*/  @!P4 FMUL R18, R18, 0.5 ;  /* 0x3f0000001212c820 */ /* 0x000fe20000400000 */
[----:B------:R-:W-:-:S05]  /*3f630*/  FSETP.GEU.AND P5, PT, R183, -126, PT ;  /* 0xc2fc0000b700780b */ /* 0x000fca0003fae000 */
[----:B------:R-:W1:Y:S08]  /*3f640*/  MUFU.EX2 R18, R18 ;  /* 0x0000001200127308 */ /* 0x000e700000000800 */
[----:B------:R-:W-:-:S04]  /*3f650*/  @!P5 FMUL R183, R183, 0.5 ;  /* 0x3f000000b7b7d820 */ /* 0x000fc80000400000 */
[----:B------:R-:W1:Y:S02]  /*3f660*/  MUFU.EX2 R22, R183 ;  /* 0x000000b700167308 */ /* 0x000e640000000800 */
[----:B-1----:R-:W-:Y:S01]  /*3f670*/  @!P4 FMUL R18, R18, R18 ;  /* 0x000000121212c220 */ /* 0x002fe20000400000 */
[----:B------:R-:W-:Y:S01]  /*3f680*/  FSETP.GEU.AND P6, PT, R181, -126, PT ;  /* 0xc2fc0000b500780b */ /* 0x000fe20003fce000 */
[----:B------:R-:W-:Y:S01]  /*3f690*/  @!P5 FMUL R22, R22, R22 ;  /* 0x000000161616d220 */ /* 0x000fe20000400000 */
[----:B------:R-:W-:-:S11]  /*3f6a0*/  FSETP.GEU.AND P5, PT, R180, -126, PT ;  /* 0xc2fc0000b400780b */ /* 0x000fd60003fae000 */
[----:B------:R-:W-:-:S04]  /*3f6b0*/  @!P6 FMUL R181, R181, 0.5 ;  /* 0x3f000000b5b5e820 */ /* 0x000fc80000400000 */
[----:B------:R-:W1:Y:S01]  /*3f6c0*/  MUFU.EX2 R20, R181 ;  /* 0x000000b500147308 */ /* 0x000e620000000800 */
[----:B------:R-:W-:-:S07]  /*3f6d0*/  @!P5 FMUL R180, R180, 0.5 ;  /* 0x3f000000b4b4d820 */ /* 0x000fce0000400000 */
[----:B------:R-:W1:Y:S01]  /*3f6e0*/  MUFU.EX2 R19, R180 ;  /* 0x000000b400137308 */ /* 0x000e620000000800 */
[----:B--2---:R-:W-:Y:S04]  /*3f6f0*/  STL.64 [R1+0xb80], R150 ;  /* 0x000b809601007387 */ /* 0x004fe80000100a00 */
[----:B---3--:R-:W-:Y:S04]  /*3f700*/  STL.64 [R1+0xb78], R148 ;  /* 0x000b789401007387 */ /* 0x008fe80000100a00 */
[----:B----4-:R-:W-:Y:S04]  /*3f710*/  STL.64 [R1+0xb70], R146 ;  /* 0x000b709201007387 */ /* 0x010fe80000100a00 */
        /* <DEDUP_REMOVED lines=24> */
[----:B------:R2:W-:Y:S01]  /*3f8a0*/  STL.64 [R1+0xaa8], R92 ;  /* 0x000aa85c01007387 */ /* 0x0005e20000100a00 */
[----:B------:R-:W-:-:S03]  /*3f8b0*/  FSETP.GEU.AND P4, PT, R143, -126, PT ;  /* 0xc2fc00008f00780b */ /* 0x000fc60003f8e000 */
        /* <DEDUP_REMOVED lines=16> */
[----:B------:R-:W-:-:S03]  /*3f9c0*/  @!P4 FMUL R143, R143, 0.5 ;  /* 0x3f0000008f8fc820 */ /* 0x000fc60000400000 */
[----:B------:R-:W2:Y:S04]  /*3f9d0*/  LDL.LU.64 R124, [R1+0x280] ;  /* 0x00028000017c7983 */ /* 0x000ea80000300a00 */
[----:B------:R-:W2:Y:S04]  /*3f9e0*/  LDL.LU.64 R126, [R1+0x288] ;  /* 0x00028800017e7983 */ /* 0x000ea80000300a00 */
[----:B------:R-:W2:Y:S04]  /*3f9f0*/  LDL.LU.64 R128, [R1+0x290] ;  /* 0x0002900001807983 */ /* 0x000ea80000300a00 */
[----:B------:R-:W2:Y:S04]  /*3fa00*/  LDL.LU.64 R130, [R1+0x298] ;  /* 0x0002980001827983 */ /* 0x000ea80000300a00 */
[----:B------:R-:W2:Y:S01]  /*3fa10*/  LDL.LU.64 R132, [R1+0x2a0] ;  /* 0x0002a00001847983 */ /* 0x000ea20000300a00 */
[----:B------:R3:W4:Y:S03]  /*3fa20*/  MUFU.EX2 R15, R143 ;  /* 0x0000008f000f7308 */ /* 0x0007260000000800 */
[----:B------:R-:W2:Y:S04]  /*3fa30*/  LDL.LU.64 R134, [R1+0x2a8] ;  /* 0x0002a80001867983 */ /* 0x000ea80000300a00 */
[----:B------:R-:W2:Y:S04]  /*3fa40*/  LDL.LU.64 R136, [R1+0x2b0] ;  /* 0x0002b00001887983 */ /* 0x000ea80000300a00 */
[----:B------:R-:W2:Y:S04]  /*3fa50*/  LDL.LU.64 R138, [R1+0x2b8] ;  /* 0x0002b800018a7983 */ /* 0x000ea80000300a00 */
[----:B------:R-:W2:Y:S04]  /*3fa60*/  LDL.LU.64 R140, [R1+0x2c0] ;  /* 0x0002c000018c7983 */ /* 0x000ea80000300a00 */
[----:B---3--:R-:W2:Y:S04]  /*3fa70*/  LDL.LU.64 R142, [R1+0x2c8] ;  /* 0x0002c800018e7983 */ /* 0x008ea80000300a00 */
        /* <DEDUP_REMOVED lines=38> */
[----:B-1----:R-:W-:Y:S01]  /*3fce0*/  @!P6 FMUL R20, R20, R20 ;  /* 0x000000141414e220 */ /* 0x002fe20000400000 */
[----:B------:R-:W-:Y:S01]  /*3fcf0*/  @!P5 FMUL R19, R19, R19 ;  /* 0x000000131313d220 */ /* 0x000fe20000400000 */
[----:B------:R-:W-:-:S02]  /*3fd00*/  FSETP.GEU.AND P6, PT, R17, -126, PT ;  /* 0xc2fc00001100780b */ /* 0x000fc40003fce000 */
[----:B------:R-:W-:-:S11]  /*3fd10*/  FSETP.GEU.AND P5, PT, R16, -126, PT ;  /* 0xc2fc00001000780b */ /* 0x000fd60003fae000 */
[----:B------:R-:W-:Y:S02]  /*3fd20*/  @!P6 FMUL R17, R17, 0.5 ;  /* 0x3f0000001111e820 */ /* 0x000fe40000400000 */
[----:B------:R-:W-:-:S04]  /*3fd30*/  @!P5 FMUL R16, R16, 0.5 ;  /* 0x3f0000001010d820 */ /* 0x000fc80000400000 */
[----:B------:R-:W1:Y:S08]  /*3fd40*/  MUFU.EX2 R17, R17 ;  /* 0x0000001100117308 */ /* 0x000e700000000800 */
[----:B------:R-:W3:Y:S01]  /*3fd50*/  MUFU.EX2 R16, R16 ;  /* 0x0000001000107308 */ /* 0x000ee20000000800 */
[----:B------:R-:W-:Y:S01]  /*3fd60*/  IADD3 R4, R3, 0x700, RZ ;  /* 0x0000070003047810 */ /* 0x000fe20007ffe0ff */
[----:B----4-:R-:W-:-:S03]  /*3fd70*/  @!P4 FMUL R15, R15, R15 ;  /* 0x0000000f0f0fc220 */ /* 0x010fc60000400000 */
[----:B------:R-:W-:Y:S01]  /*3fd80*/  R2UR UR6, R4 ;  /* 0x00000000040672ca */ /* 0x000fe200000e0000 */
[----:B-1----:R-:W-:Y:S01]  /*3fd90*/  @!P6 FMUL R17, R17, R17 ;  /* 0x000000111111e220 */ /* 0x002fe20000400000 */
[----:B------:R-:W-:Y:S02]  /*3fda0*/  F2FP.BF16.F32.PACK_AB R24, R21, R22 ;  /* 0x000000161518723e */ /* 0x000fe400000010ff */
[----:B------:R-:W-:Y:S01]  /*3fdb0*/  F2FP.BF16.F32.PACK_AB R26, R19, R20 ;  /* 0x00000014131a723e */ /* 0x000fe200000010ff */
[----:B---3--:R-:W-:Y:S01]  /*3fdc0*/  @!P5 FMUL R16, R16, R16 ;  /* 0x000000101010d220 */ /* 0x008fe20000400000 */
        /* <DEDUP_REMOVED lines=29> */
[----:B------:R-:W-:Y:S01]  /*3ffa0*/  MOV R250, R186 ;  /* 0x000000ba00fa7202 */ /* 0x000fe20000000f00 */
[----:B------:R-:W-:Y:S02]  /*3ffb0*/  IMAD.MOV.U32 R249, RZ, RZ, R187 ;  /* 0x000000fffff97224 */ /* 0x000fe400078e00bb */
[----:B------:R1:W-:Y:S01]  /*3ffc0*/  STL [R1+0x260], R116 ;  /* 0x0002607401007387 */ /* 0x0003e20000100800 */
[----:B------:R-:W-:Y:S01]  /*3ffd0*/  MOV R252, R184 ;  /* 0x000000b800fc7202 */ /* 0x000fe20000000f00 */
[----:B------:R-:W-:Y:S02]  /*3ffe0*/  IMAD.MOV.U32 R251, RZ, RZ, R185 ;  /* 0x000000fffffb7224 */ /* 0x000fe400078e00b9 */
[----:B------:R-:W2:Y:S01]  /*3fff0*/  LDL.LU R194, [R1+0xba8] ;  /* 0x000ba80001c27983 */ /* 0x000ea20000300800 */
[----:B------:R-:W-:-:S03]  /*40000*/  IMAD.MOV.U32 R91, RZ, RZ, R179 ;  /* 0x000000ffff5b7224 */ /* 0x000fc600078e00b3 */
[----:B------:R-:W3:Y:S01]  /*40010*/  LDL.LU.64 R188, [R1+0xba0] ;  /* 0x000ba00001bc7983 */ /* 0x000ee20000300a00 */
[----:B------:R-:W-:-:S03]  /*40020*/  MOV R79, R174 ;  /* 0x000000ae004f7202 */ /* 0x000fc60000000f00 */
[----:B------:R-:W4:Y:S01]  /*40030*/  LDL.LU.64 R186, [R1+0xb98] ;  /* 0x000b980001ba7983 */ /* 0x000f220000300a00 */
[----:B------:R-:W-:Y:S01]  /*40040*/  MOV R59, R150 ;  /* 0x00000096003b7202 */ /* 0x000fe20000000f00 */
[----:B------:R-:W-:Y:S02]  /*40050*/  IMAD.MOV.U32 R62, RZ, RZ, R151 ;  /* 0x000000ffff3e7224 */ /* 0x000fe400078e0097 */
[----:B------:R-:W4:Y:S01]  /*40060*/  LDL.LU.64 R184, [R1+0xb90] ;  /* 0x000b900001b87983 */ /* 0x000f220000300a00 */
[----:B------:R-:W-:Y:S01]  /*40070*/  MOV R57, R148 ;  /* 0x0000009400397202 */ /* 0x000fe20000000f00 */
[----:B------:R-:W-:Y:S02]  /*40080*/  IMAD.MOV.U32 R60, RZ, RZ, R149 ;  /* 0x000000ffff3c7224 */ /* 0x000fe400078e0095 */
[----:B------:R-:W4:Y:S01]  /*40090*/  LDL.LU R179, [R1+0xb8c] ;  /* 0x000b8c0001b37983 */ /* 0x000f220000300800 */
[----:B------:R-:W-:Y:S01]  /*400a0*/  MOV R55, R146 ;  /* 0x0000009200377202 */ /* 0x000fe20000000f00 */
[----:B------:R-:W-:-:S02]  /*400b0*/  IMAD.MOV.U32 R58, RZ, RZ, R147 ;  /* 0x000000ffff3a7224 */ /* 0x000fc400078e0093 */
[----:B------:R-:W4:Y:S01]  /*400c0*/  LDL.LU R174, [R1+0xb88] ;  /* 0x000b880001ae7983 */ /* 0x000f220000300800 */
        /* <DEDUP_REMOVED lines=26> */
[----:B------:R-:W4:Y:S04]  /*40270*/  LDL.LU.64 R132, [R1+0xb40] ;  /* 0x000b400001847983 */ /* 0x000f280000300a00 */
[----:B------:R-:W4:Y:S04]  /*40280*/  LDL.LU.64 R130, [R1+0xb38] ;  /* 0x000b380001827983 */ /* 0x000f280000300a00 */
[----:B------:R-:W4:Y:S04]  /*40290*/  LDL.LU.64 R128, [R1+0xb30] ;  /* 0x000b300001807983 */ /* 0x000f280000300a00 */
[----:B------:R-:W4:Y:S01]  /*402a0*/  LDL.LU.64 R124, [R1+0xb28] ;  /* 0x000b2800017c7983 */ /* 0x000f220000300a00 */
[----:B------:R-:W-:Y:S01]  /*402b0*/  MOV R31, R122 ;  /* 0x0000007a001f7202 */ /* 0x000fe20000000f00 */
[----:B------:R-:W-:Y:S01]  /*402c0*/  IMAD.MOV.U32 R32, RZ, RZ, R121 ;  /* 0x000000ffff207224 */ /* 0x000fe200078e0079 */
[----:B------:R-:W-:Y:S01]  /*402d0*/  MOV R29, R120 ;  /* 0x00000078001d7202 */ /* 0x000fe20000000f00 */
[----:B------:R-:W4:Y:S01]  /*402e0*/  LDL.LU R122, [R1+0xb20] ;  /* 0x000b2000017a7983 */ /* 0x000f220000300800 */
[----:B------:R-:W-:Y:S01]  /*402f0*/  MOV R23, R118 ;  /* 0x0000007600177202 */ /* 0x000fe20000000f00 */
[----:B------:R-:W-:-:S02]  /*40300*/  IMAD.MOV.U32 R28, RZ, RZ, R117 ;  /* 0x000000ffff1c7224 */ /* 0x000fc400078e0075 */
[----:B------:R-:W4:Y:S04]  /*40310*/  LDL.LU.64 R120, [R1+0xb18] ;  /* 0x000b180001787983 */ /* 0x000f280000300a00 */
[----:B------:R-:W4:Y:S04]  /*40320*/  LDL.LU R118, [R1+0xb10] ;  /* 0x000b100001767983 */ /* 0x000f280000300800 */
[----:B-1----:R-:W4:Y:S04]  /*40330*/  LDL.LU.64 R116, [R1+0xb08] ;  /* 0x000b080001747983 */ /* 0x002f280000300a00 */
[----:B------:R-:W4:Y:S04]  /*40340*/  LDL.LU R115, [R1+0xb00] ;  /* 0x000b000001737983 */ /* 0x000f280000300800 */
[----:B------:R-:W4:Y:S04]  /*40350*/  LDL.LU.64 R112, [R1+0xaf8] ;  /* 0x000af80001707983 */ /* 0x000f280000300a00 */
[----:B------:R-:W4:Y:S04]  /*40360*/  LDL.LU R110, [R1+0xaf0] ;  /* 0x000af000016e7983 */ /* 0x000f280000300800 */
[----:B------:R-:W4:Y:S04]  /*40370*/  LDL.LU.64 R108, [R1+0xae8] ;  /* 0x000ae800016c7983 */ /* 0x000f280000300a00 */
[----:B------:R-:W4:Y:S04]  /*40380*/  LDL.LU R107, [R1+0xae0] ;  /* 0x000ae000016b7983 */ /* 0x000f280000300800 */
[----:B------:R-:W4:Y:S01]  /*40390*/  LDL.LU.64 R104, [R1+0xad8] ;  /* 0x000ad80001687983 */ /* 0x000f220000300a00 */
[----:B------:R-:W-:-:S03]  /*403a0*/  MOV R246, R190 ;  /* 0x000000be00f67202 */ /* 0x000fc60000000f00 */
[----:B------:R-:W4:Y:S01]  /*403b0*/  LDL.LU R102, [R1+0xad0] ;  /* 0x000ad00001667983 */ /* 0x000f220000300800 */
[----:B------:R-:W-:-:S03]  /*403c0*/  IMAD.MOV.U32 R245, RZ, RZ, R191 ;  /* 0x000000fffff57224 */ /* 0x000fc600078e00bf */
[----:B------:R-:W4:Y:S01]  /*403d0*/  LDL.LU.64 R100, [R1+0xac8] ;  /* 0x000ac80001647983 */ /* 0x000f220000300a00 */
[----:B------:R-:W-:-:S03]  /*403e0*/  MOV R244, R192 ;  /* 0x000000c000f47202 */ /* 0x000fc60000000f00 */
[----:B------:R-:W4:Y:S01]  /*403f0*/  LDL.LU R99, [R1+0xac0] ;  /* 0x000ac00001637983 */ /* 0x000f220000300800 */
[----:B------:R-:W-:-:S03]  /*40400*/  IMAD.MOV.U32 R243, RZ, RZ, R193 ;  /* 0x000000fffff37224 */ /* 0x000fc600078e00c1 */
[----:B------:R-:W4:Y:S01]  /*40410*/  LDL.LU.64 R96, [R1+0xab8] ;  /* 0x000ab80001607983 */ /* 0x000f220000300a00 */
[----:B------:R-:W-:Y:S01]  /*40420*/  IMAD.MOV.U32 R241, RZ, RZ, R195 ;  /* 0x000000fffff17224 */ /* 0x000fe200078e00c3 */
[----:B------:R-:W-:Y:S02]  /*40430*/  MOV R240, R196 ;  /* 0x000000c400f07202 */ /* 0x000fe40000000f00 */
[----:B------:R-:W4:Y:S01]  /*40440*/  LDL.LU R94, [R1+0xab0] ;  /* 0x000ab000015e7983 */ /* 0x000f220000300800 */
[----:B------:R-:W-:Y:S01]  /*40450*/  IMAD.MOV.U32 R239, RZ, RZ, R197 ;  /* 0x000000ffffef7224 */ /* 0x000fe200078e00c5 */
[----:B------:R-:W-:Y:S02]  /*40460*/  MOV R238, R198 ;  /* 0x000000c600ee7202 */ /* 0x000fe40000000f00 */
[----:B------:R-:W4:Y:S01]  /*40470*/  LDL.LU.64 R92, [R1+0xaa8] ;  /* 0x000aa800015c7983 */ /* 0x000f220000300a00 */
[----:B------:R-:W-:Y:S01]  /*40480*/  IMAD.MOV.U32 R237, RZ, RZ, R199 ;  /* 0x000000ffffed7224 */ /* 0x000fe200078e00c7 */
[----:B------:R-:W-:-:S02]  /*40490*/  MOV R236, R200 ;  /* 0x000000c800ec7202 */ /* 0x000fc40000000f00 */
[----:B------:R-:W-:Y:S01]  /*404a0*/  STL.64 [R1+0xaa0], R250 ;  /* 0x000aa0fa01007387 */ /* 0x000fe20000100a00 */
[----:B------:R-:W-:Y:S01]  /*404b0*/  IMAD.MOV.U32 R235, RZ, RZ, R201 ;  /* 0x000000ffffeb7224 */ /* 0x000fe200078e00c9 */
[----:B------:R-:W-:Y:S02]  /*404c0*/  MOV R234, R202 ;  /* 0x000000ca00ea7202 */ /* 0x000fe40000000f00 */
[----:B------:R-:W-:Y:S01]  /*404d0*/  STL.64 [R1+0xa98], R248 ;  /* 0x000a98f801007387 */ /* 0x000fe20000100a00 */
[----:B------:R-:W-:Y:S01]  /*404e0*/  IMAD.MOV.U32 R233, RZ, RZ, R203 ;  /* 0x000000ffffe97224 */ /* 0x000fe200078e00cb */
[----:B------:R-:W-:Y:S02]  /*404f0*/  MOV R232, R204 ;  /* 0x000000cc00e87202 */ /* 0x000fe40000000f00 */
[----:B------:R-:W-:Y:S01]  /*40500*/  STL.64 [R1+0xa90], R246 ;  /* 0x000a90f601007387 */ /* 0x000fe20000100a00 */
        /* <DEDUP_REMOVED lines=15> */
[----:B------:R-:W-:-:S03]  /*40600*/  IMAD.MOV.U32 R220, RZ, RZ, R181 ;  /* 0x000000ffffdc7224 */ /* 0x000fc600078e00b5 */
[----:B------:R-:W-:Y:S01]  /*40610*/  STL.64 [R1+0xa60], R234 ;  /* 0x000a60ea01007387 */ /* 0x000fe20000100a00 */
[----:B------:R-:W-:-:S03]  /*40620*/  IMAD.MOV.U32 R221, RZ, RZ, R215 ;  /* 0x000000ffffdd7224 */ /* 0x000fc600078e00d7 */
[----:B------:R-:W-:Y:S04]  /*40630*/  STL.64 [R1+0xa58], R232 ;  /* 0x000a58e801007387 */ /* 0x000fe80000100a00 */
[----:B------:R-:W-:Y:S04]  /*40640*/  STL.64 [R1+0xa50], R230 ;  /* 0x000a50e601007387 */ /* 0x000fe80000100a00 */
[----:B------:R-:W-:Y:S04]  /*40650*/  STL.64 [R1+0xa48], R228 ;  /* 0x000a48e401007387 */ /* 0x000fe80000100a00 */
[----:B------:R-:W-:Y:S04]  /*40660*/  STL.64 [R1+0xa40], R226 ;  /* 0x000a40e201007387 */ /* 0x000fe80000100a00 */
[----:B------:R-:W-:Y:S04]  /*40670*/  STL.64 [R1+0xa38], R224 ;  /* 0x000a38e001007387 */ /* 0x000fe80000100a00 */
[----:B------:R-:W-:Y:S04]  /*40680*/  STL.64 [R1+0xa30], R222 ;  /* 0x000a30de01007387 */ /* 0x000fe80000100a00 */
[----:B------:R-:W-:Y:S01]  /*40690*/  STL.64 [R1+0xa28], R220 ;  /* 0x000a28dc01007387 */ /* 0x000fe20000100a00 */
        /* <DEDUP_REMOVED lines=37> */
[----:B--2---:R-:W-:Y:S04]  /*408f0*/  STL [R1+0xa20], R194 ;  /* 0x000a20c201007387 */ /* 0x004fe80000100800 */
[----:B---3--:R-:W-:Y:S04]  /*40900*/  STL.64 [R1+0xa18], R188 ;  /* 0x000a18bc01007387 */ /* 0x008fe80000100a00 */
[----:B----4-:R-:W-:Y:S04]  /*40910*/  STL.64 [R1+0xa10], R186 ;  /* 0x000a10ba01007387 */ /* 0x010fe80000100a00 */
[----:B------:R-:W-:Y:S04]  /*40920*/  STL.64 [R1+0xa08], R184 ;  /* 0x000a08b801007387 */ /* 0x000fe80000100a00 */
        /* <DEDUP_REMOVED lines=14> */
[----:B-1----:R-:W2:Y:S04]  /*40a10*/  LDL.LU.64 R124, [R1] ;  /* 0x00000000017c7983 */ /* 0x002ea80000300a00 */
        /* <DEDUP_REMOVED lines=66> */
[----:B------:R-:W-:Y:S02]  /*40e40*/  IMAD.MOV.U32 R30, RZ, RZ, R119 ;  /* 0x000000ffff1e7224 */ /* 0x000fe400078e0077 */
[----:B------:R-:W-:Y:S01]  /*40e50*/  IMAD.MOV.U32 R34, RZ, RZ, R123 ;  /* 0x000000ffff227224 */ /* 0x000fe200078e007b */
[----:B--2---:R-:W-:-:S08]  /*40e60*/  WARPGROUP.ARRIVE ;  /* 0x00000000000079c5 */ /* 0x004fd00000000000 */
[----:B------:R-:W-:Y:S03]  /*40e70*/  HGMMA.64x256x16.F32.BF16 R124, R24, gdesc[UR4].tnspB, R124, gsb0 ;  /* 0x43e00004187c7df0 */ /* 0x000fe6000800187c */
[----:B------:R-:W-:Y:S02]  /*40e80*/  WARPGROUP.DEPBAR.LE gsb0, 0x0 ;  /* 0x00008000000079c5 */ /* 0x000fe40000010000 */
[----:B------:R-:W-:Y:S04]  /*40e90*/  STL.64 [R1], R124 ;  /* 0x0000007c01007387 */ /* 0x000fe80000100a00 */
        /* <DEDUP_REMOVED lines=75> */
[----:B------:R-:W2:Y:S01]  /*41350*/  LDL.LU.64 R220, [R1+0xa28] ;  /* 0x000a280001dc7983 */ /* 0x000ea20000300a00 */
[----:B------:R-:W-:-:S03]  /*41360*/  MOV R4, R179 ;  /* 0x000000b300047202 */ /* 0x000fc60000000f00 */
[----:B------:R-:W3:Y:S04]  /*41370*/  LDL.LU R194, [R1+0xa20] ;  /* 0x000a200001c27983 */ /* 0x000ee80000300800 */
[----:B------:R-:W4:Y:S01]  /*41380*/  LDL.LU.64 R188, [R1+0xa18] ;  /* 0x000a180001bc7983 */ /* 0x000f220000300a00 */
[----:B------:R-:W-:-:S03]  /*41390*/  MOV R119, R151 ;  /* 0x0000009700777202 */ /* 0x000fc60000000f00 */
[----:B------:R-:W2:Y:S04]  /*413a0*/  LDL.LU.64 R186, [R1+0xa10] ;  /* 0x000a100001ba7983 */ /* 0x000ea80000300a00 */
[----:B------:R-:W3:Y:S01]  /*413b0*/  LDL.LU.64 R184, [R1+0xa08] ;  /* 0x000a080001b87983 */ /* 0x000ee20000300a00 */
[----:B------:R-:W-:-:S03]  /*413c0*/  IMAD.MOV.U32 R114, RZ, RZ, R146 ;  /* 0x000000ffff727224 */ /* 0x000fc600078e0092 */
[----:B------:R-:W4:Y:S04]  /*413d0*/  LDL.LU R179, [R1+0xa04] ;  /* 0x000a040001b37983 */ /* 0x000f280000300800 */
[----:B------:R-:W4:Y:S04]  /*413e0*/  LDL.LU R174, [R1+0xa00] ;  /* 0x000a000001ae7983 */ /* 0x000f280000300800 */
[----:B------:R-:W4:Y:S01]  /*413f0*/  LDL.LU.64 R150, [R1+0x9f8] ;  /* 0x0009f80001967983 */ /* 0x000f220000300a00 */
[----:B------:R-:W-:-:S03]  /*41400*/  IMAD.MOV.U32 R106, RZ, RZ, R138 ;  /* 0x000000ffff6a7224 */ /* 0x000fc600078e008a */
[----:B------:R-:W4:Y:S04]  /*41410*/  LDL.LU.64 R148, [R1+0x9f0] ;  /* 0x0009f00001947983 */ /* 0x000f280000300a00 */
[----:B------:R-:W4:Y:S01]  /*41420*/  LDL.LU.64 R146, [R1+0x9e8] ;  /* 0x0009e80001927983 */ /* 0x000f220000300a00 */
[----:B------:R-:W-:-:S03]  /*41430*/  MOV R103, R135 ;  /* 0x0000008700677202 */ /* 0x000fc60000000f00 */
[----:B------:R-:W4:Y:S04]  /*41440*/  LDL.LU.64 R144, [R1+0x9e0] ;  /* 0x0009e00001907983 */ /* 0x000f280000300a00 */
[----:B------:R-:W4:Y:S01]  /*41450*/  LDL.LU.64 R140, [R1+0x9d8] ;  /* 0x0009d800018c7983 */ /* 0x000f220000300a00 */
[----:B------:R-:W-:-:S03]  /*41460*/  IMAD.MOV.U32 R98, RZ, RZ, R130 ;  /* 0x000000ffff627224 */ /* 0x000fc600078e0082 */
[----:B------:R-:W4:Y:S04]  /*41470*/  LDL.LU.64 R138, [R1+0x9d0] ;  /* 0x0009d000018a7983 */ /* 0x000f280000300a00 */
[----:B------:R-:W4:Y:S04]  /*41480*/  LDL.LU.64 R136, [R1+0x9c8] ;  /* 0x0009c80001887983 */ /* 0x000f280000300a00 */
[----:B------:R-:W4:Y:S01]  /*41490*/  LDL.LU.64 R134, [R1+0x9c0] ;  /* 0x0009c00001867983 */ /* 0x000f220000300a00 */
[----:B------:R-:W-:-:S03]  /*414a0*/  MOV R95, R127 ;  /* 0x0000007f005f7202 */ /* 0x000fc60000000f00 */
[----:B------:R-:W4:Y:S04]  /*414b0*/  LDL.LU.64 R132, [R1+0x9b8] ;  /* 0x0009b80001847983 */ /* 0x000f280000300a00 */
[----:B------:R-:W4:Y:S01]  /*414c0*/  LDL.LU.64 R130, [R1+0x9b0] ;  /* 0x0009b00001827983 */ /* 0x000f220000300a00 */
[----:B------:R-:W-:-:S03]  /*414d0*/  MOV R111, R143 ;  /* 0x0000008f006f7202 */ /* 0x000fc60000000f00 */
[----:B------:R-:W4:Y:S04]  /*414e0*/  LDL.LU.64 R128, [R1+0x9a8] ;  /* 0x0009a80001807983 */ /* 0x000f280000300a00 */
[----:B------:R-:W4:Y:S04]  /*414f0*/  LDL.LU.64 R124, [R1+0x9a0] ;  /* 0x0009a000017c7983 */ /* 0x000f280000300a00 */
[----:B------:R-:W4:Y:S01]  /*41500*/  LDL.LU R127, [R1+0x8c] ;  /* 0x00008c00017f7983 */ /* 0x000f220000300800 */
[----:B------:R-:W-:-:S03]  /*41510*/  IMAD.MOV.U32 R123, RZ, RZ, R155 ;  /* 0x000000ffff7b7224 */ /* 0x000fc600078e009b */
[----:B------:R-:W4:Y:S04]  /*41520*/  LDL.LU R142, [R1+0xc8] ;  /* 0x0000c800018e7983 */ /* 0x000f280000300800 */
        /* <DEDUP_REMOVED lines=23> */
[----:B------:R-:W4:Y:S01]  /*416a0*/  LDL.LU R173, [R1+0x144] ;  /* 0x0001440001ad7983 */ /* 0x000f220000300800 */
[----:B------:R-:W-:-:S03]  /*416b0*/  MOV R10, R219 ;  /* 0x000000db000a7202 */ /* 0x000fc60000000f00 */
[----:B------:R-:W4:Y:S01]  /*416c0*/  LDL.LU R175, [R1+0x14c] ;  /* 0x00014c0001af7983 */ /* 0x000f220000300800 */
[----:B------:R-:W-:-:S03]  /*416d0*/  IMAD.MOV.U32 R9, RZ, RZ, R178 ;  /* 0x000000ffff097224 */ /* 0x000fc600078e00b2 */
        /* <DEDUP_REMOVED lines=53> */
[----:B---3--:R-:W-:-:S11]  /*41a30*/  FSETP.GEU.AND P4, PT, R185, -126, PT ;  /* 0xc2fc0000b900780b */ /* 0x008fd60003f8e000 */
[----:B------:R-:W-:Y:S02]  /*41a40*/  @!P5 FMUL R186, R186, 0.5 ;  /* 0x3f000000babad820 */ /* 0x000fe40000400000 */
[----:B------:R-:W-:Y:S02]  /*41a50*/  @!P4 FMUL R185, R185, 0.5 ;  /* 0x3f000000b9b9c820 */ /* 0x000fe40000400000 */
[----:B------:R1:W2:Y:S02]  /*41a60*/  MUFU.EX2 R14, R186 ;  /* 0x000000ba000e7308 */ /* 0x0002a40000000800 */
[----:B-1----:R-:W-:-:S06]  /*41a70*/  IMAD.MOV.U32 R186, RZ, RZ, R13 ;  /* 0x000000ffffba7224 */ /* 0x002fcc00078e000d */
[----:B------:R-:W1:Y:S01]  /*41a80*/  MUFU.EX2 R13, R185 ;  /* 0x000000b9000d7308 */ /* 0x000e620000000800 */
[----:B------:R-:W-:Y:S01]  /*41a90*/  FSETP.GEU.AND P6, PT, R184, -126, PT ;  /* 0xc2fc0000b800780b */ /* 0x000fe20003fce000 */
[----:B--2---:R-:W-:Y:S01]  /*41aa0*/  @!P5 FMUL R14, R14, R14 ;  /* 0x0000000e0e0ed220 */ /* 0x004fe20000400000 */
[----:B------:R-:W-:Y:S01]  /*41ab0*/  FSETP.GEU.AND P5, PT, R187, -126, PT ;  /* 0xc2fc0000bb00780b */ /* 0x000fe20003fae000 */
[----:B-1----:R-:W-:Y:S01]  /*41ac0*/  @!P4 FMUL R13, R13, R13 ;  /* 0x0000000d0d0dc220 */ /* 0x002fe20000400000 */
[----:B----4-:R-:W-:-:S09]  /*41ad0*/  FSETP.GEU.AND P4, PT, R146, -126, PT ;  /* 0xc2fc00009200780b */ /* 0x010fd20003f8e000 */
[----:B------:R-:W-:Y:S02]  /*41ae0*/  @!P6 FMUL R184, R184, 0.5 ;  /* 0x3f000000b8b8e820 */ /* 0x000fe40000400000 */
[----:B------:R-:W-:Y:S01]  /*41af0*/  @!P5 FMUL R187, R187, 0.5 ;  /* 0x3f000000bbbbd820 */ /* 0x000fe20000400000 */
[----:B------:R-:W-:Y:S02]  /*41b00*/  MOV R185, R11 ;  /* 0x0000000b00b97202 */ /* 0x000fe40000000f00 */
[----:B------:R1:W2:Y:S01]  /*41b10*/  MUFU.EX2 R11, R184 ;  /* 0x000000b8000b7308 */ /* 0x0002a20000000800 */
[----:B------:R-:W-:Y:S01]  /*41b20*/  @!P4 FMUL R146, R146, 0.5 ;  /* 0x3f0000009292c820 */ /* 0x000fe20000400000 */
[----:B-1----:R-:W-:-:S06]  /*41b30*/  IMAD.MOV.U32 R184, RZ, RZ, R12 ;  /* 0x000000ffffb87224 */ /* 0x002fcc00078e000c */
[----:B------:R1:W3:Y:S02]  /*41b40*/  MUFU.EX2 R12, R187 ;  /* 0x000000bb000c7308 */ /* 0x0002e40000000800 */
[----:B-1----:R-:W-:Y:S01]  /*41b50*/  MOV R187, R10 ;  /* 0x0000000a00bb7202 */ /* 0x002fe20000000f00 */
[----:B------:R-:W-:Y:S04]  /*41b60*/  STL.64 [R1+0x590], R218 ;  /* 0x000590da01007387 */ /* 0x000fe80000100a00 */
[----:B------:R-:W-:Y:S04]  /*41b70*/  STL.64 [R1+0x588], R216 ;  /* 0x000588d801007387 */ /* 0x000fe80000100a00 */
[----:B------:R-:W-:Y:S04]  /*41b80*/  STL.64 [R1+0x580], R214 ;  /* 0x000580d601007387 */ /* 0x000fe80000100a00 */
[----:B------:R-:W-:Y:S04]  /*41b90*/  STL [R1+0x57c], R213 ;  /* 0x00057cd501007387 */ /* 0x000fe80000100800 */
[----:B------:R-:W-:Y:S04]  /*41ba0*/  STL [R1+0x578], R211 ;  /* 0x000578d301007387 */ /* 0x000fe80000100800 */
[----:B------:R-:W-:Y:S04]  /*41bb0*/  STL.64 [R1+0x570], R200 ;  /* 0x000570c801007387 */ /* 0x000fe80000100a00 */
[----:B------:R-:W-:Y:S01]  /*41bc0*/  STL [R1+0x568], R198 ;  /* 0x000568c601007387 */ /* 0x000fe20000100800 */
[----:B------:R-:W1:Y:S03]  /*41bd0*/  MUFU.EX2 R10, R146 ;  /* 0x00000092000a7308 */ /* 0x000e660000000800 */
        /* <DEDUP_REMOVED lines=33> */
[----:B------:R4:W-:Y:S04]  /*41df0*/  STL.64 [R1+0x460], R92 ;  /* 0x0004605c01007387 */ /* 0x0009e80000100a00 */
[----:B----4-:R-:W4:Y:S04]  /*41e00*/  LDL.LU R92, [R1] ;  /* 0x00000000015c7983 */ /* 0x010f280000300800 */
        /* <DEDUP_REMOVED lines=17> */
[----:B--2---:R-:W-:-:S03]  /*41f20*/  @!P6 FMUL R11, R11, R11 ;  /* 0x0000000b0b0be220 */ /* 0x004fc60000400000 */
[----:B------:R-:W2:Y:S01]  /*41f30*/  LDL.LU R116, [R1+0x60] ;  /* 0x0000600001747983 */ /* 0x000ea20000300800 */
[----:B------:R-:W-:-:S03]  /*41f40*/  FSETP.GEU.AND P6, PT, R147, -126, PT ;  /* 0xc2fc00009300780b */ /* 0x000fc60003fce000 */
[----:B------:R-:W2:Y:S01]  /*41f50*/  LDL.LU R117, [R1+0x64] ;  /* 0x0000640001757983 */ /* 0x000ea20000300800 */
[----:B---3--:R-:W-:-:S03]  /*41f60*/  @!P5 FMUL R12, R12, R12 ;  /* 0x0000000c0c0cd220 */ /* 0x008fc60000400000 */
[----:B------:R-:W3:Y:S01]  /*41f70*/  LDL.LU R118, [R1+0x68] ;  /* 0x0000680001767983 */ /* 0x000ee20000300800 */
[----:B------:R-:W-:-:S03]  /*41f80*/  FSETP.GEU.AND P5, PT, R151, -126, PT ;  /* 0xc2fc00009700780b */ /* 0x000fc60003fae000 */
[----:B------:R-:W4:Y:S01]  /*41f90*/  LDL.LU R120, [R1+0x70] ;  /* 0x0000700001787983 */ /* 0x000f220000300800 */
[----:B-1----:R-:W-:-:S03]  /*41fa0*/  @!P4 FMUL R10, R10, R10 ;  /* 0x0000000a0a0ac220 */ /* 0x002fc60000400000 */
[----:B------:R-:W4:Y:S01]  /*41fb0*/  LDL.LU R121, [R1+0x74] ;  /* 0x0000740001797983 */ /* 0x000f220000300800 */
[----:B------:R-:W-:-:S03]  /*41fc0*/  FSETP.GEU.AND P4, PT, R150, -126, PT ;  /* 0xc2fc00009600780b */ /* 0x000fc60003f8e000 */
        /* <DEDUP_REMOVED lines=8> */
[----:B------:R-:W3:Y:S01]  /*42050*/  LDL.LU R133, [R1+0xa4] ;  /* 0x0000a40001857983 */ /* 0x000ee20000300800 */
[----:B------:R-:W-:-:S03]  /*42060*/  @!P6 FMUL R147, R147, 0.5 ;  /* 0x3f0000009393e820 */ /* 0x000fc60000400000 */
[----:B------:R-:W4:Y:S04]  /*42070*/  LDL.LU R134, [R1+0xa8] ;  /* 0x0000a80001867983 */ /* 0x000f280000300800 */
[----:B------:R-:W4:Y:S01]  /*42080*/  LDL.LU R135, [R1+0xac] ;  /* 0x0000ac0001877983 */ /* 0x000f220000300800 */
[----:B------:R-:W-:-:S03]  /*42090*/  @!P5 FMUL R151, R151, 0.5 ;  /* 0x3f0000009797d820 */ /* 0x000fc60000400000 */
[----:B------:R-:W2:Y:S01]  /*420a0*/  LDL.LU R136, [R1+0xb0] ;  /* 0x0000b00001887983 */ /* 0x000ea20000300800 */
[----:B------:R-:W-:-:S03]  /*420b0*/  IMAD.MOV.U32 R146, RZ, RZ, R9 ;  /* 0x000000ffff927224 */ /* 0x000fc600078e0009 */
[----:B------:R-:W2:Y:S01]  /*420c0*/  LDL.LU R137, [R1+0xb4] ;  /* 0x0000b40001897983 */ /* 0x000ea20000300800 */
[----:B------:R-:W-:-:S03]  /*420d0*/  @!P4 FMUL R150, R150, 0.5 ;  /* 0x3f0000009696c820 */ /* 0x000fc60000400000 */
[----:B------:R-:W3:Y:S01]  /*420e0*/  LDL.LU R138, [R1+0xb8] ;  /* 0x0000b800018a7983 */ /* 0x000ee20000300800 */
[----:B------:R1:W4:Y:S03]  /*420f0*/  MUFU.EX2 R9, R147 ;  /* 0x0000009300097308 */ /* 0x0003260000000800 */
[----:B------:R-:W3:Y:S04]  /*42100*/  LDL.LU R139, [R1+0xbc] ;  /* 0x0000bc00018b7983 */ /* 0x000ee80000300800 */
[----:B------:R-:W4:Y:S01]  /*42110*/  LDL.LU R140, [R1+0xc0] ;  /* 0x0000c000018c7983 */ /* 0x000f220000300800 */
[----:B-1----:R-:W-:-:S03]  /*42120*/  MOV R147, R4 ;  /* 0x0000000400937202 */ /* 0x002fc60000000f00 */
[----:B------:R-:W4:Y:S01]  /*42130*/  LDL.LU R141, [R1+0xc4] ;  /* 0x0000c400018d7983 */ /* 0x000f220000300800 */
[----:B------:R1:W2:Y:S03]  /*42140*/  MUFU.EX2 R4, R151 ;  /* 0x0000009700047308 */ /* 0x0002a60000000800 */
[----:B------:R-:W2:Y:S04]  /*42150*/  LDL.LU R144, [R1+0xd0] ;  /* 0x0000d00001907983 */ /* 0x000ea80000300800 */
[----:B------:R-:W2:Y:S01]  /*42160*/  LDL.LU R145, [R1+0xd4] ;  /* 0x0000d40001917983 */ /* 0x000ea20000300800 */
[----:B-1----:R-:W-:-:S03]  /*42170*/  IMAD.MOV.U32 R151, RZ, RZ, R5 ;  /* 0x000000ffff977224 */ /* 0x002fc600078e0005 */
[----:B------:R-:W3:Y:S01]  /*42180*/  LDL.LU R148, [R1+0xe0] ;  /* 0x0000e00001947983 */ /* 0x000ee20000300800 */
[----:B------:R1:W4:Y:S03]  /*42190*/  MUFU.EX2 R5, R150 ;  /* 0x0000009600057308 */ /* 0x0003260000000800 */
[----:B------:R-:W3:Y:S04]  /*421a0*/  LDL.LU R149, [R1+0xe4] ;  /* 0x0000e40001957983 */ /* 0x000ee80000300800 */
[----:B-1----:R-:W4:Y:S04]  /*421b0*/  LDL.LU R150, [R1+0xe8] ;  /* 0x0000e80001967983 */ /* 0x002f280000300800 */
[----:B------:R-:W2:Y:S04]  /*421c0*/  LDL.LU R152, [R1+0xf0] ;  /* 0x0000f00001987983 */ /* 0x000ea80000300800 */
[----:B------:R-:W3:Y:S04]  /*421d0*/  LDL.LU R174, [R1+0x148] ;  /* 0x0001480001ae7983 */ /* 0x000ee80000300800 */
        /* <DEDUP_REMOVED lines=9> */
[----:B------:R-:W3:Y:S01]  /*42270*/  LDL.LU R196, [R1+0x1a0] ;  /* 0x0001a00001c47983 */ /* 0x000ee20000300800 */
[----:B------:R-:W-:Y:S01]  /*42280*/  MOV R197, R16 ;  /* 0x0000001000c57202 */ /* 0x000fe20000000f00 */
[----:B------:R-:W-:Y:S01]  /*42290*/  IMAD.MOV.U32 R198, RZ, RZ, R15 ;  /* 0x000000ffffc67224 */ /* 0x000fe200078e000f */
[----:B------:R-:W-:Y:S01]  /*422a0*/  MOV R200, R18 ;  /* 0x0000001200c87202 */ /* 0x000fe20000000f00 */
[----:B------:R-:W4:Y:S01]  /*422b0*/  LDL.LU R16, [R1+0x94c] ;  /* 0x00094c0001107983 */ /* 0x000f220000300800 */
[----:B------:R-:W-:Y:S01]  /*422c0*/  IMAD.MOV.U32 R201, RZ, RZ, R17 ;  /* 0x000000ffffc97224 */ /* 0x000fe200078e0011 */
[----:B------:R-:W-:-:S02]  /*422d0*/  MOV R211, R20 ;  /* 0x0000001400d37202 */ /* 0x000fc40000000f00 */
[----:B------:R-:W4:Y:S01]  /*422e0*/  LDL.LU R15, [R1+0x948] ;  /* 0x00094800010f7983 */ /* 0x000f220000300800 */
[----:B------:R-:W-:Y:S01]  /*422f0*/  MOV R218, R25 ;  /* 0x0000001900da7202 */ /* 0x000fe20000000f00 */
[----:B------:R-:W-:Y:S02]  /*42300*/  IMAD.MOV.U32 R219, RZ, RZ, R24 ;  /* 0x000000ffffdb7224 */ /* 0x000fe400078e0018 */
[----:B------:R-:W4:Y:S01]  /*42310*/  LDL.LU R18, [R1+0x944] ;  /* 0x0009440001127983 */ /* 0x000f220000300800 */
[----:B------:R-:W-:Y:S01]  /*42320*/  IMAD.MOV.U32 R213, RZ, RZ, R19 ;  /* 0x000000ffffd57224 */ /* 0x000fe200078e0013 */
[----:B------:R-:W-:Y:S01]  /*42330*/  MOV R216, R27 ;  /* 0x0000001b00d87202 */ /* 0x000fe20000000f00 */
[----:B------:R-:W-:Y:S01]  /*42340*/  IMAD.MOV.U32 R217, RZ, RZ, R26 ;  /* 0x000000ffffd97224 */ /* 0x000fe200078e001a */
[----:B------:R-:W4:Y:S01]  /*42350*/  LDL.LU R17, [R1+0x940] ;  /* 0x0009400001117983 */ /* 0x000f220000300800 */
[----:B------:R-:W-:Y:S01]  /*42360*/  MOV R214, R22 ;  /* 0x0000001600d67202 */ /* 0x000fe20000000f00 */
[----:B------:R-:W-:-:S02]  /*42370*/  IMAD.MOV.U32 R215, RZ, RZ, R21 ;  /* 0x000000ffffd77224 */ /* 0x000fc400078e0015 */
[----:B------:R-:W4:Y:S04]  /*42380*/  LDL.LU R20, [R1+0x93c] ;  /* 0x00093c0001147983 */ /* 0x000f280000300800 */
[----:B------:R-:W4:Y:S04]  /*42390*/  LDL.LU R19, [R1+0x938] ;  /* 0x0009380001137983 */ /* 0x000f280000300800 */
[----:B------:R-:W4:Y:S04]  /*423a0*/  LDL.LU R22, [R1+0x934] ;  /* 0x0009340001167983 */ /* 0x000f280000300800 */
[----:B------:R-:W4:Y:S04]  /*423b0*/  LDL.LU R21, [R1+0x930] ;  /* 0x0009300001157983 */ /* 0x000f280000300800 */
        /* <DEDUP_REMOVED lines=11> */
[----:B---3--:R-:W-:Y:S04]  /*42470*/  STL.64 [R1+0x738], R196 ;  /* 0x000738c401007387 */ /* 0x008fe80000100a00 */
[----:B--2---:R-:W-:Y:S04]  /*42480*/  STL.64 [R1+0x730], R194 ;  /* 0x000730c201007387 */ /* 0x004fe80000100a00 */
        /* <DEDUP_REMOVED lines=77> */
[----:B------:R-:W-:-:S02]  /*42960*/  VIADD R90, R3, 0x780 ;  /* 0x00000780035a7836 */ /* 0x000fc40000000000 */
[----:B------:R-:W-:Y:S01]  /*42970*/  @!P6 FMUL R9, R9, R9 ;  /* 0x000000090909e220 */ /* 0x000fe20000400000 */
[----:B------:R-:W-:Y:S01]  /*42980*/  @!P5 FMUL R4, R4, R4 ;  /* 0x000000040404d220 */ /* 0x000fe20000400000 */
[----:B------:R-:W-:Y:S01]  /*42990*/  @!P4 FMUL R5, R5, R5 ;  /* 0x000000050505c220 */ /* 0x000fe20000400000 */
        /* <DEDUP_REMOVED lines=104> */
[----:B------:R-:W-:Y:S01]  /*43020*/  F2FP.BF16.F32.PACK_AB R24, R13, R14 ;  /* 0x0000000e0d18723e */ /* 0x000fe200000010ff */
[----:B------:R-:W3:Y:S01]  /*43030*/  LDL.LU R28, [R1+0x92c] ;  /* 0x00092c00011c7983 */ /* 0x000ee20000300800 */
[----:B------:R-:W-:-:S02]  /*43040*/  F2FP.BF16.F32.PACK_AB R26, R11, R12 ;  /* 0x0000000c0b1a723e */ /* 0x000fc400000010ff */
[----:B------:R-:W-:Y:S01]  /*43050*/  F2FP.BF16.F32.PACK_AB R25, R9, R10 ;  /* 0x0000000a0919723e */ /* 0x000fe200000010ff */
[----:B------:R-:W4:Y:S01]  /*43060*/  LDL.LU R23, [R1+0x928] ;  /* 0x0009280001177983 */ /* 0x000f220000300800 */
[----:B------:R-:W-:-:S03]  /*43070*/  F2FP.BF16.F32.PACK_AB R27, R4, R5 ;  /* 0x00000005041b723e */ /* 0x000fc600000010ff */
[----:B------:R-:W3:Y:S04]  /*43080*/  LDL.LU R30, [R1+0x924] ;  /* 0x00092400011e7983 */ /* 0x000ee80000300800 */
[----:B------:R-:W4:Y:S04]  /*43090*/  LDL.LU R29, [R1+0x920] ;  /* 0x00092000011d7983 */ /* 0x000f280000300800 */
[----:B------:R-:W4:Y:S04]  /*430a0*/  LDL.LU R32, [R1+0x91c] ;  /* 0x00091c0001207983 */ /* 0x000f280000300800 */
[----:B------:R-:W4:Y:S04]  /*430b0*/  LDL.LU R31, [R1+0x918] ;  /* 0x00091800011f7983 */ /* 0x000f280000300800 */
[----:B------:R-:W3:Y:S04]  /*430c0*/  LDL.LU R34, [R1+0x914] ;  /* 0x0009140001227983 */ /* 0x000ee80000300800 */
[----:B------:R-:W4:Y:S04]  /*430d0*/  LDL.LU R33, [R1+0x910] ;  /* 0x0009100001217983 */ /* 0x000f280000300800 */
[----:B------:R-:W3:Y:S04]  /*430e0*/  LDL.LU R36, [R1+0x90c] ;  /* 0x00090c0001247983 */ /* 0x000ee80000300800 */
[----:B------:R-:W4:Y:S04]  /*430f0*/  LDL.LU R35, [R1+0x908] ;  /* 0x0009080001237983 */ /* 0x000f280000300800 */
        /* <DEDUP_REMOVED lines=37> */
[----:B------:R-:W4:Y:S01]  /*43350*/  LDL.LU R73, [R1+0x870] ;  /* 0x0008700001497983 */ /* 0x000f220000300800 */
[----:B--2---:R-:W-:-:S03]  /*43360*/  WARPGROUP.ARRIVE ;  /* 0x00000000000079c5 */ /* 0x004fc60000000000 */
[----:B------:R-:W2:Y:S03]  /*43370*/  LDL.LU R86, [R1+0x86c] ;  /* 0x00086c0001567983 */ /* 0x000ea60000300800 */
[----:B------:R-:W-:Y:S01]  /*43380*/  HGMMA.64x256x16.F32.BF16 R92, R24, gdesc[UR4].tnspB, R92, gsb0 ;  /* 0x43e00004185c7df0 */ /* 0x000fe2000800185c */
[----:B------:R-:W3:Y:S04]  /*43390*/  LDL.LU R87, [R1+0x868] ;  /* 0x0008680001577983 */ /* 0x000ee80000300800 */
[----:B------:R-:W4:Y:S04]  /*433a0*/  LDL.LU R82, [R1+0x864] ;  /* 0x0008640001527983 */ /* 0x000f280000300800 */
[----:B------:R-:W2:Y:S04]  /*433b0*/  LDL.LU R83, [R1+0x860] ;  /* 0x0008600001537983 */ /* 0x000ea80000300800 */
[----:B------:R-:W3:Y:S04]  /*433c0*/  LDL.LU R76, [R1+0x85c] ;  /* 0x00085c00014c7983 */ /* 0x000ee80000300800 */
[----:B------:R-:W3:Y:S04]  /*433d0*/  LDL.LU R75, [R1+0x858] ;  /* 0x00085800014b7983 */ /* 0x000ee80000300800 */
[----:B------:R-:W4:Y:S04]  /*433e0*/  LDL.LU R78, [R1+0x854] ;  /* 0x00085400014e7983 */ /* 0x000f280000300800 */
[----:B------:R-:W2:Y:S04]  /*433f0*/  LDL.LU R77, [R1+0x850] ;  /* 0x00085000014d7983 */ /* 0x000ea80000300800 */
[----:B------:R-:W3:Y:S04]  /*43400*/  LDL.LU R80, [R1+0x84c] ;  /* 0x00084c0001507983 */ /* 0x000ee80000300800 */
[----:B------:R-:W4:Y:S04]  /*43410*/  LDL.LU R79, [R1+0x848] ;  /* 0x00084800014f7983 */ /* 0x000f280000300800 */
[----:B------:R-:W2:Y:S04]  /*43420*/  LDL.LU R84, [R1+0x844] ;  /* 0x0008440001547983 */ /* 0x000ea80000300800 */
[----:B------:R-:W3:Y:S04]  /*43430*/  LDL.LU R81, [R1+0x840] ;  /* 0x0008400001517983 */ /* 0x000ee80000300800 */
[----:B------:R-:W4:Y:S04]  /*43440*/  LDL.LU R88, [R1+0x83c] ;  /* 0x00083c0001587983 */ /* 0x000f280000300800 */
[----:B------:R-:W4:Y:S04]  /*43450*/  LDL.LU R85, [R1+0x838] ;  /* 0x0008380001557983 */ /* 0x000f280000300800 */
[----:B------:R-:W2:Y:S04]  /*43460*/  LDL.LU R91, [R1+0x834] ;  /* 0x00083400015b7983 */ /* 0x000ea80000300800 */
[----:B------:R-:W3:Y:S04]  /*43470*/  LDL.LU R89, [R1+0x830] ;  /* 0x0008300001597983 */ /* 0x000ee80000300800 */
[----:B------:R1:W5:Y:S04]  /*43480*/  LDL.LU R220, [R1+0x82c] ;  /* 0x00082c0001dc7983 */ /* 0x0003680000300800 */
[----:B------:R-:W4:Y:S04]  /*43490*/  LDL.LU R2, [R1+0x828] ;  /* 0x0008280001027983 */ /* 0x000f280000300800 */
[----:B------:R-:W2:Y:S04]  /*434a0*/  LDL.LU R0, [R1+0x824] ;  /* 0x0008240001007983 */ /* 0x000ea80000300800 */
[----:B------:R-:W3:Y:S04]  /*434b0*/  LDL.LU R252, [R1+0x820] ;  /* 0x0008200001fc7983 */ /* 0x000ee80000300800 */
        /* <DEDUP_REMOVED lines=99> */
[----:B-1----:R-:W4:Y:S04]  /*43af0*/  LDL.LU.64 R218, [R1+0x790] ;  /* 0x0007900001da7983 */ /* 0x002f280000300a00 */
        /* <DEDUP_REMOVED lines=66> */
[----:B----4-:R-:W-:-:S11]  /*43f20*/  WARPGROUP.ARRIVE ;  /* 0x00000000000079c5 */ /* 0x010fd60000000000 */
        /* <DEDUP_REMOVED lines=66> */
[----:B-1----:R1:W5:Y:S04]  /*44350*/  LDL.LU.64 R218, [R1+0x590] ;  /* 0x0005900001da7983 */ /* 0x0023680000300a00 */
[----:B------:R1:W5:Y:S04]  /*44360*/  LDL.LU.64 R216, [R1+0x588] ;  /* 0x0005880001d87983 */ /* 0x0003680000300a00 */
[----:B------:R-:W2:Y:S04]  /*44370*/  LDL.LU.64 R214, [R1+0x580] ;  /* 0x0005800001d67983 */ /* 0x000ea80000300a00 */
[----:B------:R-:W4:Y:S04]  /*44380*/  LDL.LU R213, [R1+0x57c] ;  /* 0x00057c0001d57983 */ /* 0x000f280000300800 */
[----:B------:R1:W5:Y:S04]  /*44390*/  LDL.LU R211, [R1+0x578] ;  /* 0x0005780001d37983 */ /* 0x0003680000300800 */
[----:B------:R1:W5:Y:S04]  /*443a0*/  LDL.LU.64 R200, [R1+0x570] ;  /* 0x0005700001c87983 */ /* 0x0003680000300a00 */
[----:B------:R1:W5:Y:S04]  /*443b0*/  LDL.LU R198, [R1+0x568] ;  /* 0x0005680001c67983 */ /* 0x0003680000300800 */
[----:B------:R-:W3:Y:S04]  /*443c0*/  LDL.LU.64 R196, [R1+0x560] ;  /* 0x0005600001c47983 */ /* 0x000ee80000300a00 */
[----:B------:R-:W3:Y:S04]  /*443d0*/  LDL.LU.64 R194, [R1+0x558] ;  /* 0x0005580001c27983 */ /* 0x000ee80000300a00 */
[----:B------:R1:W5:Y:S04]  /*443e0*/  LDL.LU.64 R192, [R1+0x550] ;  /* 0x0005500001c07983 */ /* 0x0003680000300a00 */
[----:B------:R1:W5:Y:S04]  /*443f0*/  LDL.LU.64 R190, [R1+0x548] ;  /* 0x0005480001be7983 */ /* 0x0003680000300a00 */
[----:B------:R-:W4:Y:S04]  /*44400*/  LDL.LU.64 R188, [R1+0x540] ;  /* 0x0005400001bc7983 */ /* 0x000f280000300a00 */
[----:B------:R-:W3:Y:S04]  /*44410*/  LDL.LU R179, [R1+0x538] ;  /* 0x0005380001b37983 */ /* 0x000ee80000300800 */
[----:B------:R-:W3:Y:S04]  /*44420*/  LDL.LU R174, [R1+0x534] ;  /* 0x0005340001ae7983 */ /* 0x000ee80000300800 */
[----:B------:R1:W5:Y:S04]  /*44430*/  LDL.LU R152, [R1+0x530] ;  /* 0x0005300001987983 */ /* 0x0003680000300800 */
[----:B------:R-:W2:Y:S04]  /*44440*/  LDL.LU.64 R148, [R1+0x528] ;  /* 0x0005280001947983 */ /* 0x000ea80000300a00 */
        /* <DEDUP_REMOVED lines=9> */
[----:B------:R-:W3:Y:S04]  /*444e0*/  LDL.LU R122, [R1+0x4d8] ;  /* 0x0004d800017a7983 */ /* 0x000ee80000300800 */
        /* <DEDUP_REMOVED lines=14> */
[----:B------:R-:W3:Y:S01]  /*445d0*/  LDL.LU.64 R92, [R1+0x460] ;  /* 0x00046000015c7983 */ /* 0x000ee20000300a00 */
[----:B----4-:R-:W-:-:S04]  /*445e0*/  FFMA R2, R2, R213, R189 ;  /* 0x000000d502027223 */ /* 0x010fc800000000bd */
[----:B------:R-:W-:Y:S01]  /*445f0*/  FADD R2, R2, R188 ;  /* 0x000000bc02027221 */ /* 0x000fe20000000000 */
[----:B--2---:R-:W-:-:S04]  /*44600*/  FFMA R0, R0, R214, R149 ;  /* 0x000000d600007223 */ /* 0x004fc80000000095 */
[----:B------:R-:W-:Y:S01]  /*44610*/  FADD R148, R0, R148 ;  /* 0x0000009400947221 */ /* 0x000fe20000000000 */
[----:B---3--:R-:W-:-:S03]  /*44620*/  FADD R179, R2, R179 ;  /* 0x000000b302b37221 */ /* 0x008fc60000000000 */
[----:B------:R-:W-:Y:S01]  /*44630*/  FADD R145, R148, R145 ;  /* 0x0000009194917221 */ /* 0x000fe20000000000 */
[----:B------:R-:W-:-:S03]  /*44640*/  FADD R174, R179, R174 ;  /* 0x000000aeb3ae7221 */ /* 0x000fc60000000000 */
        /* <DEDUP_REMOVED lines=105> */
[----:B------:R-:W-:Y:S01]  /*44ce0*/  FADD R22, R31, R22 ;  /* 0x000000161f167221 */ /* 0x000fe20000000000 */
[----:B------:R-:W-:Y:S02]  /*44cf0*/  VIADD R3, R252, 0x110020 ;  /* 0x00110020fc037836 */ /* 0x000fe40000000000 */
[----:B------:R-:W-:Y:S01]  /*44d00*/  FADD R18, R23, R18 ;  /* 0x0000001217127221 */ /* 0x000fe20000000000 */
[----:B------:R-:W-:Y:S01]  /*44d10*/  SEL R2, R196, RZ, P3 ;  /* 0x000000ffc4027207 */ /* 0x000fe20001800000 */
[----:B------:R-:W-:Y:S02]  /*44d20*/  FADD R21, R22, R21 ;  /* 0x0000001516157221 */ /* 0x000fe40000000000 */
[----:B------:R-:W-:Y:S01]  /*44d30*/  FADD R17, R18, R17 ;  /* 0x0000001112117221 */ /* 0x000fe20000000000 */
[----:B------:R-:W-:Y:S01]  /*44d40*/  LEA R0, R2, R3, 0x3 ;  /* 0x0000000302007211 */ /* 0x000fe200078e18ff */
[----:B------:R-:W-:-:S02]  /*44d50*/  FADD R20, R21, R20 ;  /* 0x0000001415147221 */ /* 0x000fc40000000000 */
[----:B------:R-:W-:Y:S01]  /*44d60*/  FADD R16, R17, R16 ;  /* 0x0000001011107221 */ /* 0x000fe20000000000 */
[----:B------:R-:W-:Y:S01]  /*44d70*/  PRMT R0, RZ, 0x654, R0 ;  /* 0x00000654ff007816 */ /* 0x000fe20000000000 */
[----:B------:R-:W-:Y:S02]  /*44d80*/  FADD R19, R20, R19 ;  /* 0x0000001314137221 */ /* 0x000fe40000000000 */
[----:B------:R-:W-:Y:S01]  /*44d90*/  FADD R15, R16, R15 ;  /* 0x0000000f100f7221 */ /* 0x000fe20000000000 */
[----:B------:R2:W-:Y:S01]  /*44da0*/  SYNCS.ARRIVE.TRANS64.RED.A1T0 RZ, [R0+URZ], RZ ;  /* 0x000000ff00ff79a7 */ /* 0x0005e2000810043f */
[----:B------:R-:W-:Y:S02]  /*44db0*/  FADD R14, R19, R14 ;  /* 0x0000000e130e7221 */ /* 0x000fe40000000000 */
[----:B------:R-:W-:Y:S01]  /*44dc0*/  FADD R10, R15, R10 ;  /* 0x0000000a0f0a7221 */ /* 0x000fe20000000000 */
[----:B--2---:R-:W-:-:S03]  /*44dd0*/  VIADD R0, R194, 0x1 ;  /* 0x00000001c2007836 */ /* 0x004fc60000000000 */
[----:B------:R-:W-:Y:S01]  /*44de0*/  FADD R9, R10, R9 ;  /* 0x000000090a097221 */ /* 0x000fe20000000000 */
[----:B------:R-:W-:Y:S01]  /*44df0*/  FADD R13, R14, R13 ;  /* 0x0000000d0e0d7221 */ /* 0x000fe20000000000 */
[----:B------:R-:W-:Y:S02]  /*44e00*/  IADD3 R10, R2, 0x1, RZ ;  /* 0x00000001020a7810 */ /* 0x000fe40007ffe0ff */
[----:B------:R-:W-:Y:S01]  /*44e10*/  ISETP.NE.AND P4, PT, R0, 0x4, PT ;  /* 0x000000040000780c */ /* 0x000fe20003f85270 */
[----:B------:R-:W-:Y:S01]  /*44e20*/  FADD R12, R13, R12 ;  /* 0x0000000c0d0c7221 */ /* 0x000fe20000000000 */
[----:B------:R-:W-:Y:S01]  /*44e30*/  FADD R5, R9, R5 ;  /* 0x0000000509057221 */ /* 0x000fe20000000000 */
[----:B------:R-:W-:Y:S02]  /*44e40*/  ISETP.NE.AND P3, PT, R10, 0x4, PT ;  /* 0x000000040a00780c */ /* 0x000fe40003f65270 */
[----:B------:R-:W-:Y:S01]  /*44e50*/  SEL R2, RZ, 0x1, P4 ;  /* 0x00000001ff027807 */ /* 0x000fe20002000000 */
[----:B------:R-:W-:Y:S01]  /*44e60*/  FADD R213, R12, R11 ;  /* 0x0000000b0cd57221 */ /* 0x000fe20000000000 */
[----:B------:R-:W-:Y:S01]  /*44e70*/  FADD R214, R5, R4 ;  /* 0x0000000405d67221 */ /* 0x000fe20000000000 */
[----:B------:R-:W-:-:S02]  /*44e80*/  SEL R9, R0, RZ, P4 ;  /* 0x000000ff00097207 */ /* 0x000fc40002000000 */
[----:B------:R-:W-:Y:S02]  /*44e90*/  LOP3.LUT R13, R197, R2, RZ, 0x3c, !PT ;  /* 0x00000002c50d7212 */ /* 0x000fe400078e3cff */
[----:B------:R-:W-:Y:S01]  /*44ea0*/  SEL R10, R10, RZ, P3 ;  /* 0x000000ff0a0a7207 */ /* 0x000fe20001800000 */
[----:B-1----:R-:W-:Y:S06]  /*44eb0*/  @P2 BRA `(.L_x_31) ;  /* 0x0000000400202947 */ /* 0x002fec0003800000 */
[----:B-----5:R-:W-:Y:S01]  /*44ec0*/  ISETP.LT.OR P2, PT, R191, 0x1, !P0 ;  /* 0x00000001bf00780c */ /* 0x020fe20004741670 */
[----:B------:R-:W-:-:S12]  /*44ed0*/  BSSY B0, `(.L_x_32) ;  /* 0x0000045000007945 */ /* 0x000fd80003800000 */
[----:B------:R-:W-:Y:S05]  /*44ee0*/  @P2 BRA `(.L_x_33) ;  /* 0x00000004000c2947 */ /* 0x000fea0003800000 */
[----:B------:R-:W-:Y:S01]  /*44ef0*/  ISETP.NE.AND P3, PT, R211, RZ, PT ;  /* 0x000000ffd300720c */ /* 0x000fe20003f65270 */
[----:B------:R-:W-:Y:S01]  /*44f00*/  IMAD R0, R152, 0x8, R252 ;  /* 0x0000000898007824 */ /* 0x000fe200078e02fc */
[----:B------:R-:W-:-:S11]  /*44f10*/  SHF.L.U32 R2, R193, 0x1f, RZ ;  /* 0x0000001fc1027819 */ /* 0x000fd600000006ff */
.L_x_34:
        /* <DEDUP_REMOVED lines=11> */
.L_x_35:
[C---:B------:R-:W-:Y:S01]  /*44fd0*/  R2UR UR6, R195.reuse ;  /* 0x00000000c30672ca */ /* 0x040fe200000e0000 */
[----:B------:R-:W-:Y:S01]  /*44fe0*/  UMOV UR18, URZ ;  /* 0x0000003f00127c82 */ /* 0x000fe20008000000 */
[----:B------:R-:W-:Y:S01]  /*44ff0*/  R2UR UR7, R0 ;  /* 0x00000000000772ca */ /* 0x000fe200000e0000 */
[----:B-1----:R-:W-:Y:S01]  /*45000*/  IMAD R0, R152, 0x40000, R252 ;  /* 0x0004000098007824 */ /* 0x002fe200078e02fc */
[----:B------:R-:W-:Y:S01]  /*45010*/  UMOV UR20, UR36 ;  /* 0x0000002400147c82 */ /* 0x000fe20008000000 */
[----:B------:R-:W-:Y:S01]  /*45020*/  UMOV UR21, UR37 ;  /* 0x0000002500157c82 */ /* 0x000fe20008000000 */
[----:B------:R-:W-:Y:S01]  /*45030*/  UMOV UR22, 0x0 ;  /* 0x0000000000167882 */ /* 0x000fe20000000000 */
[----:B------:R-:W-:Y:S01]  /*45040*/  UMOV UR23, 0x10000000 ;  /* 0x1000000000177882 */ /* 0x000fe20000000000 */
[----:B------:R-:W-:Y:S01]  /*45050*/  R2UR UR14, R0 ;  /* 0x00000000000e72ca */ /* 0x000fe200000e0000 */
[----:B------:R-:W-:Y:S01]  /*45060*/  UMOV UR10, 0x40 ;  /* 0x00000040000a7882 */ /* 0x000fe20000000000 */
[----:B------:R-:W-:Y:S01]  /*45070*/  IADD3 R0, P2, R200, 0x2f0, RZ ;  /* 0x000002f0c8007810 */ /* 0x000fe20007f5e0ff */
[----:B------:R-:W-:Y:S01]  /*45080*/  UMOV UR12, UR36 ;  /* 0x00000024000c7c82 */ /* 0x000fe20008000000 */
[----:B------:R-:W-:Y:S01]  /*45090*/  UMOV UR13, UR37 ;  /* 0x00000025000d7c82 */ /* 0x000fe20008000000 */
[----:B------:R-:W-:Y:S01]  /*450a0*/  USHF.L.U32 UR19, UR6, 0x8, URZ ;  /* 0x0000000806137899 */ /* 0x000fe2000800063f */
[----:B------:R-:W-:Y:S01]  /*450b0*/  R2UR UR6, R0 ;  /* 0x00000000000672ca */ /* 0x000fe200000e0000 */
[----:B------:R-:W-:Y:S01]  /*450c0*/  UIADD3 UR17, UR7, 0x110000, URZ ;  /* 0x0011000007117890 */ /* 0x000fe2000fffe03f */
[----:B------:R-:W-:Y:S01]  /*450d0*/  IADD3.X R0, RZ, R201, RZ, P2, !PT ;  /* 0x000000c9ff007210 */ /* 0x000fe200017fe4ff */
[----:B------:R-:W-:Y:S01]  /*450e0*/  UMOV UR26, 0x80 ;  /* 0x00000080001a7882 */ /* 0x000fe20000000000 */
[----:B------:R-:W-:Y:S01]  /*450f0*/  UMOV UR28, UR36 ;  /* 0x00000024001c7c82 */ /* 0x000fe20008000000 */
[----:B------:R-:W-:Y:S01]  /*45100*/  UMOV UR29, UR37 ;  /* 0x00000025001d7c82 */ /* 0x000fe20008000000 */
[----:B------:R-:W-:Y:S01]  /*45110*/  R2UR UR7, R0 ;  /* 0x00000000000772ca */ /* 0x000fe200000e0000 */
[----:B------:R-:W-:Y:S01]  /*45120*/  UIADD3 UR16, UR14, 0x10000, URZ ;  /* 0x000100000e107890 */ /* 0x000fe2000fffe03f */
[----:B------:R-:W-:Y:S01]  /*45130*/  VIADD R152, R152, 0x1 ;  /* 0x0000000198987836 */ /* 0x000fe20000000000 */
[----:B------:R-:W-:Y:S01]  /*45140*/  UIADD3 UR8, UR14, 0x18000, URZ ;  /* 0x000180000e087890 */ /* 0x000fe2000fffe03f */
[----:B------:R-:W-:Y:S01]  /*45150*/  IADD3 R195, R195, 0x1, RZ ;  /* 0x00000001c3c37810 */ /* 0x000fe20007ffe0ff */
[----:B------:R-:W-:Y:S01]  /*45160*/  UMOV UR9, UR17 ;  /* 0x0000001100097c82 */ /* 0x000fe20008000000 */
[----:B------:R-:W-:Y:S01]  /*45170*/  UMOV UR11, UR19 ;  /* 0x00000013000b7c82 */ /* 0x000fe20008000000 */
[----:B------:R-:W-:Y:S01]  /*45180*/  UIADD3 UR24, UR14, 0x20000, URZ ;  /* 0x000200000e187890 */ /* 0x000fe2000fffe03f */
[----:B------:R-:W-:Y:S01]  /*45190*/  ISETP.NE.AND P2, PT, R152, 0x4, PT ;  /* 0x000000049800780c */ /* 0x000fe20003f45270 */
[----:B------:R-:W-:Y:S01]  /*451a0*/  UMOV UR25, UR17 ;  /* 0x0000001100197c82 */ /* 0x000fe20008000000 */
[----:B------:R-:W-:-:S02]  /*451b0*/  UMOV UR27, UR19 ;  /* 0x00000013001b7c82 */ /* 0x000fc40008000000 */
[----:B------:R-:W-:Y:S01]  /*451c0*/  SEL R0, RZ, 0x1, P2 ;  /* 0x00000001ff007807 */ /* 0x000fe20001000000 */
[----:B------:R1:W-:Y:S01]  /*451d0*/  UTMALDG.4D [UR16], [UR6], desc[UR22] ;  /* 0x00001610060075b4 */ /* 0x0003e20008019000 */
[----:B------:R-:W-:Y:S02]  /*451e0*/  SEL R152, R152, RZ, P2 ;  /* 0x000000ff98987207 */ /* 0x000fe40001000000 */
[----:B------:R-:W-:Y:S01]  /*451f0*/  LOP3.LUT R193, R193, R0, RZ, 0x3c, !PT ;  /* 0x00000000c1c17212 */ /* 0x000fe200078e3cff */
        /* <DEDUP_REMOVED lines=12> */
[----:B------:R-:W-:Y:S01]  /*452c0*/  UMOV UR18, 0x180 ;  /* 0x0000018000127882 */ /* 0x000fe20000000000 */
[----:B--2---:R-:W-:-:S07]  /*452d0*/  UIADD3 UR8, UR14, 0x48000, URZ ;  /* 0x000480000e087890 */ /* 0x004fce000fffe03f */
[----:B------:R3:W-:Y:S01]  /*452e0*/  UTMALDG.4D [UR16], [UR6], desc[UR22] ;  /* 0x00001610060075b4 */ /* 0x0007e20008019000 */
[----:B------:R-:W-:Y:S02]  /*452f0*/  UMOV UR10, 0x1c0 ;  /* 0x000001c0000a7882 */ /* 0x000fe40000000000 */
[----:B------:R3:W-:Y:S02]  /*45300*/  UTMALDG.4D [UR8], [UR6], desc[UR22] ;  /* 0x00001608060075b4 */ /* 0x0007e40008019000 */
[----:B---3--:R-:W-:Y:S01]  /*45310*/  NOP ;  /* 0x0000000000007918 */ /* 0x008fe20000000000 */
.L_x_33:
[----:B------:R-:W-:Y:S05]  /*45320*/  BSYNC B0 ;  /* 0x0000000000007941 */ /* 0x000fea0003800000 */
.L_x_32:
[----:B------:R-:W-:-:S07]  /*45330*/  VIADD R191, R191, 0xffffffff ;  /* 0xffffffffbfbf7836 */ /* 0x000fce0000000000 */
.L_x_31:
[----:B-----5:R-:W-:Y:S01]  /*45340*/  IADD3 R6, R6, 0x100, RZ ;  /* 0x0000010006067810 */ /* 0x020fe20007ffe0ff */
[----:B------:R-:W-:Y:S01]  /*45350*/  IMAD.MOV.U32 R4, RZ, RZ, R192 ;  /* 0x000000ffff047224 */ /* 0x000fe200078e00c0 */
[----:B------:R-:W-:Y:S01]  /*45360*/  MOV R3, R190 ;  /* 0x000000be00037202 */ /* 0x000fe20000000f00 */
[----:B------:R-:W-:Y:S06]  /*45370*/  @P1 BRA `(.L_x_36) ;  /* 0xfffffd8c00041947 */ /* 0x000fec000383ffff */
[----:B------:R-:W-:-:S07]  /*45380*/  IMAD.MOV.U32 R212, RZ, RZ, R198 ;  /* 0x000000ffffd47224 */ /* 0x000fce00078e00c6 */
.L_x_24:
[----:B------:R-:W-:-:S13]  /*45390*/  ISETP.GE.AND P1, PT, R212, 0x1, PT ;  /* 0x00000001d400780c */ /* 0x000fda0003f26270 */
[----:B------:R-:W-:Y:S05]  /*453a0*/  @!P1 BRA `(.L_x_37) ;  /* 0x0000027c00749947 */ /* 0x000fea0003800000 */
[----:B-----5:R-:W-:Y:S01]  /*453b0*/  MOV R14, R192 ;  /* 0x000000c0000e7202 */ /* 0x020fe20000000f00 */
[----:B------:R-:W-:-:S07]  /*453c0*/  IMAD.MOV.U32 R15, RZ, RZ, R190 ;  /* 0x000000ffff0f7224 */ /* 0x000fce00078e00be */
.L_x_51:
[----:B------:R-:W-:Y:S02]  /*453d0*/  LEA R0, R9, R252, 0x3 ;  /* 0x000000fc09007211 */ /* 0x000fe400078e18ff */
[----:B------:R-:W-:-:S07]  /*453e0*/  SHF.L.U32 R2, R13, 0x1f, RZ ;  /* 0x0000001f0d027819 */ /* 0x000fce00000006ff */
.L_x_38:
[----:B-1----:R1:W2:Y:S02]  /*453f0*/  SYNCS.PHASECHK.TRANS64.TRYWAIT P1, [R0+URZ+0x110000], R2 ;  /* 0x11000002000075a7 */ /* 0x0022a4000802017f */
[----:B--2---:R-:W-:Y:S05]  /*45400*/  @!P1 NANOSLEEP.SYNCS 0x989680 ;  /* 0x009896800000995d */ /* 0x004fea0003900000 */
[----:B------:R-:W2:Y:S02]  /*45410*/  @!P1 SYNCS.PHASECHK.TRANS64 P1, [R0+URZ+0x110000], R2 ;  /* 0x11000002000095a7 */ /* 0x000ea4000802007f */
[----:B--2---:R-:W-:Y:S05]  /*45420*/  @!P1 BRA `(.L_x_38) ;  /* 0xfffffffc00f09947 */ /* 0x004fea000383ffff */
[----:B------:R-:W-:Y:S05]  /*45430*/  WARPSYNC.ALL ;  /* 0x0000000000007948 */ /* 0x000fea0003800000 */
[----:B------:R-:W2:Y:S04]  /*45440*/  LDL.64 R22, [R1+0x448] ;  /* 0x0004480001167983 */ /* 0x000ea80000100a00 */
[----:B------:R-:W3:Y:S01]  /*45450*/  LDL.64 R20, [R1+0x440] ;  /* 0x0004400001147983 */ /* 0x000ee20000100a00 */
[----:B-1----:R-:W-:-:S02]  /*45460*/  IMAD R2, R9, 0x4000, R215 ;  /* 0x0000400009027824 */ /* 0x002fc400078e02d7 */
[----:B------:R-:W-:Y:S01]  /*45470*/  IMAD.MOV.U32 R3, RZ, RZ, 0x40000040 ;  /* 0x40000040ff037424 */ /* 0x000fe200078e00ff */
[----:B------:R-:W4:Y:S02]  /*45480*/  LDL.64 R18, [R1+0x438] ;  /* 0x0004380001127983 */ /* 0x000f240000100a00 */
[C---:B------:R-:W-:Y:S02]  /*45490*/  R2UR UR10, R2.reuse ;  /* 0x00000000020a72ca */ /* 0x040fe400000e0000 */
[----:B------:R-:W-:Y:S01]  /*454a0*/  R2UR UR11, R3 ;  /* 0x00000000030b72ca */ /* 0x000fe200000e0000 */
[----:B------:R-:W-:Y:S01]  /*454b0*/  WARPGROUP.ARRIVE ;  /* 0x00000000000079c5 */ /* 0x000fe20000000000 */
[----:B------:R-:W-:Y:S01]  /*454c0*/  IADD3 R4, R2, 0x2, RZ ;  /* 0x0000000202047810 */ /* 0x000fe20007ffe0ff */
[----:B------:R-:W5:Y:S01]  /*454d0*/  LDL.64 R16, [R1+0x430] ;  /* 0x0004300001107983 */ /* 0x000f620000100a00 */
[----:B------:R-:W-:Y:S02]  /*454e0*/  MOV R5, 0x40000040 ;  /* 0x4000004000057802 */ /* 0x000fe40000000f00 */
[----:B------:R-:W-:Y:S01]  /*454f0*/  R2UR UR14, R4 ;  /* 0x00000000040e72ca */ /* 0x000fe200000e0000 */
[----:B------:R-:W5:Y:S01]  /*45500*/  LDL.64 R156, [R1+0x428] ;  /* 0x00042800019c7983 */ /* 0x000f620000100a00 */
[----:B------:R-:W-:-:S03]  /*45510*/  R2UR UR15, R5 ;  /* 0x00000000050f72ca */ /* 0x000fc600000e0000 */
[----:B------:R-:W5:Y:S01]  /*45520*/  LDL.64 R154, [R1+0x420] ;  /* 0x00042000019a7983 */ /* 0x000f620000100a00 */
[----:B--2---:R-:W-:Y:S02]  /*45530*/  R2UR UR8, R22 ;  /* 0x00000000160872ca */ /* 0x004fe400000e0000 */
[----:B------:R-:W-:Y:S02]  /*45540*/  R2UR UR9, R23 ;  /* 0x00000000170972ca */ /* 0x000fe400000e0000 */
[----:B---3--:R-:W-:Y:S02]  /*45550*/  R2UR UR12, R20 ;  /* 0x00000000140c72ca */ /* 0x008fe400000e0000 */
[----:B------:R-:W-:Y:S01]  /*45560*/  R2UR UR13, R21 ;  /* 0x00000000150d72ca */ /* 0x000fe200000e0000 */
[----:B------:R-:W-:Y:S01]  /*45570*/  VIADD R4, R2, 0x4 ;  /* 0x0000000402047836 */ /* 0x000fe20000000000 */
[----:B------:R-:W-:Y:S01]  /*45580*/  MOV R5, 0x40000040 ;  /* 0x4000004000057802 */ /* 0x000fe20000000f00 */
[----:B------:R-:W2:Y:S04]  /*45590*/  LDL.64 R22, [R1+0x418] ;  /* 0x0004180001167983 */ /* 0x000ea80000100a00 */
[----:B------:R-:W3:Y:S02]  /*455a0*/  LDL.64 R20, [R1+0x410] ;  /* 0x0004100001147983 */ /* 0x000ee40000100a00 */
[----:B------:R-:W-:Y:S01]  /*455b0*/  HGMMA.64x256x16.F32.BF16 R24, gdesc[UR8], RZ, !UPT, gsb0 ;  /* 0x03e00000081879f0 */ /* 0x000fe2000c0018ff */
[----:B------:R-:W-:-:S02]  /*455c0*/  R2UR UR10, R4 ;  /* 0x00000000040a72ca */ /* 0x000fc400000e0000 */
[----:B------:R-:W-:Y:S02]  /*455d0*/  R2UR UR11, R5 ;  /* 0x00000000050b72ca */ /* 0x000fe400000e0000 */
[----:B----4-:R-:W-:Y:S02]  /*455e0*/  R2UR UR8, R18 ;  /* 0x00000000120872ca */ /* 0x010fe400000e0000 */
[----:B------:R-:W-:Y:S01]  /*455f0*/  R2UR UR9, R19 ;  /* 0x00000000130972ca */ /* 0x000fe200000e0000 */
[----:B------:R-:W-:Y:S02]  /*45600*/  WARPGROUP.DEPBAR.LE gsb0, 0x0 ;  /* 0x00008000000079c5 */ /* 0x000fe40000010000 */
[----:B------:R-:W-:Y:S01]  /*45610*/  WARPGROUP.ARRIVE ;  /* 0x00000000000079c5 */ /* 0x000fe20000000000 */
[----:B------:R-:W-:Y:S01]  /*45620*/  VIADD R4, R2, 0x6 ;  /* 0x0000000602047836 */ /* 0x000fe20000000000 */
[----:B------:R-:W-:Y:S01]  /*45630*/  MOV R5, 0x40000040 ;  /* 0x4000004000057802 */ /* 0x000fe20000000f00 */
[----:B------:R-:W4:-:S15]  /*45640*/  LDL.64 R18, [R1+0x408] ;  /* 0x0004080001127983 */ /* 0x000f1e0000100a00 */
[----:B------:R-:W-:Y:S03]  /*45650*/  HGMMA.64x256x16.F32.BF16 R24, gdesc[UR12], R24, gsb0 ;  /* 0x03e000000c1879f0 */ /* 0x000fe60008001818 */
[----:B------:R-:W-:Y:S02]  /*45660*/  WARPGROUP.DEPBAR.LE gsb0, 0x0 ;  /* 0x00008000000079c5 */ /* 0x000fe40000010000 */
[----:B------:R-:W-:-:S15]  /*45670*/  WARPGROUP.ARRIVE ;  /* 0x00000000000079c5 */ /* 0x000fde0000000000 */
[----:B------:R-:W-:-:S08]  /*45680*/  NOP ;  /* 0x0000000000007918 */ /* 0x000fd00000000000 */
[----:B------:R-:W-:Y:S01]  /*45690*/  HGMMA.64x256x16.F32.BF16 R24, gdesc[UR8], R24, gsb0 ;  /* 0x03e00000081879f0 */ /* 0x000fe20008001818 */
[----:B------:R-:W-:Y:S02]  /*456a0*/  R2UR UR10, R4 ;  /* 0x00000000040a72ca */ /* 0x000fe400000e0000 */
[----:B------:R-:W-:Y:S02]  /*456b0*/  R2UR UR11, R5 ;  /* 0x00000000050b72ca */ /* 0x000fe400000e0000 */
[----:B-----5:R-:W-:Y:S02]  /*456c0*/  R2UR UR8, R16 ;  /* 0x00000000100872ca */ /* 0x020fe400000e0000 */
[----:B------:R-:W-:Y:S01]  /*456d0*/  R2UR UR9, R17 ;  /* 0x00000000110972ca */ /* 0x000fe200000e0000 */
[----:B------:R-:W-:Y:S01]  /*456e0*/  VIADD R4, R2, 0x800 ;  /* 0x0000080002047836 */ /* 0x000fe20000000000 */
[----:B------:R-:W-:Y:S01]  /*456f0*/  MOV R5, 0x40000040 ;  /* 0x4000004000057802 */ /* 0x000fe20000000f00 */
[----:B------:R-:W5:Y:S01]  /*45700*/  LDL.64 R16, [R1+0x400] ;  /* 0x0004000001107983 */ /* 0x000f620000100a00 */
[----:B------:R-:W-:-:S02]  /*45710*/  WARPGROUP.DEPBAR.LE gsb0, 0x0 ;  /* 0x00008000000079c5 */ /* 0x000fc40000010000 */
[----:B------:R-:W-:-:S15]  /*45720*/  WARPGROUP.ARRIVE ;  /* 0x00000000000079c5 */ /* 0x000fde0000000000 */
[----:B------:R-:W-:Y:S01]  /*45730*/  HGMMA.64x256x16.F32.BF16 R24, gdesc[UR8], R24, gsb0 ;  /* 0x03e00000081879f0 */ /* 0x000fe20008001818 */
[----:B------:R-:W-:Y:S02]  /*45740*/  R2UR UR10, R4 ;  /* 0x00000000040a72ca */ /* 0x000fe400000e0000 */
[----:B------:R-:W-:Y:S02]  /*45750*/  R2UR UR11, R5 ;  /* 0x00000000050b72ca */ /* 0x000fe400000e0000 */
[----:B------:R-:W-:Y:S02]  /*45760*/  R2UR UR8, R156 ;  /* 0x000000009c0872ca */ /* 0x000fe400000e0000 */
[----:B------:R-:W-:Y:S01]  /*45770*/  R2UR UR9, R157 ;  /* 0x000000009d0972ca */ /* 0x000fe200000e0000 */
[----:B------:R-:W-:Y:S01]  /*45780*/  VIADD R4, R2, 0x802 ;  /* 0x0000080202047836 */ /* 0x000fe20000000000 */
[----:B------:R-:W-:Y:S01]  /*45790*/  MOV R5, 0x40000040 ;  /* 0x4000004000057802 */ /* 0x000fe20000000f00 */
[----:B------:R-:W-:-:S02]  /*457a0*/  WARPGROUP.DEPBAR.LE gsb0, 0x0 ;  /* 0x00008000000079c5 */ /* 0x000fc40000010000 */
[----:B------:R-:W-:-:S15]  /*457b0*/  WARPGROUP.ARRIVE ;  /* 0x00000000000079c5 */ /* 0x000fde0000000000 */
[----:B------:R-:W-:-:S01]  /*457c0*/  NOP ;  /* 0x0000000000007918 */ /* 0x000fc20000000000 */
        /* <DEDUP_REMOVED lines=13> */
[----:B--2---:R-:W-:Y:S02]  /*458a0*/  R2UR UR8, R22 ;  /* 0x00000000160872ca */ /* 0x004fe400000e0000 */
        /* <DEDUP_REMOVED lines=9> */
[----:B---3--:R-:W-:Y:S02]  /*45940*/  R2UR UR8, R20 ;  /* 0x00000000140872ca */ /* 0x008fe400000e0000 */
        /* <DEDUP_REMOVED lines=9> */
[----:B----4-:R-:W-:Y:S02]  /*459e0*/  R2UR UR8, R18 ;  /* 0x00000000120872ca */ /* 0x010fe400000e0000 */
        /* <DEDUP_REMOVED lines=9> */
[----:B-----5:R-:W-:Y:S02]  /*45a80*/  R2UR UR8, R16 ;  /* 0x00000000100872ca */ /* 0x020fe400000e0000 */
        /* <DEDUP_REMOVED lines=178> */
[----:B------:R-:W-:Y:S01]  /*465b0*/  R2UR UR11, R5 ;  /* 0x00000000050b72ca */ /* 0x000fe200000e0000 */
[----:B------:R-:W-:Y:S01]  /*465c0*/  UMOV UR8, UR56 ;  /* 0x0000003800087c82 */ /* 0x000fe20008000000 */
[----:B------:R-:W-:Y:S01]  /*465d0*/  UMOV UR9, UR57 ;  /* 0x0000003900097c82 */ /* 0x000fe20008000000 */
[----:B------:R-:W-:Y:S01]  /*465e0*/  VIADD R4, R2, 0x3800 ;  /* 0x0000380002047836 */ /* 0x000fe20000000000 */
[----:B------:R-:W-:Y:S01]  /*465f0*/  MOV R5, 0x40000040 ;  /* 0x4000004000057802 */ /* 0x000fe20000000f00 */
[----:B------:R-:W-:Y:S02]  /*46600*/  WARPGROUP.DEPBAR.LE gsb0, 0x0 ;  /* 0x00008000000079c5 */ /* 0x000fe40000010000 */
[----:B------:R-:W-:-:S15]  /*46610*/  WARPGROUP.ARRIVE ;  /* 0x00000000000079c5 */ /* 0x000fde0000000000 */
[----:B------:R-:W-:-:S03]  /*46620*/  NOP ;  /* 0x0000000000007918 */ /* 0x000fc60000000000 */
        /* <DEDUP_REMOVED lines=26> */
[----:B------:R-:W-:-:S04]  /*467d0*/  MOV R3, 0x40000040 ;  /* 0x4000004000037802 */ /* 0x000fc80000000f00 */
[----:B------:R-:W-:Y:S02]  /*467e0*/  R2UR UR6, R2 ;  /* 0x00000000020672ca */ /* 0x000fe400000e0000 */
[----:B------:R-:W-:Y:S01]  /*467f0*/  R2UR UR7, R3 ;  /* 0x00000000030772ca */ /* 0x000fe200000e0000 */
[----:B------:R-:W-:Y:S02]  /*46800*/  WARPGROUP.DEPBAR.LE gsb0, 0x0 ;  /* 0x00008000000079c5 */ /* 0x000fe40000010000 */
[----:B------:R-:W-:-:S12]  /*46810*/  WARPGROUP.ARRIVE ;  /* 0x00000000000079c5 */ /* 0x000fd80000000000 */
        /* <DEDUP_REMOVED lines=8> */
[----:B------:R-:W-:Y:S01]  /*468a0*/  ISETP.LT.OR P2, PT, R191, 0x1, !P0 ;  /* 0x00000001bf00780c */ /* 0x000fe20004741670 */
[----:B------:R-:W-:-:S12]  /*468b0*/  BSSY B0, `(.L_x_40) ;  /* 0x0000046000007945 */ /* 0x000fd80003800000 */
[----:B------:R-:W-:Y:S05]  /*468c0*/  @P2 BRA `(.L_x_41) ;  /* 0x0000000400102947 */ /* 0x000fea0003800000 */
[----:B------:R-:W-:Y:S01]  /*468d0*/  ISETP.NE.AND P3, PT, R211, RZ, PT ;  /* 0x000000ffd300720c */ /* 0x000fe20003f65270 */
[----:B------:R-:W-:Y:S01]  /*468e0*/  IMAD R0, R152, 0x8, R252 ;  /* 0x0000000898007824 */ /* 0x000fe200078e02fc */
[----:B------:R-:W-:-:S11]  /*468f0*/  SHF.L.U32 R2, R193, 0x1f, RZ ;  /* 0x0000001fc1027819 */ /* 0x000fd600000006ff */
.L_x_42:
        /* <DEDUP_REMOVED lines=8> */
[----:B--2---:R-:W-:-:S04]  /*46980*/  LOP3.LUT R3, R3, 0x1f, RZ, 0xc0, !PT ;  /* 0x0000001f03037812 */ /* 0x004fc800078ec0ff */
[----:B------:R-:W-:-:S13]  /*46990*/  ISETP.NE.AND P2, PT, R3, RZ, PT ;  /* 0x000000ff0300720c */ /* 0x000fda0003f45270 */
[----:B---3--:R-:W-:Y:S05]  /*469a0*/  @!P2 BRA `(.L_x_43) ;  /* 0x000000000004a947 */ /* 0x008fea0003800000 */
[----:B------:R-:W-:Y:S01]  /*469b0*/  BPT.TRAP 0x1 ;  /* 0x000000040000795c */ /* 0x000fe20000300000 */
.L_x_43:
[----:B-1----:R-:W1:Y:S01]  /*469c0*/  LDC.64 R2, c[0x0][0x198] ;  /* 0x00006600ff027b82 */ /* 0x002e620000000a00 */
[----:B------:R-:W-:Y:S01]  /*469d0*/  R2UR UR6, R195 ;  /* 0x00000000c30672ca */ /* 0x000fe200000e0000 */
[----:B------:R-:W-:Y:S01]  /*469e0*/  UMOV UR18, URZ ;  /* 0x0000003f00127c82 */ /* 0x000fe20008000000 */
[----:B------:R-:W-:Y:S01]  /*469f0*/  R2UR UR7, R0 ;  /* 0x00000000000772ca */ /* 0x000fe200000e0000 */
[----:B------:R-:W-:Y:S01]  /*46a00*/  IMAD R0, R152, 0x40000, R252 ;  /* 0x0004000098007824 */ /* 0x000fe200078e02fc */
[----:B------:R-:W-:Y:S01]  /*46a10*/  UMOV UR20, UR36 ;  /* 0x0000002400147c82 */ /* 0x000fe20008000000 */
[----:B------:R-:W-:Y:S01]  /*46a20*/  UMOV UR21, UR37 ;  /* 0x0000002500157c82 */ /* 0x000fe20008000000 */
[----:B------:R-:W-:Y:S01]  /*46a30*/  UMOV UR22, 0x0 ;  /* 0x0000000000167882 */ /* 0x000fe20000000000 */
[----:B------:R-:W-:Y:S01]  /*46a40*/  UMOV UR23, 0x10000000 ;  /* 0x1000000000177882 */ /* 0x000fe20000000000 */
[----:B------:R-:W-:Y:S01]  /*46a50*/  R2UR UR14, R0 ;  /* 0x00000000000e72ca */ /* 0x000fe200000e0000 */
[----:B------:R-:W-:Y:S01]  /*46a60*/  UMOV UR10, 0x40 ;  /* 0x00000040000a7882 */ /* 0x000fe20000000000 */
[----:B------:R-:W-:Y:S01]  /*46a70*/  UMOV UR12, UR36 ;  /* 0x00000024000c7c82 */ /* 0x000fe20008000000 */
[----:B------:R-:W-:Y:S01]  /*46a80*/  UMOV UR13, UR37 ;  /* 0x00000025000d7c82 */ /* 0x000fe20008000000 */
[----:B------:R-:W-:Y:S01]  /*46a90*/  UMOV UR26, 0x80 ;  /* 0x00000080001a7882 */ /* 0x000fe20000000000 */
[----:B------:R-:W-:Y:S01]  /*46aa0*/  USHF.L.U32 UR19, UR6, 0x8, URZ ;  /* 0x0000000806137899 */ /* 0x000fe2000800063f */
[----:B------:R-:W-:Y:S01]  /*46ab0*/  VIADD R152, R152, 0x1 ;  /* 0x0000000198987836 */ /* 0x000fe20000000000 */
[----:B------:R-:W-:Y:S01]  /*46ac0*/  UIADD3 UR17, UR7, 0x110000, URZ ;  /* 0x0011000007117890 */ /* 0x000fe2000fffe03f */
[----:B------:R-:W-:Y:S01]  /*46ad0*/  UMOV UR28, UR36 ;  /* 0x00000024001c7c82 */ /* 0x000fe20008000000 */
[----:B------:R-:W-:-:S03]  /*46ae0*/  UMOV UR29, UR37 ;  /* 0x00000025001d7c82 */ /* 0x000fc60008000000 */
[----:B------:R-:W-:Y:S01]  /*46af0*/  UMOV UR11, UR19 ;  /* 0x00000013000b7c82 */ /* 0x000fe20008000000 */
[----:B------:R-:W-:Y:S01]  /*46b00*/  UIADD3 UR16, UR14, 0x10000, URZ ;  /* 0x000100000e107890 */ /* 0x000fe2000fffe03f */
[----:B-1----:R-:W-:Y:S01]  /*46b10*/  IADD3 R0, P2, R2, 0x1f0, RZ ;  /* 0x000001f002007810 */ /* 0x002fe20007f5e0ff */
[----:B------:R-:W-:Y:S01]  /*46b20*/  UIADD3 UR8, UR14, 0x18000, URZ ;  /* 0x000180000e087890 */ /* 0x000fe2000fffe03f */
[----:B------:R-:W-:Y:S02]  /*46b30*/  UMOV UR9, UR17 ;  /* 0x0000001100097c82 */ /* 0x000fe40008000000 */
[----:B------:R-:W-:Y:S01]  /*46b40*/  R2UR UR6, R0 ;  /* 0x00000000000672ca */ /* 0x000fe200000e0000 */
[----:B------:R-:W-:Y:S01]  /*46b50*/  UIADD3 UR24, UR14, 0x20000, URZ ;  /* 0x000200000e187890 */ /* 0x000fe2000fffe03f */
[----:B------:R-:W-:Y:S01]  /*46b60*/  IADD3.X R0, RZ, R3, RZ, P2, !PT ;  /* 0x00000003ff007210 */ /* 0x000fe200017fe4ff */
[----:B------:R-:W-:Y:S01]  /*46b70*/  UMOV UR25, UR17 ;  /* 0x0000001100197c82 */ /* 0x000fe20008000000 */
[----:B------:R-:W-:Y:S01]  /*46b80*/  UMOV UR27, UR19 ;  /* 0x00000013001b7c82 */ /* 0x000fe20008000000 */
[----:B------:R-:W-:-:S02]  /*46b90*/  ISETP.NE.AND P2, PT, R152, 0x4, PT ;  /* 0x000000049800780c */ /* 0x000fc40003f45270 */
[----:B------:R-:W-:Y:S02]  /*46ba0*/  R2UR UR7, R0 ;  /* 0x00000000000772ca */ /* 0x000fe400000e0000 */
[----:B------:R-:W-:Y:S02]  /*46bb0*/  SEL R0, RZ, 0x1, P2 ;  /* 0x00000001ff007807 */ /* 0x000fe40001000000 */
[----:B------:R-:W-:Y:S02]  /*46bc0*/  SEL R152, R152, RZ, P2 ;  /* 0x000000ff98987207 */ /* 0x000fe40001000000 */
[----:B------:R-:W-:-:S07]  /*46bd0*/  LOP3.LUT R193, R193, R0, RZ, 0x3c, !PT ;  /* 0x00000000c1c17212 */ /* 0x000fce00078e3cff */
        /* <DEDUP_REMOVED lines=19> */
.L_x_41:
[----:B------:R-:W-:Y:S05]  /*46d10*/  BSYNC B0 ;  /* 0x0000000000007941 */ /* 0x000fea0003800000 */
.L_x_40:
[----:B------:R-:W-:-:S07]  /*46d20*/  IADD3 R191, R191, -0x1, RZ ;  /* 0xffffffffbfbf7810 */ /* 0x000fce0007ffe0ff */
.L_x_39:
[----:B------:R-:W-:Y:S01]  /*46d30*/  VIADD R0, R6, 0x1 ;  /* 0x0000000106007836 */ /* 0x000fe20000000000 */
[----:B------:R-:W-:Y:S05]  /*46d40*/  WARPSYNC.ALL ;  /* 0x0000000000007948 */ /* 0x000fea0003800000 */
[-C--:B------:R-:W-:Y:S01]  /*46d50*/  ISETP.GE.AND P6, PT, R8, R0.reuse, PT ;  /* 0x000000000800720c */ /* 0x080fe20003fc6270 */
[----:B------:R-:W1:Y:S01]  /*46d60*/  LDC R16, c[0x0][0x604] ;  /* 0x00018100ff107b82 */ /* 0x000e620000000800 */
[----:B------:R-:W-:Y:S02]  /*46d70*/  ISETP.GE.AND P5, PT, R7, R0, PT ;  /* 0x000000000700720c */ /* 0x000fe40003fa6270 */
[----:B------:R-:W-:-:S02]  /*46d80*/  IADD3 R0, R6, 0x8, RZ ;  /* 0x0000000806007810 */ /* 0x000fc40007ffe0ff */
[----:B------:R-:W-:Y:S02]  /*46d90*/  FSEL R25, R25, -INF , P6 ;  /* 0xff80000019197808 */ /* 0x000fe40003000000 */
[-C--:B------:R-:W-:Y:S02]  /*46da0*/  ISETP.GE.AND P3, PT, R8, R0.reuse, PT ;  /* 0x000000000800720c */ /* 0x080fe40003f66270 */
[----:B------:R-:W-:Y:S01]  /*46db0*/  ISETP.GE.AND P2, PT, R7, R0, PT ;  /* 0x000000000700720c */ /* 0x000fe20003f46270 */
[----:B------:R-:W-:Y:S01]  /*46dc0*/  VIADD R0, R6, 0x9 ;  /* 0x0000000906007836 */ /* 0x000fe20000000000 */
[----:B------:R-:W-:Y:S02]  /*46dd0*/  FSEL R27, R27, -INF , P5 ;  /* 0xff8000001b1b7808 */ /* 0x000fe40002800000 */
[----:B------:R-:W-:Y:S02]  /*46de0*/  FSEL R28, R28, -INF , P3 ;  /* 0xff8000001c1c7808 */ /* 0x000fe40001800000 */
[----:B------:R-:W-:-:S02]  /*46df0*/  ISETP.GE.AND P4, PT, R8, R0, PT ;  /* 0x000000000800720c */ /* 0x000fc40003f86270 */
[C---:B------:R-:W-:Y:S02]  /*46e00*/  ISETP.GE.AND P6, PT, R7.reuse, R0, PT ;  /* 0x000000000700720c */ /* 0x040fe40003fc6270 */
[----:B------:R-:W-:Y:S02]  /*46e10*/  IADD3 R0, R6, 0x10, RZ ;  /* 0x0000001006007810 */ /* 0x000fe40007ffe0ff */
[----:B------:R-:W-:Y:S02]  /*46e20*/  FSEL R30, R30, -INF , P2 ;  /* 0xff8000001e1e7808 */ /* 0x000fe40001000000 */
[-C--:B------:R-:W-:Y:S02]  /*46e30*/  ISETP.GE.AND P5, PT, R8, R0.reuse, PT ;  /* 0x000000000800720c */ /* 0x080fe40003fa6270 */
[----:B------:R-:W-:Y:S01]  /*46e40*/  ISETP.GE.AND P3, PT, R7, R0, PT ;  /* 0x000000000700720c */ /* 0x000fe20003f66270 */
[----:B------:R-:W-:Y:S01]  /*46e50*/  VIADD R0, R6, 0x11 ;  /* 0x0000001106007836 */ /* 0x000fe20000000000 */
[----:B------:R-:W-:-:S02]  /*46e60*/  FSEL R29, R29, -INF , P4 ;  /* 0xff8000001d1d7808 */ /* 0x000fc40002000000 */
[----:B------:R-:W-:Y:S02]  /*46e70*/  FSEL R31, R31, -INF , P6 ;  /* 0xff8000001f1f7808 */ /* 0x000fe40003000000 */
[-C--:B------:R-:W-:Y:S02]  /*46e80*/  ISETP.GE.AND P2, PT, R8, R0.reuse, PT ;  /* 0x000000000800720c */ /* 0x080fe40003f46270 */
[----:B------:R-:W-:Y:S02]  /*46e90*/  ISETP.GE.AND P4, PT, R7, R0, PT ;  /* 0x000000000700720c */ /* 0x000fe40003f86270 */
[----:B------:R-:W-:Y:S02]  /*46ea0*/  IADD3 R0, R6, 0x18, RZ ;  /* 0x0000001806007810 */ /* 0x000fe40007ffe0ff */
[----:B------:R-:W-:Y:S02]  /*46eb0*/  FSEL R12, R32, -INF , P5 ;  /* 0xff800000200c7808 */ /* 0x000fe40002800000 */
[----:B------:R-:W-:-:S02]  /*46ec0*/  ISETP.GE.AND P6, PT, R8, R0, PT ;  /* 0x000000000800720c */ /* 0x000fc40003fc6270 */
[----:B------:R-:W-:Y:S01]  /*46ed0*/  ISETP.GE.AND P5, PT, R7, R0, PT ;  /* 0x000000000700720c */ /* 0x000fe20003fa6270 */
[----:B------:R-:W-:Y:S01]  /*46ee0*/  VIADD R0, R6, 0x19 ;  /* 0x0000001906007836 */ /* 0x000fe20000000000 */
[----:B------:R-:W-:Y:S02]  /*46ef0*/  FSEL R34, R34, -INF , P3 ;  /* 0xff80000022227808 */ /* 0x000fe40001800000 */
[----:B------:R-:W-:Y:S02]  /*46f00*/  FSEL R33, R33, -INF , P2 ;  /* 0xff80000021217808 */ /* 0x000fe40001000000 */
[-C--:B------:R-:W-:Y:S02]  /*46f10*/  ISETP.GE.AND P3, PT, R8, R0.reuse, PT ;  /* 0x000000000800720c */ /* 0x080fe40003f66270 */
[----:B------:R-:W-:Y:S02]  /*46f20*/  ISETP.GE.AND P2, PT, R7, R0, PT ;  /* 0x000000000700720c */ /* 0x000fe40003f46270 */
[----:B------:R-:W-:-:S02]  /*46f30*/  IADD3 R0, R6, 0x20, RZ ;  /* 0x0000002006007810 */ /* 0x000fc40007ffe0ff */
[----:B------:R-:W-:Y:S02]  /*46f40*/  FSEL R35, R35, -INF , P4 ;  /* 0xff80000023237808 */ /* 0x000fe40002000000 */
[----:B------:R-:W-:Y:S02]  /*46f50*/  FSEL R36, R36, -INF , P6 ;  /* 0xff80000024247808 */ /* 0x000fe40003000000 */
[-C--:B------:R-:W-:Y:S02]  /*46f60*/  ISETP.GE.AND P4, PT, R8, R0.reuse, PT ;  /* 0x000000000800720c */ /* 0x080fe40003f86270 */
[----:B------:R-:W-:Y:S01]  /*46f70*/  ISETP.GE.AND P6, PT, R7, R0, PT ;  /* 0x000000000700720c */ /* 0x000fe20003fc6270 */
[----:B------:R-:W-:Y:S01]  /*46f80*/  VIADD R0, R6, 0x21 ;  /* 0x0000002106007836 */ /* 0x000fe20000000000 */
[----:B------:R-:W-:Y:S02]  /*46f90*/  FSEL R38, R38, -INF , P5 ;  /* 0xff80000026267808 */ /* 0x000fe40002800000 */
[----:B------:R-:W-:-:S02]  /*46fa0*/  FSEL R37, R37, -INF , P3 ;  /* 0xff80000025257808 */ /* 0x000fc40001800000 */
[-C--:B------:R-:W-:Y:S02]  /*46fb0*/  ISETP.GE.AND P5, PT, R8, R0.reuse, PT ;  /* 0x000000000800720c */ /* 0x080fe40003fa6270 */
[----:B------:R-:W-:Y:S02]  /*46fc0*/  ISETP.GE.AND P3, PT, R7, R0, PT ;  /* 0x000000000700720c */ /* 0x000fe40003f66270 */
[----:B------:R-:W-:Y:S02]  /*46fd0*/  IADD3 R0, R6, 0x28, RZ ;  /* 0x0000002806007810 */ /* 0x000fe40007ffe0ff */
[----:B------:R-:W-:Y:S02]  /*46fe0*/  FSEL R39, R39, -INF , P2 ;  /* 0xff80000027277808 */ /* 0x000fe40001000000 */
        /* <DEDUP_REMOVED lines=110> */
[----:B------:R-:W-:Y:S01]  /*476d0*/  FSEL R19, R84, -INF , P2 ;  /* 0xff80000054137808 */ /* 0x000fe20001000000 */
[----:B------:R-:W-:Y:S01]  /*476e0*/  VIADD R84, R252, 0x110020 ;  /* 0x00110020fc547836 */ /* 0x000fe20000000000 */
        /* <DEDUP_REMOVED lines=145> */
[----:B------:R-:W-:Y:S01]  /*48000*/  FSEL R204, R143, -INF , P3 ;  /* 0xff8000008fcc7808 */ /* 0x000fe20001800000 */
[----:B------:R-:W2:Y:S01]  /*48010*/  LDL.LU R141, [R1+0x204] ;  /* 0x00020400018d7983 */ /* 0x000ea20000300800 */
[CC--:B------:R-:W-:Y:S02]  /*48020*/  ISETP.GE.AND P6, PT, R8.reuse, R0.reuse, PT ;  /* 0x000000000800720c */ /* 0x0c0fe40003fc6270 */
[----:B------:R-:W-:Y:S01]  /*48030*/  ISETP.GE.AND P5, PT, R7, R0, PT ;  /* 0x000000000700720c */ /* 0x000fe20003fa6270 */
[----:B------:R-:W3:Y:S01]  /*48040*/  LDL.LU R140, [R1+0x210] ;  /* 0x00021000018c7983 */ /* 0x000ee20000300800 */
[----:B------:R-:W-:Y:S02]  /*48050*/  ISETP.GE.AND P3, PT, R8, R6, PT ;  /* 0x000000060800720c */ /* 0x000fe40003f66270 */
[----:B------:R-:W-:Y:S01]  /*48060*/  IADD3 R0, R6, 0xf8, RZ ;  /* 0x000000f806007810 */ /* 0x000fe20007ffe0ff */
[----:B------:R-:W4:Y:S01]  /*48070*/  LDL.LU R139, [R1+0x214] ;  /* 0x00021400018b7983 */ /* 0x000f220000300800 */
[----:B------:R-:W-:-:S02]  /*48080*/  FSEL R144, R144, -INF , P2 ;  /* 0xff80000090907808 */ /* 0x000fc40001000000 */
[----:B------:R-:W-:Y:S01]  /*48090*/  FSEL R146, R146, -INF , P4 ;  /* 0xff80000092927808 */ /* 0x000fe20002000000 */
[----:B------:R-:W5:Y:S01]  /*480a0*/  LDL.LU R138, [R1+0x220] ;  /* 0x00022000018a7983 */ /* 0x000f620000300800 */
[----:B------:R-:W-:Y:S02]  /*480b0*/  FSEL R11, R24, -INF , P3 ;  /* 0xff800000180b7808 */ /* 0x000fe40001800000 */
[-C--:B------:R-:W-:Y:S01]  /*480c0*/  ISETP.GE.AND P2, PT, R8, R0.reuse, PT ;  /* 0x000000000800720c */ /* 0x080fe20003f46270 */
[----:B------:R-:W5:Y:S01]  /*480d0*/  LDL.LU R137, [R1+0x224] ;  /* 0x0002240001897983 */ /* 0x000f620000300800 */
[C---:B------:R-:W-:Y:S01]  /*480e0*/  ISETP.GE.AND P4, PT, R7.reuse, R0, PT ;  /* 0x000000000700720c */ /* 0x040fe20003f86270 */
[----:B------:R-:W-:Y:S01]  /*480f0*/  VIADD R0, R6, 0xf9 ;  /* 0x000000f906007836 */ /* 0x000fe20000000000 */
[----:B------:R-:W-:Y:S01]  /*48100*/  ISETP.GE.AND P3, PT, R7, R6, PT ;  /* 0x000000060700720c */ /* 0x000fe20003f66270 */
[----:B------:R-:W5:Y:S01]  /*48110*/  LDL.LU R136, [R1+0x230] ;  /* 0x0002300001887983 */ /* 0x000f620000300800 */
[----:B------:R-:W-:-:S02]  /*48120*/  FSEL R145, R145, -INF , P6 ;  /* 0xff80000091917808 */ /* 0x000fc40003000000 */
[----:B------:R-:W-:Y:S01]  /*48130*/  FSEL R26, R26, -INF , P3 ;  /* 0xff8000001a1a7808 */ /* 0x000fe20001800000 */
[----:B------:R-:W5:Y:S01]  /*48140*/  LDL.LU R135, [R1+0x234] ;  /* 0x0002340001877983 */ /* 0x000f620000300800 */
[-C--:B------:R-:W-:Y:S02]  /*48150*/  ISETP.GE.AND P3, PT, R8, R0.reuse, PT ;  /* 0x000000000800720c */ /* 0x080fe40003f66270 */
[----:B------:R-:W-:Y:S01]  /*48160*/  ISETP.GE.AND P6, PT, R7, R0, PT ;  /* 0x000000000700720c */ /* 0x000fe20003fc6270 */
        /* <DEDUP_REMOVED lines=181> */
[----:B------:R-:W-:Y:S02]  /*48cc0*/  FMNMX R0, R149, R0, !PT ;  /* 0x0000000095007209 */ /* 0x000fe40007800000 */
[----:B------:R-:W-:-:S03]  /*48cd0*/  FMNMX R3, R151, R3, !PT ;  /* 0x0000000397037209 */ /* 0x000fc60007800000 */
[----:B------:R-:W1:Y:S04]  /*48ce0*/  SHFL.BFLY PT, R2, R0, 0x1, 0x1f ;  /* 0x0c201f0000027f89 */ /* 0x000e6800000e0000 */
[----:B------:R-:W2:Y:S01]  /*48cf0*/  SHFL.BFLY PT, R4, R3, 0x1, 0x1f ;  /* 0x0c201f0003047f89 */ /* 0x000ea200000e0000 */
[----:B-1----:R-:W-:Y:S02]  /*48d00*/  FMNMX R2, R0, R2, !PT ;  /* 0x0000000200027209 */ /* 0x002fe40007800000 */
[----:B--2---:R-:W-:-:S03]  /*48d10*/  FMNMX R0, R3, R4, !PT ;  /* 0x0000000403007209 */ /* 0x004fc60007800000 */
[----:B------:R-:W1:Y:S01]  /*48d20*/  SHFL.BFLY PT, R5, R2, 0x2, 0x1f ;  /* 0x0c401f0002057f89 */ /* 0x000e6200000e0000 */
[----:B------:R-:W-:-:S03]  /*48d30*/  IADD3 R3, R9, 0x1, RZ ;  /* 0x0000000109037810 */ /* 0x000fc60007ffe0ff */
[----:B------:R-:W2:Y:S01]  /*48d40*/  SHFL.BFLY PT, R4, R0, 0x2, 0x1f ;  /* 0x0c401f0000047f89 */ /* 0x000ea200000e0000 */
[----:B------:R-:W-:Y:S02]  /*48d50*/  ISETP.NE.AND P3, PT, R3, 0x4, PT ;  /* 0x000000040300780c */ /* 0x000fe40003f65270 */
[----:B-1----:R-:W-:Y:S02]  /*48d60*/  FMNMX R192, R2, R5, !PT ;  /* 0x0000000502c07209 */ /* 0x002fe40007800000 */
[----:B--2---:R-:W-:Y:S02]  /*48d70*/  FMNMX R190, R0, R4, !PT ;  /* 0x0000000400be7209 */ /* 0x004fe40007800000 */
[----:B------:R-:W-:Y:S02]  /*48d80*/  FSETP.NEU.AND P2, PT, R192, -INF , PT ;  /* 0xff800000c000780b */ /* 0x000fe40003f4d000 */
[----:B------:R-:W-:Y:S02]  /*48d90*/  FSETP.NEU.AND P4, PT, R190, -INF , PT ;  /* 0xff800000be00780b */ /* 0x000fe40003f8d000 */
[----:B------:R-:W-:-:S02]  /*48da0*/  SEL R0, RZ, 0x1, P3 ;  /* 0x00000001ff007807 */ /* 0x000fc40001800000 */
[----:B------:R-:W-:Y:S02]  /*48db0*/  FSEL R9, R192, RZ, P2 ;  /* 0x000000ffc0097208 */ /* 0x000fe40001000000 */
[----:B------:R-:W-:Y:S02]  /*48dc0*/  FSEL R5, R190, RZ, P4 ;  /* 0x000000ffbe057208 */ /* 0x000fe40002000000 */
[----:B------:R-:W-:Y:S01]  /*48dd0*/  LOP3.LUT R210, R13, R0, RZ, 0x3c, !PT ;  /* 0x000000000dd27212 */ /* 0x000fe200078e3cff */
[----:B------:R-:W-:Y:S01]  /*48de0*/  FADD R2, -R9, R14 ;  /* 0x0000000e09027221 */ /* 0x000fe20000000100 */
[----:B------:R-:W-:Y:S01]  /*48df0*/  LEA R4, R10, R84, 0x3 ;  /* 0x000000540a047211 */ /* 0x000fe200078e18ff */
[----:B------:R-:W-:Y:S01]  /*48e00*/  FADD R0, -R5, R15 ;  /* 0x0000000f05007221 */ /* 0x000fe20000000100 */
[----:B------:R-:W2:Y:S01]  /*48e10*/  LDL.LU R84, [R1+0x3d0] ;  /* 0x0003d00001547983 */ /* 0x000ea20000300800 */
[-C--:B------:R-:W-:Y:S01]  /*48e20*/  FMUL R2, R2, R16.reuse ;  /* 0x0000001002027220 */ /* 0x080fe20000400000 */
[----:B------:R-:W-:Y:S01]  /*48e30*/  PRMT R4, RZ, 0x654, R4 ;  /* 0x00000654ff047816 */ /* 0x000fe20000000004 */
[----:B------:R-:W-:Y:S01]  /*48e40*/  FMUL R0, R0, R16 ;  /* 0x0000001000007220 */ /* 0x000fe20000400000 */
[----:B------:R-:W2:Y:S02]  /*48e50*/  LDL.LU R24, [R1+0x3d4] ;  /* 0x0003d40001187983 */ /* 0x000ea40000300800 */
[----:B------:R1:W-:Y:S01]  /*48e60*/  SYNCS.ARRIVE.TRANS64.RED.A1T0 RZ, [R4+URZ], RZ ;  /* 0x000000ff04ff79a7 */ /* 0x0003e2000810043f */
[----:B------:R-:W-:Y:S01]  /*48e70*/  FSETP.GEU.AND P2, PT, R2, -126, PT ;  /* 0xc2fc00000200780b */ /* 0x000fe20003f4e000 */
[----:B------:R-:W2:Y:S01]  /*48e80*/  LDL.LU R16, [R1+0x3e0] ;  /* 0x0003e00001107983 */ /* 0x000ea20000300800 */
[----:B------:R-:W-:Y:S01]  /*48e90*/  VIADD R143, R10, 0x1 ;  /* 0x000000010a8f7836 */ /* 0x000fe20000000000 */
[----:B------:R-:W-:-:S02]  /*48ea0*/  SEL R142, R3, RZ, P3 ;  /* 0x000000ff038e7207 */ /* 0x000fc40001800000 */
[----:B------:R-:W2:Y:S01]  /*48eb0*/  LDL.LU R15, [R1+0x3e4] ;  /* 0x0003e400010f7983 */ /* 0x000ea20000300800 */
[----:B------:R-:W-:-:S03]  /*48ec0*/  FSETP.GEU.AND P4, PT, R0, -126, PT ;  /* 0xc2fc00000000780b */ /* 0x000fc60003f8e000 */
[----:B------:R-:W2:Y:S04]  /*48ed0*/  LDL.LU R14, [R1+0x3f0] ;  /* 0x0003f000010e7983 */ /* 0x000ea80000300800 */
[----:B------:R-:W2:Y:S01]  /*48ee0*/  LDL.LU R13, [R1+0x3f4] ;  /* 0x0003f400010d7983 */ /* 0x000ea20000300800 */
[----:B------:R-:W-:-:S03]  /*48ef0*/  @!P2 FMUL R2, R2, 0.5 ;  /* 0x3f0000000202a820 */ /* 0x000fc60000400000 */
[----:B-1----:R-:W2:Y:S02]  /*48f00*/  LDL.LU R4, [R1+0x200] ;  /* 0x0002000001047983 */ /* 0x002ea40000300800 */
[----:B------:R-:W-:Y:S01]  /*48f10*/  @!P4 FMUL R0, R0, 0.5 ;  /* 0x3f0000000000c820 */ /* 0x000fe20000400000 */
[----:B------:R-:W1:Y:S08]  /*48f20*/  MUFU.EX2 R2, R2 ;  /* 0x0000000200027308 */ /* 0x000e700000000800 */
[----:B------:R-:W2:Y:S01]  /*48f30*/  MUFU.EX2 R0, R0 ;  /* 0x0000000000007308 */ /* 0x000ea20000000800 */
[----:B-1----:R-:W-:-:S04]  /*48f40*/  @!P2 FMUL R2, R2, R2 ;  /* 0x000000020202a220 */ /* 0x002fc80000400000 */
[-C--:B------:R-:W-:Y:S01]  /*48f50*/  FMUL R141, R141, R2.reuse ;  /* 0x000000028d8d7220 */ /* 0x080fe20000400000 */
[-C--:B---3--:R-:W-:Y:S01]  /*48f60*/  FMUL R140, R140, R2.reuse ;  /* 0x000000028c8c7220 */ /* 0x088fe20000400000 */
        /* <DEDUP_REMOVED lines=55> */
[----:B--2---:R-:W-:-:S05]  /*492e0*/  FMUL R4, R4, R2 ;  /* 0x0000000204047220 */ /* 0x004fca0000400000 */
[----:B------:R-:W-:Y:S04]  /*492f0*/  STL [R1+0x200], R4 ;  /* 0x0002000401007387 */ /* 0x000fe80000100800 */
        /* <DEDUP_REMOVED lines=50> */
[----:B------:R5:W-:Y:S01]  /*49620*/  STL [R1+0x390], R92 ;  /* 0x0003905c01007387 */ /* 0x000be20000100800 */
[----:B------:R-:W-:-:S03]  /*49630*/  FMUL R24, R24, R2 ;  /* 0x0000000218187220 */ /* 0x000fc60000400000 */
        /* <DEDUP_REMOVED lines=591> */
[----:B------:R-:W-:Y:S01]  /*4bb30*/  BSSY B0, `(.L_x_44) ;  /* 0x000000b000007945 */ /* 0x000fe20003800000 */
[----:B------:R-:W-:-:S03]  /*4bb40*/  ISETP.NE.AND P2, PT, R143, 0x4, PT ;  /* 0x000000048f00780c */ /* 0x000fc60003f45270 */
[----:B------:R1:W-:Y:S04]  /*4bb50*/  STL [R1+0x1fc], R3 ;  /* 0x0001fc0301007387 */ /* 0x0003e80000100800 */
[----:B------:R-:W-:Y:S04]  /*4bb60*/  STL [R1+0x1ec], R10 ;  /* 0x0001ec0a01007387 */ /* 0x000fe80000100800 */
[----:B------:R2:W-:Y:S01]  /*4bb70*/  STL [R1+0x1f8], R4 ;  /* 0x0001f80401007387 */ /* 0x0005e20000100800 */
[----:B-1----:R-:W-:Y:S02]  /*4bb80*/  LEA R3, R142, R252, 0x3 ;  /* 0x000000fc8e037211 */ /* 0x002fe400078e18ff */
[----:B--2---:R-:W-:-:S07]  /*4bb90*/  SHF.L.U32 R4, R210, 0x1f, RZ ;  /* 0x0000001fd2047819 */ /* 0x004fce00000006ff */
.L_x_45:
[----:B-1----:R1:W2:Y:S02]  /*4bba0*/  SYNCS.PHASECHK.TRANS64.TRYWAIT P3, [R3+URZ+0x110000], R4 ;  /* 0x11000004030075a7 */ /* 0x0022a4000806017f */
[----:B--2---:R-:W-:Y:S05]  /*4bbb0*/  @!P3 NANOSLEEP.SYNCS 0x989680 ;  /* 0x009896800000b95d */ /* 0x004fea0003900000 */
[----:B------:R-:W2:Y:S02]  /*4bbc0*/  @!P3 SYNCS.PHASECHK.TRANS64 P3, [R3+URZ+0x110000], R4 ;  /* 0x110000040300b5a7 */ /* 0x000ea4000806007f */
[----:B--2---:R-:W-:Y:S05]  /*4bbd0*/  @!P3 BRA `(.L_x_45) ;  /* 0xfffffffc00f0b947 */ /* 0x004fea000383ffff */
[----:B------:R-:W-:Y:S05]  /*4bbe0*/  BSYNC B0 ;  /* 0x0000000000007941 */ /* 0x000fea0003800000 */
.L_x_44:
[----:B------:R-:W-:Y:S01]  /*4bbf0*/  STL [R1+0x2a2c], R156 ;  /* 0x002a2c9c01007387 */ /* 0x000fe20000100800 */
[----:B------:R-:W2:Y:S01]  /*4bc00*/  LDC R16, c[0x0][0x604] ;  /* 0x00018100ff107b82 */ /* 0x000ea20000000800 */
[----:B------:R-:W-:Y:S05]  /*4bc10*/  WARPSYNC.ALL ;  /* 0x0000000000007948 */ /* 0x000fea0003800000 */
[----:B------:R-:W-:Y:S04]  /*4bc20*/  STL [R1+0x2a28], R154 ;  /* 0x002a289a01007387 */ /* 0x000fe80000100800 */
[----:B------:R-:W-:Y:S04]  /*4bc30*/  STL [R1+0x2a24], R155 ;  /* 0x002a249b01007387 */ /* 0x000fe80000100800 */
[----:B------:R-:W-:Y:S04]  /*4bc40*/  STL [R1+0x2a20], R153 ;  /* 0x002a209901007387 */ /* 0x000fe80000100800 */
[----:B------:R-:W-:Y:S04]  /*4bc50*/  STL [R1+0x281c], R48 ;  /* 0x00281c3001007387 */ /* 0x000fe80000100800 */
[----:B------:R3:W-:Y:S01]  /*4bc60*/  STL [R1+0x2818], R49 ;  /* 0x0028183101007387 */ /* 0x0007e20000100800 */
[-C--:B--2---:R-:W-:Y:S01]  /*4bc70*/  FMUL R9, R9, R16.reuse ;  /* 0x0000001009097220 */ /* 0x084fe20000400000 */
[----:B-1----:R-:W-:-:S02]  /*4bc80*/  FMUL R3, R5, R16 ;  /* 0x0000001005037220 */ /* 0x002fc40000400000 */
[----:B------:R-:W-:Y:S01]  /*4bc90*/  STL [R1+0x2814], R50 ;  /* 0x0028143201007387 */ /* 0x000fe20000100800 */
[-CC-:B------:R-:W-:Y:S01]  /*4bca0*/  FFMA R11, R11, R16.reuse, -R9.reuse ;  /* 0x000000100b0b7223 */ /* 0x180fe20000000809 */
[-C--:B------:R-:W-:Y:S02]  /*4bcb0*/  FFMA R10, R25, R16.reuse, -R9 ;  /* 0x00000010190a7223 */ /* 0x080fe40000000809 */
[----:B------:R1:W-:Y:S01]  /*4bcc0*/  STL [R1+0x2810], R51 ;  /* 0x0028103301007387 */ /* 0x0003e20000100800 */
[-CC-:B------:R-:W-:Y:S01]  /*4bcd0*/  FFMA R5, R26, R16.reuse, -R3.reuse ;  /* 0x000000101a057223 */ /* 0x180fe20000000803 */
[----:B------:R-:W-:Y:S01]  /*4bce0*/  FFMA R4, R27, R16, -R3 ;  /* 0x000000101b047223 */ /* 0x000fe20000000803 */
[----:B------:R-:W-:Y:S01]  /*4bcf0*/  FSETP.GEU.AND P5, PT, R11, -126, PT ;  /* 0xc2fc00000b00780b */ /* 0x000fe20003fae000 */
[----:B------:R-:W-:Y:S01]  /*4bd00*/  STL [R1+0x280c], R52 ;  /* 0x00280c3401007387 */ /* 0x000fe20000100800 */
[----:B------:R-:W-:Y:S02]  /*4bd10*/  FSETP.GEU.AND P6, PT, R10, -126, PT ;  /* 0xc2fc00000a00780b */ /* 0x000fe40003fce000 */
[----:B------:R-:W-:Y:S01]  /*4bd20*/  FSETP.GEU.AND P3, PT, R5, -126, PT ;  /* 0xc2fc00000500780b */ /* 0x000fe20003f6e000 */
[----:B------:R2:W-:Y:S01]  /*4bd30*/  STL [R1+0x2808], R53 ;  /* 0x0028083501007387 */ /* 0x0005e20000100800 */
[----:B------:R-:W-:-:S03]  /*4bd40*/  FSETP.GEU.AND P4, PT, R4, -126, PT ;  /* 0xc2fc00000400780b */ /* 0x000fc60003f8e000 */
[----:B------:R-:W-:Y:S04]  /*4bd50*/  STL [R1+0x2804], R54 ;  /* 0x0028043601007387 */ /* 0x000fe80000100800 */
[----:B------:R4:W-:Y:S01]  /*4bd60*/  STL [R1+0x2800], R55 ;  /* 0x0028003701007387 */ /* 0x0009e20000100800 */
[----:B------:R-:W-:Y:S01]  /*4bd70*/  @!P5 FMUL R11, R11, 0.5 ;  /* 0x3f0000000b0bd820 */ /* 0x000fe20000400000 */
[----:B------:R-:W-:Y:S02]  /*4bd80*/  @!P6 FMUL R10, R10, 0.5 ;  /* 0x3f0000000a0ae820 */ /* 0x000fe40000400000 */
[----:B------:R-:W-:Y:S01]  /*4bd90*/  STL [R1+0x27fc], R56 ;  /* 0x0027fc3801007387 */ /* 0x000fe20000100800 */
[----:B------:R-:W-:Y:S01]  /*4bda0*/  @!P3 FMUL R5, R5, 0.5 ;  /* 0x3f0000000505b820 */ /* 0x000fe20000400000 */
[----:B------:R-:W-:Y:S01]  /*4bdb0*/  @!P4 FMUL R4, R4, 0.5 ;  /* 0x3f0000000404c820 */ /* 0x000fe20000400000 */
[----:B------:R3:W1:Y:S01]  /*4bdc0*/  MUFU.EX2 R141, R11 ;  /* 0x0000000b008d7308 */ /* 0x0006620000000800 */
[----:B------:R4:W-:Y:S04]  /*4bdd0*/  STL [R1+0x27f8], R57 ;  /* 0x0027f83901007387 */ /* 0x0009e80000100800 */
[----:B------:R-:W-:Y:S03]  /*4bde0*/  STL [R1+0x27f4], R58 ;  /* 0x0027f43a01007387 */ /* 0x000fe60000100800 */
[----:B------:R2:W4:Y:S01]  /*4bdf0*/  MUFU.EX2 R140, R10 ;  /* 0x0000000a008c7308 */ /* 0x0005220000000800 */
[----:B------:R4:W-:Y:S01]  /*4be00*/  STL [R1+0x27f0], R59 ;  /* 0x0027f03b01007387 */ /* 0x0009e20000100800 */
[----:B---3--:R-:W-:-:S03]  /*4be10*/  FFMA R11, R28, R16, -R9 ;  /* 0x000000101c0b7223 */ /* 0x008fc60000000809 */
[----:B------:R-:W-:Y:S03]  /*4be20*/  STL [R1+0x27ec], R60 ;  /* 0x0027ec3c01007387 */ /* 0x000fe60000100800 */
[----:B------:R3:W4:Y:S01]  /*4be30*/  MUFU.EX2 R139, R5 ;  /* 0x00000005008b7308 */ /* 0x0007220000000800 */
[----:B------:R4:W-:Y:S01]  /*4be40*/  STL [R1+0x27e8], R61 ;  /* 0x0027e83d01007387 */ /* 0x0009e20000100800 */
[-C--:B--2---:R-:W-:Y:S01]  /*4be50*/  FFMA R10, R29, R16.reuse, -R9 ;  /* 0x000000101d0a7223 */ /* 0x084fe20000000809 */
[----:B-1----:R-:W-:Y:S01]  /*4be60*/  @!P5 FMUL R141, R141, R141 ;  /* 0x0000008d8d8dd220 */ /* 0x002fe20000400000 */
[----:B------:R-:W-:Y:S01]  /*4be70*/  FSETP.GEU.AND P5, PT, R11, -126, PT ;  /* 0xc2fc00000b00780b */ /* 0x000fe20003fae000 */
[----:B------:R-:W-:Y:S03]  /*4be80*/  STL [R1+0x27e4], R62 ;  /* 0x0027e43e01007387 */ /* 0x000fe60000100800 */
[----:B------:R1:W2:Y:S01]  /*4be90*/  MUFU.EX2 R138, R4 ;  /* 0x00000004008a7308 */ /* 0x0002a20000000800 */
[----:B------:R2:W-:Y:S01]  /*4bea0*/  STL [R1+0x27e0], R63 ;  /* 0x0027e03f01007387 */ /* 0x0005e20000100800 */
[--C-:B---3--:R-:W-:Y:S01]  /*4beb0*/  FFMA R5, R30, R16, -R3.reuse ;  /* 0x000000101e057223 */ /* 0x108fe20000000803 */
[----:B----4-:R-:W-:Y:S01]  /*4bec0*/  @!P6 FMUL R140, R140, R140 ;  /* 0x0000008c8c8ce220 */ /* 0x010fe20000400000 */
[----:B------:R-:W-:Y:S01]  /*4bed0*/  FSETP.GEU.AND P6, PT, R10, -126, PT ;  /* 0xc2fc00000a00780b */ /* 0x000fe20003fce000 */
[----:B------:R-:W-:Y:S03]  /*4bee0*/  STL [R1+0x23ec], R64 ;  /* 0x0023ec4001007387 */ /* 0x000fe60000100800 */
[----:B------:R-:W-:Y:S01]  /*4bef0*/  F2FP.BF16.F32.PACK_AB R24, R140, R141 ;  /* 0x0000008d8c18723e */ /* 0x000fe200000010ff */
[----:B------:R3:W-:Y:S01]  /*4bf00*/  STL [R1+0x23e8], R65 ;  /* 0x0023e84101007387 */ /* 0x0007e20000100800 */
[----:B-1----:R-:W-:Y:S01]  /*4bf10*/  FFMA R4, R31, R16, -R3 ;  /* 0x000000101f047223 */ /* 0x002fe20000000803 */
[----:B------:R-:W-:Y:S01]  /*4bf20*/  @!P3 FMUL R139, R139, R139 ;  /* 0x0000008b8b8bb220 */ /* 0x000fe20000400000 */
[----:B------:R-:W-:Y:S01]  /*4bf30*/  FSETP.GEU.AND P3, PT, R5, -126, PT ;  /* 0xc2fc00000500780b */ /* 0x000fe20003f6e000 */
[----:B------:R-:W-:Y:S01]  /*4bf40*/  STL [R1+0x23e4], R66 ;  /* 0x0023e44201007387 */ /* 0x000fe20000100800 */
[----:B------:R-:W-:Y:S01]  /*4bf50*/  @!P5 FMUL R11, R11, 0.5 ;  /* 0x3f0000000b0bd820 */ /* 0x000fe20000400000 */
[----:B------:R-:W1:Y:S02]  /*4bf60*/  LDC R16, c[0x0][0x604] ;  /* 0x00018100ff107b82 */ /* 0x000e640000000800 */
[----:B------:R4:W-:Y:S01]  /*4bf70*/  STL [R1+0x23e0], R67 ;  /* 0x0023e04301007387 */ /* 0x0009e20000100800 */
[----:B--2---:R-:W-:Y:S01]  /*4bf80*/  @!P4 FMUL R138, R138, R138 ;  /* 0x0000008a8a8ac220 */ /* 0x004fe20000400000 */
[----:B------:R-:W-:Y:S01]  /*4bf90*/  FSETP.GEU.AND P4, PT, R4, -126, PT ;  /* 0xc2fc00000400780b */ /* 0x000fe20003f8e000 */
[----:B------:R-:W-:Y:S01]  /*4bfa0*/  @!P6 FMUL R10, R10, 0.5 ;  /* 0x3f0000000a0ae820 */ /* 0x000fe20000400000 */
[----:B------:R-:W-:Y:S01]  /*4bfb0*/  STL [R1+0x23dc], R68 ;  /* 0x0023dc4401007387 */ /* 0x000fe20000100800 */
[----:B------:R-:W2:Y:S01]  /*4bfc0*/  MUFU.EX2 R137, R11 ;  /* 0x0000000b00897308 */ /* 0x000ea20000000800 */
[----:B------:R-:W-:-:S02]  /*4bfd0*/  F2FP.BF16.F32.PACK_AB R25, R138, R139 ;  /* 0x0000008b8a19723e */ /* 0x000fc400000010ff */
[----:B------:R4:W-:Y:S01]  /*4bfe0*/  STL [R1+0x23d8], R69 ;  /* 0x0023d84501007387 */ /* 0x0009e20000100800 */
[----:B------:R-:W-:-:S03]  /*4bff0*/  @!P3 FMUL R5, R5, 0.5 ;  /* 0x3f0000000505b820 */ /* 0x000fc60000400000 */
[----:B------:R-:W-:Y:S01]  /*4c000*/  STL [R1+0x23d4], R70 ;  /* 0x0023d44601007387 */ /* 0x000fe20000100800 */
[----:B------:R-:W3:Y:S02]  /*4c010*/  MUFU.EX2 R136, R10 ;  /* 0x0000000a00887308 */ /* 0x000ee40000000800 */
[----:B------:R-:W-:Y:S01]  /*4c020*/  @!P4 FMUL R4, R4, 0.5 ;  /* 0x3f0000000404c820 */ /* 0x000fe20000400000 */
[----:B------:R4:W-:Y:S04]  /*4c030*/  STL [R1+0x23d0], R71 ;  /* 0x0023d04701007387 */ /* 0x0009e80000100800 */
[----:B------:R-:W-:Y:S01]  /*4c040*/  STL [R1+0x23cc], R72 ;  /* 0x0023cc4801007387 */ /* 0x000fe20000100800 */
[----:B------:R-:W4:Y:S01]  /*4c050*/  MUFU.EX2 R135, R5 ;  /* 0x0000000500877308 */ /* 0x000f220000000800 */
[----:B--2---:R-:W-:-:S02]  /*4c060*/  @!P5 FMUL R137, R137, R137 ;  /* 0x000000898989d220 */ /* 0x004fc40000400000 */
[----:B------:R2:W-:Y:S04]  /*4c070*/  STL [R1+0x23c8], R73 ;  /* 0x0023c84901007387 */ /* 0x0005e80000100800 */
[----:B------:R-:W-:Y:S01]  /*4c080*/  STL [R1+0x23c4], R74 ;  /* 0x0023c44a01007387 */ /* 0x000fe20000100800 */
[----:B------:R2:W1:Y:S01]  /*4c090*/  MUFU.EX2 R134, R4 ;  /* 0x0000000400867308 */ /* 0x0004620000000800 */
[----:B---3--:R-:W-:Y:S02]  /*4c0a0*/  @!P6 FMUL R136, R136, R136 ;  /* 0x000000888888e220 */ /* 0x008fe40000400000 */
[----:B------:R3:W-:Y:S03]  /*4c0b0*/  STL [R1+0x23c0], R75 ;  /* 0x0023c04b01007387 */ /* 0x0007e60000100800 */
[----:B------:R-:W-:Y:S01]  /*4c0c0*/  F2FP.BF16.F32.PACK_AB R26, R136, R137 ;  /* 0x00000089881a723e */ /* 0x000fe200000010ff */
[----:B------:R-:W-:Y:S01]  /*4c0d0*/  STL [R1+0x23bc], R76 ;  /* 0x0023bc4c01007387 */ /* 0x000fe20000100800 */
[----:B----4-:R-:W-:Y:S01]  /*4c0e0*/  @!P3 FMUL R135, R135, R135 ;  /* 0x000000878787b220 */ /* 0x010fe20000400000 */
[----:B--2---:R-:W-:-:S02]  /*4c0f0*/  IMAD R4, R142, 0x4000, R220 ;  /* 0x000040008e047824 */ /* 0x004fc400078e02dc */
[----:B------:R2:W-:Y:S04]  /*4c100*/  STL [R1+0x23b8], R77 ;  /* 0x0023b84d01007387 */ /* 0x0005e80000100800 */
[----:B------:R-:W-:Y:S01]  /*4c110*/  STL [R1+0x23b4], R78 ;  /* 0x0023b44e01007387 */ /* 0x000fe20000100800 */
[----:B-1----:R-:W-:-:S03]  /*4c120*/  @!P4 FMUL R134, R134, R134 ;  /* 0x000000868686c220 */ /* 0x002fc60000400000 */
[----:B------:R1:W-:Y:S02]  /*4c130*/  STL [R1+0x23b0], R79 ;  /* 0x0023b04f01007387 */ /* 0x0003e40000100800 */
[----:B------:R-:W-:Y:S02]  /*4c140*/  F2FP.BF16.F32.PACK_AB R27, R134, R135 ;  /* 0x00000087861b723e */ /* 0x000fe400000010ff */
[----:B------:R-:W-:Y:S04]  /*4c150*/  STL [R1+0x1ffc], R80 ;  /* 0x001ffc5001007387 */ /* 0x000fe80000100800 */
[----:B------:R4:W-:Y:S04]  /*4c160*/  STL [R1+0x1ff8], R81 ;  /* 0x001ff85101007387 */ /* 0x0009e80000100800 */
[----:B------:R-:W-:Y:S04]  /*4c170*/  STL [R1+0x1ff4], R82 ;  /* 0x001ff45201007387 */ /* 0x000fe80000100800 */
[----:B------:R4:W-:Y:S04]  /*4c180*/  STL [R1+0x1ff0], R83 ;  /* 0x001ff05301007387 */ /* 0x0009e80000100800 */
        /* <DEDUP_REMOVED lines=121> */
[----:B------:R-:W-:Y:S04]  /*4c920*/  STL [R1+0x2d50], R139 ;  /* 0x002d508b01007387 */ /* 0x000fe80000100800 */
[----:B------:R-:W-:Y:S04]  /*4c930*/  STL.64 [R1+0x2d48], R136 ;  /* 0x002d488801007387 */ /* 0x000fe80000100a00 */
[----:B------:R4:W-:Y:S04]  /*4c940*/  STL.64 [R1+0x2d40], R134 ;  /* 0x002d408601007387 */ /* 0x0009e80000100a00 */
        /* <DEDUP_REMOVED lines=13> */
[----:B---3--:R-:W3:Y:S04]  /*4ca20*/  LDL.LU.64 R74, [R1+0x268] ;  /* 0x00026800014a7983 */ /* 0x008ee80000300a00 */
[----:B--2---:R-:W3:Y:S04]  /*4ca30*/  LDL.LU.64 R76, [R1+0x270] ;  /* 0x00027000014c7983 */ /* 0x004ee80000300a00 */
[----:B-1----:R-:W3:Y:S04]  /*4ca40*/  LDL.LU.64 R78, [R1+0x278] ;  /* 0x00027800014e7983 */ /* 0x002ee80000300a00 */
[----:B----4-:R-:W3:Y:S04]  /*4ca50*/  LDL.LU.64 R80, [R1+0x280] ;  /* 0x0002800001507983 */ /* 0x010ee80000300a00 */
        /* <DEDUP_REMOVED lines=47> */
[----:B------:R-:W-:-:S02]  /*4cd50*/  MOV R5, 0x40000040 ;  /* 0x4000004000057802 */ /* 0x000fc40000000f00 */
[----:B------:R-:W-:Y:S01]  /*4cd60*/  R2UR UR6, R4 ;  /* 0x00000000040672ca */ /* 0x000fe200000e0000 */
[----:B------:R-:W-:Y:S01]  /*4cd70*/  STL.64 [R1+0x2d38], R46 ;  /* 0x002d382e01007387 */ /* 0x000fe20000100a00 */
[----:B------:R-:W-:-:S03]  /*4cd80*/  R2UR UR7, R5 ;  /* 0x00000000050772ca */ /* 0x000fc600000e0000 */
[----:B------:R-:W-:Y:S04]  /*4cd90*/  STL.64 [R1+0x2d30], R44 ;  /* 0x002d302c01007387 */ /* 0x000fe80000100a00 */
[----:B------:R-:W-:Y:S04]  /*4cda0*/  STL.64 [R1+0x2d28], R42 ;  /* 0x002d282a01007387 */ /* 0x000fe80000100a00 */
[----:B------:R-:W-:Y:S04]  /*4cdb0*/  STL.64 [R1+0x2d20], R40 ;  /* 0x002d202801007387 */ /* 0x000fe80000100a00 */
[----:B------:R-:W-:Y:S04]  /*4cdc0*/  STL.64 [R1+0x2d18], R38 ;  /* 0x002d182601007387 */ /* 0x000fe80000100a00 */
[----:B------:R-:W-:Y:S04]  /*4cdd0*/  STL.64 [R1+0x2d10], R36 ;  /* 0x002d102401007387 */ /* 0x000fe80000100a00 */
[----:B------:R-:W-:Y:S04]  /*4cde0*/  STL.64 [R1+0x2d08], R34 ;  /* 0x002d082201007387 */ /* 0x000fe80000100a00 */
[----:B------:R-:W-:Y:S04]  /*4cdf0*/  STL [R1+0x2d04], R33 ;  /* 0x002d042101007387 */ /* 0x000fe80000100800 */
[----:B------:R-:W-:Y:S01]  /*4ce00*/  STL [R1+0x908], R220 ;  /* 0x000908dc01007387 */ /* 0x000fe20000100800 */
[----:B---3--:R-:W-:-:S06]  /*4ce10*/  WARPGROUP.ARRIVE ;  /* 0x00000000000079c5 */ /* 0x008fcc0000000000 */
[----:B------:R-:W-:Y:S03]  /*4ce20*/  HGMMA.64x256x16.F32.BF16 R48, R24, gdesc[UR4].tnspB, R48, gsb0 ;  /* 0x43e0000418307df0 */ /* 0x000fe60008001830 */
        /* <DEDUP_REMOVED lines=25> */
[----:B------:R-:W-:Y:S01]  /*4cfc0*/  STL [R1+0x230], R60 ;  /* 0x0002303c01007387 */ /* 0x000fe20000100800 */
[----:B------:R-:W-:-:S03]  /*4cfd0*/  IMAD.MOV.U32 R237, RZ, RZ, R79 ;  /* 0x000000ffffed7224 */ /* 0x000fc600078e004f */
        /* <DEDUP_REMOVED lines=41> */
[----:B------:R4:W-:Y:S01]  /*4d270*/  STL.64 [R1+0x3c8], R162 ;  /* 0x0003c8a201007387 */ /* 0x0009e20000100a00 */
[----:B-1----:R-:W-:-:S03]  /*4d280*/  MOV R156, R80 ;  /* 0x00000050009c7202 */ /* 0x002fc60000000f00 */
[----:B------:R1:W-:Y:S04]  /*4d290*/  STL.64 [R1+0x3d0], R164 ;  /* 0x0003d0a401007387 */ /* 0x0003e80000100a00 */
[----:B------:R1:W-:Y:S04]  /*4d2a0*/  STL.64 [R1+0x3d8], R166 ;  /* 0x0003d8a601007387 */ /* 0x0003e80000100a00 */
[----:B------:R1:W-:Y:S04]  /*4d2b0*/  STL.64 [R1+0x3e0], R168 ;  /* 0x0003e0a801007387 */ /* 0x0003e80000100a00 */
[----:B------:R1:W-:Y:S04]  /*4d2c0*/  STL.64 [R1+0x3e8], R170 ;  /* 0x0003e8aa01007387 */ /* 0x0003e80000100a00 */
[----:B------:R1:W-:Y:S04]  /*4d2d0*/  STL.64 [R1+0x3f0], R172 ;  /* 0x0003f0ac01007387 */ /* 0x0003e80000100a00 */
[----:B------:R1:W-:Y:S04]  /*4d2e0*/  STL.64 [R1+0x3f8], R174 ;  /* 0x0003f8ae01007387 */ /* 0x0003e80000100a00 */
[----:B------:R-:W4:Y:S04]  /*4d2f0*/  LDL.LU R142, [R1+0x2d60] ;  /* 0x002d6000018e7983 */ /* 0x000f280000300800 */
        /* <DEDUP_REMOVED lines=13> */
[----:B--2---:R-:W2:Y:S04]  /*4d3d0*/  LDL.LU R158, [R1+0x288] ;  /* 0x00028800019e7983 */ /* 0x004ea80000300800 */
[----:B------:R-:W2:Y:S04]  /*4d3e0*/  LDL.LU R159, [R1+0x28c] ;  /* 0x00028c00019f7983 */ /* 0x000ea80000300800 */
[----:B---3--:R-:W2:Y:S04]  /*4d3f0*/  LDL.LU R160, [R1+0x290] ;  /* 0x0002900001a07983 */ /* 0x008ea80000300800 */
[----:B------:R-:W2:Y:S04]  /*4d400*/  LDL.LU R161, [R1+0x294] ;  /* 0x0002940001a17983 */ /* 0x000ea80000300800 */
[----:B----4-:R-:W2:Y:S04]  /*4d410*/  LDL.LU R162, [R1+0x298] ;  /* 0x0002980001a27983 */ /* 0x010ea80000300800 */
[----:B------:R-:W2:Y:S04]  /*4d420*/  LDL.LU R163, [R1+0x29c] ;  /* 0x00029c0001a37983 */ /* 0x000ea80000300800 */
        /* <DEDUP_REMOVED lines=73> */
[----:B------:R-:W3:Y:S04]  /*4d8c0*/  LDL.LU R23, [R1+0x3c4] ;  /* 0x0003c40001177983 */ /* 0x000ee80000300800 */
[----:B------:R-:W4:Y:S04]  /*4d8d0*/  LDL.LU R22, [R1+0x3c8] ;  /* 0x0003c80001167983 */ /* 0x000f280000300800 */
[----:B------:R-:W2:Y:S04]  /*4d8e0*/  LDL.LU R21, [R1+0x3cc] ;  /* 0x0003cc0001157983 */ /* 0x000ea80000300800 */
        /* <DEDUP_REMOVED lines=26> */
[----:B------:R1:W-:Y:S04]  /*4da90*/  STL.64 [R1+0x2c98], R28 ;  /* 0x002c981c01007387 */ /* 0x0003e80000100a00 */
[----:B-1----:R-:W3:Y:S04]  /*4daa0*/  LDL.LU.64 R28, [R1] ;  /* 0x00000000011c7983 */ /* 0x002ee80000300a00 */
        /* <DEDUP_REMOVED lines=63> */
[----:B------:R-:W-:Y:S01]  /*4dea0*/  VIADD R10, R4, 0x2000 ;  /* 0x00002000040a7836 */ /* 0x000fe20000000000 */
[----:B------:R-:W-:-:S04]  /*4deb0*/  MOV R11, 0x40000040 ;  /* 0x40000040000b7802 */ /* 0x000fc80000000f00 */
[----:B------:R-:W-:Y:S02]  /*4dec0*/  R2UR UR6, R10 ;  /* 0x000000000a0672ca */ /* 0x000fe400000e0000 */
[----:B------:R-:W-:Y:S01]  /*4ded0*/  R2UR UR7, R11 ;  /* 0x000000000b0772ca */ /* 0x000fe200000e0000 */
[----:B---3--:R-:W-:-:S12]  /*4dee0*/  WARPGROUP.ARRIVE ;  /* 0x00000000000079c5 */ /* 0x008fd80000000000 */
        /* <DEDUP_REMOVED lines=66> */
[----:B-1----:R-:W3:Y:S04]  /*4e310*/  LDL.LU R142, [R1+0x2d00] ;  /* 0x002d0000018e7983 */ /* 0x002ee80000300800 */
[----:B------:R-:W2:Y:S04]  /*4e320*/  LDL.LU.64 R140, [R1+0x2cf8] ;  /* 0x002cf800018c7983 */ /* 0x000ea80000300a00 */
        /* <DEDUP_REMOVED lines=12> */
[----:B------:R-:W4:Y:S01]  /*4e3f0*/  LDL.LU.64 R28, [R1+0x2c98] ;  /* 0x002c9800011c7983 */ /* 0x000f220000300a00 */
[----:B------:R-:W-:-:S05]  /*4e400*/  FFMA R12, R12, R16, -R9 ;  /* 0x000000100c0c7223 */ /* 0x000fca0000000809 */
[----:B------:R-:W-:-:S13]  /*4e410*/  FSETP.GEU.AND P5, PT, R12, -126, PT ;  /* 0xc2fc00000c00780b */ /* 0x000fda0003fae000 */
[----:B------:R-:W-:-:S04]  /*4e420*/  @!P5 FMUL R12, R12, 0.5 ;  /* 0x3f0000000c0cd820 */ /* 0x000fc80000400000 */
[----:B------:R-:W1:Y:S02]  /*4e430*/  MUFU.EX2 R133, R12 ;  /* 0x0000000c00857308 */ /* 0x000e640000000800 */
[----:B-1----:R-:W-:Y:S01]  /*4e440*/  @!P5 FMUL R133, R133, R133 ;  /* 0x000000858585d220 */ /* 0x002fe20000400000 */
[----:B---3--:R-:W-:Y:S04]  /*4e450*/  STL [R1+0x2a90], R142 ;  /* 0x002a908e01007387 */ /* 0x008fe80000100800 */
[----:B--2---:R-:W-:Y:S04]  /*4e460*/  STL.64 [R1+0x2a88], R140 ;  /* 0x002a888c01007387 */ /* 0x004fe80000100a00 */
[----:B----4-:R-:W-:Y:S04]  /*4e470*/  STL [R1+0x2a80], R139 ;  /* 0x002a808b01007387 */ /* 0x010fe80000100800 */
[----:B------:R-:W-:Y:S04]  /*4e480*/  STL.64 [R1+0x2a78], R136 ;  /* 0x002a788801007387 */ /* 0x000fe80000100a00 */
[----:B------:R-:W-:Y:S01]  /*4e490*/  STL.64 [R1+0x2a70], R134 ;  /* 0x002a708601007387 */ /* 0x000fe20000100a00 */
[-C--:B------:R-:W-:Y:S01]  /*4e4a0*/  FFMA R12, R36, R16.reuse, -R9 ;  /* 0x00000010240c7223 */ /* 0x080fe20000000809 */
[-CC-:B------:R-:W-:Y:S01]  /*4e4b0*/  FFMA R10, R34, R16.reuse, -R3.reuse ;  /* 0x00000010220a7223 */ /* 0x180fe20000000803 */
[----:B------:R-:W-:-:S03]  /*4e4c0*/  FFMA R5, R35, R16, -R3 ;  /* 0x0000001023057223 */ /* 0x000fc60000000803 */
[----:B------:R-:W-:Y:S01]  /*4e4d0*/  FSETP.GEU.AND P5, PT, R12, -126, PT ;  /* 0xc2fc00000c00780b */ /* 0x000fe20003fae000 */
[----:B------:R-:W-:Y:S01]  /*4e4e0*/  FFMA R11, R33, R16, -R9 ;  /* 0x00000010210b7223 */ /* 0x000fe20000000809 */
[----:B------:R-:W-:Y:S02]  /*4e4f0*/  FSETP.GEU.AND P3, PT, R10, -126, PT ;  /* 0xc2fc00000a00780b */ /* 0x000fe40003f6e000 */
[----:B------:R-:W-:Y:S02]  /*4e500*/  FSETP.GEU.AND P4, PT, R5, -126, PT ;  /* 0xc2fc00000500780b */ /* 0x000fe40003f8e000 */
[----:B------:R-:W-:-:S07]  /*4e510*/  FSETP.GEU.AND P6, PT, R11, -126, PT ;  /* 0xc2fc00000b00780b */ /* 0x000fce0003fce000 */
[----:B------:R-:W-:Y:S02]  /*4e520*/  @!P5 FMUL R12, R12, 0.5 ;  /* 0x3f0000000c0cd820 */ /* 0x000fe40000400000 */
[----:B------:R-:W-:Y:S02]  /*4e530*/  @!P3 FMUL R10, R10, 0.5 ;  /* 0x3f0000000a0ab820 */ /* 0x000fe40000400000 */
[----:B------:R1:W2:Y:S01]  /*4e540*/  MUFU.EX2 R129, R12 ;  /* 0x0000000c00817308 */ /* 0x0002a20000000800 */
[----:B------:R-:W-:Y:S01]  /*4e550*/  @!P4 FMUL R5, R5, 0.5 ;  /* 0x3f0000000505c820 */ /* 0x000fe20000400000 */
[----:B------:R-:W-:-:S06]  /*4e560*/  @!P6 FMUL R11, R11, 0.5 ;  /* 0x3f0000000b0be820 */ /* 0x000fcc0000400000 */
[----:B------:R3:W4:Y:S01]  /*4e570*/  MUFU.EX2 R132, R11 ;  /* 0x0000000b00847308 */ /* 0x0007220000000800 */
[----:B-1----:R-:W-:-:S07]  /*4e580*/  MOV R12, R29 ;  /* 0x0000001d000c7202 */ /* 0x002fce0000000f00 */
[----:B------:R1:W4:Y:S01]  /*4e590*/  MUFU.EX2 R131, R10 ;  /* 0x0000000a00837308 */ /* 0x0003220000000800 */
[----:B---3--:R-:W-:Y:S01]  /*4e5a0*/  FFMA R11, R37, R16, -R9 ;  /* 0x00000010250b7223 */ /* 0x008fe20000000809 */
[----:B--2---:R-:W-:-:S06]  /*4e5b0*/  @!P5 FMUL R129, R129, R129 ;  /* 0x000000818181d220 */ /* 0x004fcc0000400000 */
[----:B------:R2:W3:Y:S01]  /*4e5c0*/  MUFU.EX2 R130, R5 ;  /* 0x0000000500827308 */ /* 0x0004e20000000800 */
[----:B-1----:R-:W-:Y:S01]  /*4e5d0*/  FFMA R10, R38, R16, -R3 ;  /* 0x00000010260a7223 */ /* 0x002fe20000000803 */
[----:B----4-:R-:W-:Y:S01]  /*4e5e0*/  @!P6 FMUL R132, R132, R132 ;  /* 0x000000848484e220 */ /* 0x010fe20000400000 */
[----:B------:R-:W-:-:S04]  /*4e5f0*/  FSETP.GEU.AND P6, PT, R11, -126, PT ;  /* 0xc2fc00000b00780b */ /* 0x000fc80003fce000 */
[----:B------:R-:W-:Y:S01]  /*4e600*/  STL.64 [R1+0x2a68], R132 ;  /* 0x002a688401007387 */ /* 0x000fe20000100a00 */
[----:B------:R-:W-:Y:S01]  /*4e610*/  F2FP.BF16.F32.PACK_AB R24, R132, R133 ;  /* 0x000000858418723e */ /* 0x000fe200000010ff */
[----:B--2---:R-:W-:Y:S01]  /*4e620*/  FFMA R5, R39, R16, -R3 ;  /* 0x0000001027057223 */ /* 0x004fe20000000803 */
[----:B------:R-:W-:Y:S01]  /*4e630*/  @!P3 FMUL R131, R131, R131 ;  /* 0x000000838383b220 */ /* 0x000fe20000400000 */
[----:B------:R-:W-:Y:S01]  /*4e640*/  FSETP.GEU.AND P3, PT, R10, -126, PT ;  /* 0xc2fc00000a00780b */ /* 0x000fe20003f6e000 */
[----:B------:R-:W-:-:S04]  /*4e650*/  IMAD.MOV.U32 R16, RZ, RZ, R30 ;  /* 0x000000ffff107224 */ /* 0x000fc800078e001e */
[----:B------:R-:W-:Y:S01]  /*4e660*/  @!P6 FMUL R11, R11, 0.5 ;  /* 0x3f0000000b0be820 */ /* 0x000fe20000400000 */
[----:B---3--:R-:W-:Y:S01]  /*4e670*/  @!P4 FMUL R130, R130, R130 ;  /* 0x000000828282c220 */ /* 0x008fe20000400000 */
[----:B------:R-:W-:Y:S02]  /*4e680*/  FSETP.GEU.AND P4, PT, R5, -126, PT ;  /* 0xc2fc00000500780b */ /* 0x000fe40003f8e000 */
[----:B------:R-:W1:Y:S02]  /*4e690*/  MUFU.EX2 R128, R11 ;  /* 0x0000000b00807308 */ /* 0x000e640000000800 */
[----:B------:R-:W-:Y:S01]  /*4e6a0*/  STL.64 [R1+0x2a60], R130 ;  /* 0x002a608201007387 */ /* 0x000fe20000100a00 */
[----:B------:R-:W-:Y:S01]  /*4e6b0*/  F2FP.BF16.F32.PACK_AB R25, R130, R131 ;  /* 0x000000838219723e */ /* 0x000fe200000010ff */
[----:B------:R-:W-:-:S04]  /*4e6c0*/  @!P3 FMUL R10, R10, 0.5 ;  /* 0x3f0000000a0ab820 */ /* 0x000fc80000400000 */
[----:B------:R2:W3:Y:S03]  /*4e6d0*/  MUFU.EX2 R127, R10 ;  /* 0x0000000a007f7308 */ /* 0x0004e60000000800 */
[----:B------:R-:W-:-:S05]  /*4e6e0*/  @!P4 FMUL R5, R5, 0.5 ;  /* 0x3f0000000505c820 */ /* 0x000fca0000400000 */
[----:B------:R-:W4:Y:S01]  /*4e6f0*/  MUFU.EX2 R126, R5 ;  /* 0x00000005007e7308 */ /* 0x000f220000000800 */
[----:B-1----:R-:W-:Y:S01]  /*4e700*/  @!P6 FMUL R128, R128, R128 ;  /* 0x000000808080e220 */ /* 0x002fe20000400000 */
[----:B--2---:R-:W-:-:S04]  /*4e710*/  IMAD.MOV.U32 R10, RZ, RZ, R28 ;  /* 0x000000ffff0a7224 */ /* 0x004fc800078e001c */
[----:B------:R-:W-:Y:S01]  /*4e720*/  STL.64 [R1+0x2a58], R128 ;  /* 0x002a588001007387 */ /* 0x000fe20000100a00 */
[----:B------:R-:W-:Y:S01]  /*4e730*/  F2FP.BF16.F32.PACK_AB R26, R128, R129 ;  /* 0x00000081801a723e */ /* 0x000fe200000010ff */
[----:B---3--:R-:W-:Y:S01]  /*4e740*/  @!P3 FMUL R127, R127, R127 ;  /* 0x0000007f7f7fb220 */ /* 0x008fe20000400000 */
[----:B----4-:R-:W-:-:S05]  /*4e750*/  @!P4 FMUL R126, R126, R126 ;  /* 0x0000007e7e7ec220 */ /* 0x010fca0000400000 */
[----:B------:R-:W-:Y:S01]  /*4e760*/  STL.64 [R1+0x2a50], R126 ;  /* 0x002a507e01007387 */ /* 0x000fe20000100a00 */
[----:B------:R-:W-:-:S03]  /*4e770*/  F2FP.BF16.F32.PACK_AB R27, R126, R127 ;  /* 0x0000007f7e1b723e */ /* 0x000fc600000010ff */
[----:B------:R-:W-:Y:S04]  /*4e780*/  STL.64 [R1+0x2a48], R46 ;  /* 0x002a482e01007387 */ /* 0x000fe80000100a00 */
[----:B------:R-:W-:Y:S04]  /*4e790*/  STL.64 [R1+0x2a40], R44 ;  /* 0x002a402c01007387 */ /* 0x000fe80000100a00 */
[----:B------:R-:W-:Y:S04]  /*4e7a0*/  STL.64 [R1+0x2a38], R42 ;  /* 0x002a382a01007387 */ /* 0x000fe80000100a00 */
[----:B------:R1:W-:Y:S04]  /*4e7b0*/  STL.64 [R1+0x2a30], R40 ;  /* 0x002a302801007387 */ /* 0x0003e80000100a00 */
[----:B------:R-:W2:Y:S04]  /*4e7c0*/  LDL.LU.64 R28, [R1] ;  /* 0x00000000011c7983 */ /* 0x000ea80000300a00 */
[----:B------:R-:W3:Y:S04]  /*4e7d0*/  LDL.LU.64 R30, [R1+0x8] ;  /* 0x00000800011e7983 */ /* 0x000ee80000300a00 */
[----:B------:R-:W4:Y:S04]  /*4e7e0*/  LDL.LU.64 R32, [R1+0x10] ;  /* 0x0000100001207983 */ /* 0x000f280000300a00 */
[----:B------:R-:W2:Y:S04]  /*4e7f0*/  LDL.LU.64 R34, [R1+0x18] ;  /* 0x0000180001227983 */ /* 0x000ea80000300a00 */
[----:B------:R-:W3:Y:S04]  /*4e800*/  LDL.LU.64 R36, [R1+0x20] ;  /* 0x0000200001247983 */ /* 0x000ee80000300a00 */
[----:B------:R-:W4:Y:S04]  /*4e810*/  LDL.LU.64 R38, [R1+0x28] ;  /* 0x0000280001267983 */ /* 0x000f280000300a00 */
[----:B-1----:R-:W2:Y:S04]  /*4e820*/  LDL.LU.64 R40, [R1+0x30] ;  /* 0x0000300001287983 */ /* 0x002ea80000300a00 */
        /* <DEDUP_REMOVED lines=87> */
[----:B------:R-:W-:Y:S01]  /*4eda0*/  IMAD.MOV.U32 R11, RZ, RZ, 0x40000040 ;  /* 0x40000040ff0b7424 */ /* 0x000fe200078e00ff */
        /* <DEDUP_REMOVED lines=35> */
[----:B------:R-:W-:Y:S01]  /*4efe0*/  STL.64 [R1+0x2c10], R122 ;  /* 0x002c107a01007387 */ /* 0x000fe20000100a00 */
[----:B------:R-:W-:Y:S01]  /*4eff0*/  MOV R250, R2 ;  /* 0x0000000200fa7202 */ /* 0x000fe20000000f00 */
[----:B------:R-:W-:Y:S01]  /*4f000*/  IMAD.MOV.U32 R11, RZ, RZ, 0x40000040 ;  /* 0x40000040ff0b7424 */ /* 0x000fe200078e00ff */
[----:B------:R-:W-:Y:S01]  /*4f010*/  IADD3 R10, R4, 0x2080, RZ ;  /* 0x00002080040a7810 */ /* 0x000fe20007ffe0ff */
[----:B------:R-:W-:Y:S01]  /*4f020*/  STL.64 [R1+0x2c08], R120 ;  /* 0x002c087801007387 */ /* 0x000fe20000100a00 */
[----:B------:R-:W1:Y:S03]  /*4f030*/  LDC R16, c[0x0][0x604] ;  /* 0x00018100ff107b82 */ /* 0x000e660000000800 */
        /* <DEDUP_REMOVED lines=177> */
[----:B------:R-:W-:-:S02]  /*4fb50*/  R2UR UR6, R10 ;  /* 0x000000000a0672ca */ /* 0x000fc400000e0000 */
[----:B------:R-:W-:Y:S01]  /*4fb60*/  R2UR UR7, R11 ;  /* 0x000000000b0772ca */ /* 0x000fe200000e0000 */
[----:B--2---:R-:W-:-:S12]  /*4fb70*/  WARPGROUP.ARRIVE ;  /* 0x00000000000079c5 */ /* 0x004fd80000000000 */
[----:B------:R-:W-:Y:S03]  /*4fb80*/  HGMMA.64x256x16.F32.BF16 R28, R24, gdesc[UR4].tnspB, R28, gsb0 ;  /* 0x43e00004181c7df0 */ /* 0x000fe6000800181c */
[----:B------:R-:W-:Y:S02]  /*4fb90*/  WARPGROUP.DEPBAR.LE gsb0, 0x0 ;  /* 0x00008000000079c5 */ /* 0x000fe40000010000 */
[----:B------:R-:W-:Y:S01]  /*4fba0*/  STL [R1+0x3c], R43 ;  /* 0x00003c2b01007387 */ /* 0x000fe20000100800 */
[----:B---3--:R-:W-:Y:S01]  /*4fbb0*/  MOV R161, R40 ;  /* 0x0000002800a17202 */ /* 0x008fe20000000f00 */
[----:B------:R-:W-:Y:S01]  /*4fbc0*/  IMAD.MOV.U32 R160, RZ, RZ, R41 ;  /* 0x000000ffffa07224 */ /* 0x000fe200078e0029 */
[----:B----4-:R-:W-:Y:S01]  /*4fbd0*/  MOV R163, R38 ;  /* 0x0000002600a37202 */ /* 0x010fe20000000f00 */
[----:B------:R-:W-:Y:S01]  /*4fbe0*/  STL.64 [R1+0x40], R44 ;  /* 0x0000402c01007387 */ /* 0x000fe20000100a00 */
[----:B------:R-:W-:Y:S01]  /*4fbf0*/  IMAD.MOV.U32 R162, RZ, RZ, R39 ;  /* 0x000000ffffa27224 */ /* 0x000fe200078e0027 */
[----:B-1----:R-:W-:Y:S01]  /*4fc00*/  MOV R165, R36 ;  /* 0x0000002400a57202 */ /* 0x002fe20000000f00 */
        /* <DEDUP_REMOVED lines=11> */
[----:B------:R-:W-:-:S02]  /*4fcc0*/  MOV R173, R28 ;  /* 0x0000001c00ad7202 */ /* 0x000fc40000000f00 */
        /* <DEDUP_REMOVED lines=46> */
[----:B------:R-:W-:Y:S01]  /*4ffb0*/  STL.64 [R1+0x1d0], R144 ;  /* 0x0001d09001007387 */ /* 0x000fe20000100a00 */
[----:B-1----:R-:W-:-:S03]  /*4ffc0*/  MOV R138, R42 ;  /* 0x0000002a008a7202 */ /* 0x002fc60000000f00 */
[----:B------:R-:W-:Y:S04]  /*4ffd0*/  STL.64 [R1+0x1d8], R146 ;  /* 0x0001d89201007387 */ /* 0x000fe80000100a00 */
[----:B------:R-:W-:Y:S04]  /*4ffe0*/  STL.64 [R1+0x1e0], R148 ;  /* 0x0001e09401007387 */ /* 0x000fe80000100a00 */
[----:B------:R-:W-:Y:S04]  /*4fff0*/  STL.64 [R1+0x1e8], R150 ;  /* 0x0001e89601007387 */ /* 0x000fe80000100a00 */
[----:B------:R1:W-:Y:S04]  /*50000*/  STL.64 [R1+0x1f0], R152 ;  /* 0x0001f09801007387 */ /* 0x0003e80000100a00 */
[----:B------:R3:W-:Y:S04]  /*50010*/  STL.64 [R1+0x1f8], R154 ;  /* 0x0001f89a01007387 */ /* 0x0007e80000100a00 */
[----:B--2---:R-:W2:Y:S04]  /*50020*/  LDL.LU R142, [R1+0x2a90] ;  /* 0x002a9000018e7983 */ /* 0x004ea80000300800 */
        /* <DEDUP_REMOVED lines=8> */
[----:B------:R-:W2:Y:S04]  /*500b0*/  LDL.LU.64 R46, [R1+0x2a48] ;  /* 0x002a4800012e7983 */ /* 0x000ea80000300a00 */
[----:B------:R-:W4:Y:S04]  /*500c0*/  LDL.LU.64 R44, [R1+0x2a40] ;  /* 0x002a4000012c7983 */ /* 0x000f280000300a00 */
[----:B------:R-:W2:Y:S04]  /*500d0*/  LDL.LU.64 R42, [R1+0x2a38] ;  /* 0x002a3800012a7983 */ /* 0x000ea80000300a00 */
[----:B------:R-:W4:Y:S04]  /*500e0*/  LDL.LU.64 R40, [R1+0x2a30] ;  /* 0x002a300001287983 */ /* 0x000f280000300a00 */
[----:B------:R-:W2:Y:S04]  /*500f0*/  LDL.LU R159, [R1+0x3c] ;  /* 0x00003c00019f7983 */ /* 0x000ea80000300800 */
[----:B------:R-:W2:Y:S04]  /*50100*/  LDL.LU R158, [R1+0x40] ;  /* 0x00004000019e7983 */ /* 0x000ea80000300800 */
        /* <DEDUP_REMOVED lines=109> */
[----:B---3--:R-:W3:Y:S04]  /*507e0*/  LDL.LU R154, [R1+0x2a28] ;  /* 0x002a2800019a7983 */ /* 0x008ee80000300800 */
[----:B------:R-:W3:Y:S04]  /*507f0*/  LDL.LU R6, [R1+0x1f4] ;  /* 0x0001f40001067983 */ /* 0x000ee80000300800 */
[----:B------:R-:W3:Y:S04]  /*50800*/  LDL.LU R155, [R1+0x2a24] ;  /* 0x002a2400019b7983 */ /* 0x000ee80000300800 */
[----:B------:R-:W3:Y:S04]  /*50810*/  LDL.LU R2, [R1+0x1f8] ;  /* 0x0001f80001027983 */ /* 0x000ee80000300800 */
[----:B------:R-:W3:Y:S04]  /*50820*/  LDL.LU R153, [R1+0x2a20] ;  /* 0x002a200001997983 */ /* 0x000ee80000300800 */
[----:B------:R-:W3:Y:S01]  /*50830*/  LDL.LU R0, [R1+0x1fc] ;  /* 0x0001fc0001007983 */ /* 0x000ee20000300800 */
[-CC-:B----4-:R-:W-:Y:S01]  /*50840*/  FFMA R12, R40, R16.reuse, -R9.reuse ;  /* 0x00000010280c7223 */ /* 0x190fe20000000809 */
[----:B------:R-:W-:Y:S01]  /*50850*/  FFMA R11, R41, R16, -R9 ;  /* 0x00000010290b7223 */ /* 0x000fe20000000809 */
[----:B--2---:R-:W-:Y:S01]  /*50860*/  IMAD.MOV.U32 R180, RZ, RZ, R89 ;  /* 0x000000ffffb47224 */ /* 0x004fe200078e0059 */
[----:B------:R-:W-:Y:S01]  /*50870*/  MOV R181, R88 ;  /* 0x0000005800b57202 */ /* 0x000fe20000000f00 */
[----:B------:R-:W-:Y:S01]  /*50880*/  IMAD.MOV.U32 R178, RZ, RZ, R91 ;  /* 0x000000ffffb27224 */ /* 0x000fe200078e005b */
[----:B------:R-:W-:Y:S01]  /*50890*/  FSETP.GEU.AND P5, PT, R12, -126, PT ;  /* 0xc2fc00000c00780b */ /* 0x000fe20003fae000 */
[----:B------:R-:W-:Y:S01]  /*508a0*/  IMAD.MOV.U32 R176, RZ, RZ, R93 ;  /* 0x000000ffffb07224 */ /* 0x000fe200078e005d */
[----:B------:R-:W-:Y:S01]  /*508b0*/  FSETP.GEU.AND P6, PT, R11, -126, PT ;  /* 0xc2fc00000b00780b */ /* 0x000fe20003fce000 */
[----:B------:R-:W-:Y:S01]  /*508c0*/  IMAD.MOV.U32 R182, RZ, RZ, R87 ;  /* 0x000000ffffb67224 */ /* 0x000fe200078e0057 */
[----:B------:R-:W-:Y:S01]  /*508d0*/  MOV R179, R90 ;  /* 0x0000005a00b37202 */ /* 0x000fe20000000f00 */
[----:B------:R-:W-:Y:S01]  /*508e0*/  IMAD.MOV.U32 R174, RZ, RZ, R95 ;  /* 0x000000ffffae7224 */ /* 0x000fe200078e005f */
[----:B------:R-:W-:Y:S01]  /*508f0*/  MOV R183, R86 ;  /* 0x0000005600b77202 */ /* 0x000fe20000000f00 */
[--C-:B------:R-:W-:Y:S01]  /*50900*/  FFMA R10, R42, R16, -R3.reuse ;  /* 0x000000102a0a7223 */ /* 0x100fe20000000803 */
[----:B------:R-:W-:Y:S01]  /*50910*/  MOV R177, R92 ;  /* 0x0000005c00b17202 */ /* 0x000fe20000000f00 */
[----:B------:R-:W-:Y:S01]  /*50920*/  FFMA R5, R43, R16, -R3 ;  /* 0x000000102b057223 */ /* 0x000fe20000000803 */
[----:B------:R-:W-:Y:S01]  /*50930*/  IMAD.MOV.U32 R184, RZ, RZ, R85 ;  /* 0x000000ffffb87224 */ /* 0x000fe200078e0055 */
[----:B------:R-:W-:-:S02]  /*50940*/  MOV R175, R94 ;  /* 0x0000005e00af7202 */ /* 0x000fc40000000f00 */
[----:B------:R-:W-:Y:S01]  /*50950*/  @!P5 FMUL R12, R12, 0.5 ;  /* 0x3f0000000c0cd820 */ /* 0x000fe20000400000 */
[----:B------:R-:W-:Y:S01]  /*50960*/  MOV R185, R84 ;  /* 0x0000005400b97202 */ /* 0x000fe20000000f00 */
[----:B------:R-:W-:Y:S01]  /*50970*/  @!P6 FMUL R11, R11, 0.5 ;  /* 0x3f0000000b0be820 */ /* 0x000fe20000400000 */
[----:B------:R-:W-:Y:S01]  /*50980*/  FSETP.GEU.AND P3, PT, R10, -126, PT ;  /* 0xc2fc00000a00780b */ /* 0x000fe20003f6e000 */
[----:B------:R1:W2:Y:S01]  /*50990*/  MUFU.EX2 R125, R12 ;  /* 0x0000000c007d7308 */ /* 0x0002a20000000800 */
[----:B------:R-:W-:Y:S01]  /*509a0*/  IMAD.MOV.U32 R186, RZ, RZ, R83 ;  /* 0x000000ffffba7224 */ /* 0x000fe200078e0053 */
[----:B------:R-:W-:Y:S02]  /*509b0*/  FSETP.GEU.AND P4, PT, R5, -126, PT ;  /* 0xc2fc00000500780b */ /* 0x000fe40003f8e000 */
[----:B------:R-:W-:-:S04]  /*509c0*/  MOV R187, R82 ;  /* 0x0000005200bb7202 */ /* 0x000fc80000000f00 */
[----:B------:R4:W4:Y:S01]  /*509d0*/  MUFU.EX2 R124, R11 ;  /* 0x0000000b007c7308 */ /* 0x0009220000000800 */
[----:B------:R-:W-:Y:S02]  /*509e0*/  IMAD.MOV.U32 R188, RZ, RZ, R81 ;  /* 0x000000ffffbc7224 */ /* 0x000fe400078e0051 */
[----:B-1----:R-:W-:Y:S01]  /*509f0*/  FFMA R12, R44, R16, -R9 ;  /* 0x000000102c0c7223 */ /* 0x002fe20000000809 */
[----:B------:R-:W-:Y:S01]  /*50a00*/  @!P3 FMUL R10, R10, 0.5 ;  /* 0x3f0000000a0ab820 */ /* 0x000fe20000400000 */
[----:B------:R-:W-:Y:S02]  /*50a10*/  MOV R189, R80 ;  /* 0x0000005000bd7202 */ /* 0x000fe40000000f00 */
[----:B------:R-:W-:Y:S01]  /*50a20*/  @!P4 FMUL R5, R5, 0.5 ;  /* 0x3f0000000505c820 */ /* 0x000fe20000400000 */
[----:B------:R1:W1:Y:S01]  /*50a30*/  MUFU.EX2 R123, R10 ;  /* 0x0000000a007b7308 */ /* 0x0002620000000800 */
[----:B--2---:R-:W-:Y:S01]  /*50a40*/  @!P5 FMUL R125, R125, R125 ;  /* 0x0000007d7d7dd220 */ /* 0x004fe20000400000 */
[----:B------:R-:W-:-:S02]  /*50a50*/  IMAD.MOV.U32 R190, RZ, RZ, R79 ;  /* 0x000000ffffbe7224 */ /* 0x000fc400078e004f */
[----:B----4-:R-:W-:Y:S01]  /*50a60*/  FFMA R11, R45, R16, -R9 ;  /* 0x000000102d0b7223 */ /* 0x010fe20000000809 */
[----:B------:R-:W-:Y:S02]  /*50a70*/  FSETP.GEU.AND P5, PT, R12, -126, PT ;  /* 0xc2fc00000c00780b */ /* 0x000fe40003fae000 */
[----:B------:R-:W-:Y:S01]  /*50a80*/  MOV R191, R78 ;  /* 0x0000004e00bf7202 */ /* 0x000fe20000000f00 */
[----:B------:R2:W4:Y:S01]  /*50a90*/  MUFU.EX2 R122, R5 ;  /* 0x00000005007a7308 */ /* 0x0005220000000800 */
[----:B------:R-:W-:Y:S01]  /*50aa0*/  @!P6 FMUL R124, R124, R124 ;  /* 0x0000007c7c7ce220 */ /* 0x000fe20000400000 */
[----:B------:R-:W-:Y:S02]  /*50ab0*/  IMAD.MOV.U32 R192, RZ, RZ, R77 ;  /* 0x000000ffffc07224 */ /* 0x000fe400078e004d */
[----:B-1----:R-:W-:Y:S01]  /*50ac0*/  FFMA R10, R46, R16, -R3 ;  /* 0x000000102e0a7223 */ /* 0x002fe20000000803 */
[----:B------:R-:W-:Y:S02]  /*50ad0*/  FSETP.GEU.AND P6, PT, R11, -126, PT ;  /* 0xc2fc00000b00780b */ /* 0x000fe40003fce000 */
[----:B------:R-:W-:-:S02]  /*50ae0*/  MOV R193, R76 ;  /* 0x0000004c00c17202 */ /* 0x000fc40000000f00 */
[----:B------:R-:W-:Y:S01]  /*50af0*/  F2FP.BF16.F32.PACK_AB R24, R124, R125 ;  /* 0x0000007d7c18723e */ /* 0x000fe200000010ff */
[----:B------:R-:W-:Y:S02]  /*50b00*/  IMAD.MOV.U32 R194, RZ, RZ, R75 ;  /* 0x000000ffffc27224 */ /* 0x000fe400078e004b */
[----:B--2---:R-:W-:Y:S01]  /*50b10*/  FFMA R5, R47, R16, -R3 ;  /* 0x000000102f057223 */ /* 0x004fe20000000803 */
[----:B------:R-:W-:Y:S01]  /*50b20*/  @!P3 FMUL R123, R123, R123 ;  /* 0x0000007b7b7bb220 */ /* 0x000fe20000400000 */
[----:B------:R-:W-:Y:S01]  /*50b30*/  FSETP.GEU.AND P3, PT, R10, -126, PT ;  /* 0xc2fc00000a00780b */ /* 0x000fe20003f6e000 */
[----:B------:R-:W-:Y:S01]  /*50b40*/  @!P5 FMUL R12, R12, 0.5 ;  /* 0x3f0000000c0cd820 */ /* 0x000fe20000400000 */
[----:B------:R-:W-:Y:S01]  /*50b50*/  MOV R195, R74 ;  /* 0x0000004a00c37202 */ /* 0x000fe20000000f00 */
[----:B------:R-:W-:Y:S02]  /*50b60*/  IMAD.MOV.U32 R196, RZ, RZ, R73 ;  /* 0x000000ffffc47224 */ /* 0x000fe400078e0049 */
[----:B----4-:R-:W-:Y:S01]  /*50b70*/  @!P4 FMUL R122, R122, R122 ;  /* 0x0000007a7a7ac220 */ /* 0x010fe20000400000 */
[----:B------:R-:W-:Y:S01]  /*50b80*/  FSETP.GEU.AND P4, PT, R5, -126, PT ;  /* 0xc2fc00000500780b */ /* 0x000fe20003f8e000 */
[----:B------:R-:W-:Y:S01]  /*50b90*/  @!P6 FMUL R11, R11, 0.5 ;  /* 0x3f0000000b0be820 */ /* 0x000fe20000400000 */
[----:B------:R-:W-:Y:S01]  /*50ba0*/  MOV R197, R72 ;  /* 0x0000004800c57202 */ /* 0x000fe20000000f00 */
[----:B------:R-:W1:Y:S01]  /*50bb0*/  MUFU.EX2 R121, R12 ;  /* 0x0000000c00797308 */ /* 0x000e620000000800 */
[----:B------:R-:W-:-:S03]  /*50bc0*/  IMAD.MOV.U32 R198, RZ, RZ, R71 ;  /* 0x000000ffffc67224 */ /* 0x000fc600078e0047 */
[----:B------:R-:W-:Y:S01]  /*50bd0*/  @!P3 FMUL R10, R10, 0.5 ;  /* 0x3f0000000a0ab820 */ /* 0x000fe20000400000 */
[----:B------:R-:W-:-:S03]  /*50be0*/  MOV R199, R70 ;  /* 0x0000004600c77202 */ /* 0x000fc60000000f00 */
[----:B------:R-:W2:Y:S02]  /*50bf0*/  MUFU.EX2 R120, R11 ;  /* 0x0000000b00787308 */ /* 0x000ea40000000800 */
[----:B------:R-:W-:Y:S01]  /*50c00*/  @!P4 FMUL R5, R5, 0.5 ;  /* 0x3f0000000505c820 */ /* 0x000fe20000400000 */
[----:B------:R-:W-:Y:S01]  /*50c10*/  IMAD.MOV.U32 R200, RZ, RZ, R69 ;  /* 0x000000ffffc87224 */ /* 0x000fe200078e0045 */
[----:B------:R-:W-:-:S04]  /*50c20*/  MOV R201, R68 ;  /* 0x0000004400c97202 */ /* 0x000fc80000000f00 */
[----:B------:R4:W2:Y:S01]  /*50c30*/  MUFU.EX2 R119, R10 ;  /* 0x0000000a00777308 */ /* 0x0008a20000000800 */
[----:B-1----:R-:W-:Y:S01]  /*50c40*/  @!P5 FMUL R121, R121, R121 ;  /* 0x000000797979d220 */ /* 0x002fe20000400000 */
[----:B------:R-:W-:Y:S01]  /*50c50*/  IMAD.MOV.U32 R202, RZ, RZ, R67 ;  /* 0x000000ffffca7224 */ /* 0x000fe200078e0043 */
[----:B------:R-:W-:-:S05]  /*50c60*/  MOV R203, R66 ;  /* 0x0000004200cb7202 */ /* 0x000fca0000000f00 */
[----:B------:R-:W1:Y:S01]  /*50c70*/  MUFU.EX2 R118, R5 ;  /* 0x0000000500767308 */ /* 0x000e620000000800 */
        /* <DEDUP_REMOVED lines=44> */
[----:B------:R4:W-:Y:S01]  /*50f40*/  STL [R1+0x1e58], R156 ;  /* 0x001e589c01007387 */ /* 0x0009e20000100800 */
[----:B------:R-:W-:Y:S01]  /*50f50*/  IMAD.MOV.U32 R248, RZ, RZ, R7 ;  /* 0x000000fffff87224 */ /* 0x000fe200078e0007 */
[----:B---3--:R-:W-:Y:S01]  /*50f60*/  MOV R249, R6 ;  /* 0x0000000600f97202 */ /* 0x008fe20000000f00 */
[----:B----4-:R-:W-:-:S02]  /*50f70*/  IMAD.MOV.U32 R156, RZ, RZ, R113 ;  /* 0x000000ffff9c7224 */ /* 0x010fc400078e0071 */
[----:B------:R-:W-:Y:S01]  /*50f80*/  IMAD.MOV.U32 R250, RZ, RZ, R2 ;  /* 0x000000fffffa7224 */ /* 0x000fe200078e0002 */
[----:B------:R3:W-:Y:S01]  /*50f90*/  STL.64 [R1+0x1e50], R154 ;  /* 0x001e509a01007387 */ /* 0x0007e20000100a00 */
[----:B------:R-:W-:-:S03]  /*50fa0*/  MOV R251, R0 ;  /* 0x0000000000fb7202 */ /* 0x000fc60000000f00 */
[----:B------:R4:W-:Y:S01]  /*50fb0*/  STL [R1+0x1e4c], R153 ;  /* 0x001e4c9901007387 */ /* 0x0009e20000100800 */
[----:B------:R-:W-:Y:S01]  /*50fc0*/  VIADD R10, R4, 0x100 ;  /* 0x00000100040a7836 */ /* 0x000fe20000000000 */
[----:B------:R-:W-:Y:S01]  /*50fd0*/  MOV R11, 0x40000040 ;  /* 0x40000040000b7802 */ /* 0x000fe20000000f00 */
[----:B--2---:R-:W-:Y:S01]  /*50fe0*/  @!P6 FMUL R120, R120, R120 ;  /* 0x000000787878e220 */ /* 0x004fe20000400000 */
[----:B------:R2:W-:Y:S01]  /*50ff0*/  STL [R1+0x1e48], R142 ;  /* 0x001e488e01007387 */ /* 0x0005e20000100800 */
[----:B---3--:R-:W-:Y:S01]  /*51000*/  IMAD.MOV.U32 R154, RZ, RZ, R115 ;  /* 0x000000ffff9a7224 */ /* 0x008fe200078e0073 */
[----:B------:R-:W-:Y:S01]  /*51010*/  MOV R155, R114 ;  /* 0x00000072009b7202 */ /* 0x000fe20000000f00 */
[----:B------:R-:W-:Y:S01]  /*51020*/  @!P3 FMUL R119, R119, R119 ;  /* 0x000000777777b220 */ /* 0x000fe20000400000 */
[----:B------:R3:W-:Y:S01]  /*51030*/  STL.64 [R1+0x1e40], R140 ;  /* 0x001e408c01007387 */ /* 0x0007e20000100a00 */
[----:B-1----:R-:W-:Y:S01]  /*51040*/  @!P4 FMUL R118, R118, R118 ;  /* 0x000000767676c220 */ /* 0x002fe20000400000 */
[----:B----4-:R-:W-:-:S02]  /*51050*/  MOV R153, R116 ;  /* 0x0000007400997202 */ /* 0x010fc40000000f00 */
[----:B------:R1:W-:Y:S01]  /*51060*/  STL [R1+0x1e38], R139 ;  /* 0x001e388b01007387 */ /* 0x0003e20000100800 */
[----:B--2---:R-:W-:Y:S01]  /*51070*/  MOV R142, R152 ;  /* 0x00000098008e7202 */ /* 0x004fe20000000f00 */
[----:B------:R-:W-:Y:S02]  /*51080*/  IMAD.MOV.U32 R152, RZ, RZ, R117 ;  /* 0x000000ffff987224 */ /* 0x000fe400078e0075 */
[----:B------:R2:W-:Y:S04]  /*51090*/  STL.64 [R1+0x1e30], R136 ;  /* 0x001e308801007387 */ /* 0x0005e80000100a00 */
[----:B------:R4:W-:Y:S01]  /*510a0*/  STL.64 [R1+0x1e28], R134 ;  /* 0x001e288601007387 */ /* 0x0009e20000100a00 */
[----:B---3--:R-:W-:Y:S01]  /*510b0*/  MOV R140, R158 ;  /* 0x0000009e008c7202 */ /* 0x008fe20000000f00 */
[----:B-1----:R-:W-:Y:S01]  /*510c0*/  IMAD.MOV.U32 R139, RZ, RZ, R159 ;  /* 0x000000ffff8b7224 */ /* 0x002fe200078e009f */
[----:B------:R-:W-:Y:S01]  /*510d0*/  MOV R159, R110 ;  /* 0x0000006e009f7202 */ /* 0x000fe20000000f00 */
[----:B------:R1:W-:Y:S01]  /*510e0*/  STL.64 [R1+0x1e20], R132 ;  /* 0x001e208401007387 */ /* 0x0003e20000100a00 */
[----:B------:R-:W-:Y:S01]  /*510f0*/  IMAD.MOV.U32 R141, RZ, RZ, R157 ;  /* 0x000000ffff8d7224 */ /* 0x000fe200078e009d */
[----:B------:R-:W-:Y:S01]  /*51100*/  MOV R157, R112 ;  /* 0x00000070009d7202 */ /* 0x000fe20000000f00 */
[----:B------:R-:W-:Y:S01]  /*51110*/  IMAD.MOV.U32 R158, RZ, RZ, R111 ;  /* 0x000000ffff9e7224 */ /* 0x000fe200078e006f */
[----:B------:R3:W-:Y:S01]  /*51120*/  STL.64 [R1+0x1e18], R130 ;  /* 0x001e188201007387 */ /* 0x0007e20000100a00 */
[----:B--2---:R-:W-:Y:S01]  /*51130*/  IMAD.MOV.U32 R136, RZ, RZ, R161 ;  /* 0x000000ffff887224 */ /* 0x004fe200078e00a1 */
[----:B------:R-:W-:Y:S01]  /*51140*/  MOV R137, R160 ;  /* 0x000000a000897202 */ /* 0x000fe20000000f00 */
[----:B------:R-:W-:Y:S01]  /*51150*/  IMAD.MOV.U32 R160, RZ, RZ, R109 ;  /* 0x000000ffffa07224 */ /* 0x000fe200078e006d */
[----:B------:R2:W-:Y:S01]  /*51160*/  STL.64 [R1+0x1e10], R128 ;  /* 0x001e108001007387 */ /* 0x0005e20000100a00 */
[----:B----4-:R-:W-:Y:S01]  /*51170*/  IMAD.MOV.U32 R134, RZ, RZ, R163 ;  /* 0x000000ffff867224 */ /* 0x010fe200078e00a3 */
[----:B------:R-:W-:Y:S01]  /*51180*/  MOV R135, R162 ;  /* 0x000000a200877202 */ /* 0x000fe20000000f00 */
[----:B------:R-:W-:Y:S01]  /*51190*/  IMAD.MOV.U32 R162, RZ, RZ, R107 ;  /* 0x000000ffffa27224 */ /* 0x000fe200078e006b */
[----:B------:R4:W-:Y:S01]  /*511a0*/  STL.64 [R1+0x1e08], R126 ;  /* 0x001e087e01007387 */ /* 0x0009e20000100a00 */
[----:B-1----:R-:W-:Y:S01]  /*511b0*/  IMAD.MOV.U32 R132, RZ, RZ, R165 ;  /* 0x000000ffff847224 */ /* 0x002fe200078e00a5 */
[----:B------:R-:W-:Y:S01]  /*511c0*/  MOV R133, R164 ;  /* 0x000000a400857202 */ /* 0x000fe20000000f00 */
[----:B------:R-:W-:Y:S01]  /*511d0*/  IMAD.MOV.U32 R164, RZ, RZ, R105 ;  /* 0x000000ffffa47224 */ /* 0x000fe200078e0069 */
[----:B------:R1:W-:Y:S01]  /*511e0*/  STL.64 [R1+0x1e00], R124 ;  /* 0x001e007c01007387 */ /* 0x0003e20000100a00 */
[----:B---3--:R-:W-:Y:S01]  /*511f0*/  IMAD.MOV.U32 R130, RZ, RZ, R167 ;  /* 0x000000ffff827224 */ /* 0x008fe200078e00a7 */
[----:B------:R-:W-:Y:S01]  /*51200*/  MOV R131, R166 ;  /* 0x000000a600837202 */ /* 0x000fe20000000f00 */
[----:B------:R-:W-:Y:S01]  /*51210*/  IMAD.MOV.U32 R166, RZ, RZ, R103 ;  /* 0x000000ffffa67224 */ /* 0x000fe200078e0067 */
[----:B------:R-:W-:Y:S01]  /*51220*/  STL.64 [R1+0x2a18], R250 ;  /* 0x002a18fa01007387 */ /* 0x000fe20000100a00 */
[----:B--2---:R-:W-:Y:S01]  /*51230*/  IMAD.MOV.U32 R128, RZ, RZ, R169 ;  /* 0x000000ffff807224 */ /* 0x004fe200078e00a9 */
[----:B------:R-:W-:Y:S01]  /*51240*/  MOV R129, R168 ;  /* 0x000000a800817202 */ /* 0x000fe20000000f00 */
[----:B------:R-:W-:Y:S01]  /*51250*/  IMAD.MOV.U32 R168, RZ, RZ, R101 ;  /* 0x000000ffffa87224 */ /* 0x000fe200078e0065 */
[----:B------:R-:W-:Y:S01]  /*51260*/  STL.64 [R1+0x2a10], R248 ;  /* 0x002a10f801007387 */ /* 0x000fe20000100a00 */
[----:B----4-:R-:W-:Y:S01]  /*51270*/  IMAD.MOV.U32 R126, RZ, RZ, R171 ;  /* 0x000000ffff7e7224 */ /* 0x010fe200078e00ab */
[----:B------:R-:W-:Y:S01]  /*51280*/  MOV R127, R170 ;  /* 0x000000aa007f7202 */ /* 0x000fe20000000f00 */
[----:B------:R-:W-:Y:S01]  /*51290*/  IMAD.MOV.U32 R170, RZ, RZ, R99 ;  /* 0x000000ffffaa7224 */ /* 0x000fe200078e0063 */
[----:B------:R-:W-:Y:S01]  /*512a0*/  STL.64 [R1+0x2a08], R246 ;  /* 0x002a08f601007387 */ /* 0x000fe20000100a00 */
[----:B-1----:R-:W-:Y:S01]  /*512b0*/  IMAD.MOV.U32 R124, RZ, RZ, R173 ;  /* 0x000000ffff7c7224 */ /* 0x002fe200078e00ad */
[----:B------:R-:W-:Y:S01]  /*512c0*/  MOV R125, R172 ;  /* 0x000000ac007d7202 */ /* 0x000fe20000000f00 */
[----:B------:R-:W-:Y:S01]  /*512d0*/  IMAD.MOV.U32 R172, RZ, RZ, R97 ;  /* 0x000000ffffac7224 */ /* 0x000fe200078e0061 */
[----:B------:R-:W-:Y:S01]  /*512e0*/  STL.64 [R1+0x2a00], R244 ;  /* 0x002a00f401007387 */ /* 0x000fe20000100a00 */
[----:B------:R-:W-:-:S02]  /*512f0*/  MOV R173, R96 ;  /* 0x0000006000ad7202 */ /* 0x000fc40000000f00 */
[----:B------:R-:W-:Y:S01]  /*51300*/  MOV R171, R98 ;  /* 0x0000006200ab7202 */ /* 0x000fe20000000f00 */
[----:B------:R-:W-:Y:S01]  /*51310*/  STL.64 [R1+0x29f8], R242 ;  /* 0x0029f8f201007387 */ /* 0x000fe20000100a00 */
[----:B------:R-:W-:Y:S02]  /*51320*/  MOV R169, R100 ;  /* 0x0000006400a97202 */ /* 0x000fe40000000f00 */
[----:B------:R-:W-:Y:S01]  /*51330*/  MOV R167, R102 ;  /* 0x0000006600a77202 */ /* 0x000fe20000000f00 */
[----:B------:R-:W-:Y:S01]  /*51340*/  STL.64 [R1+0x29f0], R240 ;  /* 0x0029f0f001007387 */ /* 0x000fe20000100a00 */
[----:B------:R-:W-:Y:S02]  /*51350*/  MOV R165, R104 ;  /* 0x0000006800a57202 */ /* 0x000fe40000000f00 */
[----:B------:R-:W-:Y:S01]  /*51360*/  MOV R163, R106 ;  /* 0x0000006a00a37202 */ /* 0x000fe20000000f00 */
[----:B------:R-:W-:Y:S01]  /*51370*/  STL.64 [R1+0x29e8], R238 ;  /* 0x0029e8ee01007387 */ /* 0x000fe20000100a00 */
[----:B------:R-:W-:-:S03]  /*51380*/  MOV R161, R108 ;  /* 0x0000006c00a17202 */ /* 0x000fc60000000f00 */
        /* <DEDUP_REMOVED lines=123> */
[----:B------:R-:W-:Y:S01]  /*51b40*/  STL [R1+0x1a9c], R123 ;  /* 0x001a9c7b01007387 */ /* 0x000fe20000100800 */
[----:B------:R-:W-:Y:S02]  /*51b50*/  F2FP.BF16.F32.PACK_AB R25, R122, R123 ;  /* 0x0000007b7a19723e */ /* 0x000fe400000010ff */
[----:B------:R-:W-:Y:S01]  /*51b60*/  F2FP.BF16.F32.PACK_AB R26, R120, R121 ;  /* 0x00000079781a723e */ /* 0x000fe200000010ff */
[----:B------:R-:W-:Y:S01]  /*51b70*/  STL [R1+0x1a98], R122 ;  /* 0x001a987a01007387 */ /* 0x000fe20000100800 */
[----:B------:R-:W-:-:S03]  /*51b80*/  F2FP.BF16.F32.PACK_AB R27, R118, R119 ;  /* 0x00000077761b723e */ /* 0x000fc600000010ff */
[----:B------:R-:W-:Y:S04]  /*51b90*/  STL [R1+0x1aa4], R121 ;  /* 0x001aa47901007387 */ /* 0x000fe80000100800 */
[----:B------:R-:W-:Y:S04]  /*51ba0*/  STL [R1+0x1aa0], R120 ;  /* 0x001aa07801007387 */ /* 0x000fe80000100800 */
[----:B------:R1:W-:Y:S04]  /*51bb0*/  STL [R1+0x1aac], R119 ;  /* 0x001aac7701007387 */ /* 0x0003e80000100800 */
[----:B------:R3:W-:Y:S01]  /*51bc0*/  STL [R1+0x1aa8], R118 ;  /* 0x001aa87601007387 */ /* 0x0007e20000100800 */
[----:B--2---:R-:W-:-:S06]  /*51bd0*/  WARPGROUP.ARRIVE ;  /* 0x00000000000079c5 */ /* 0x004fcc0000000000 */
        /* <DEDUP_REMOVED lines=22> */
[----:B------:R-:W-:Y:S01]  /*51d40*/  STL [R1+0x238], R138 ;  /* 0x0002388a01007387 */ /* 0x000fe20000100800 */
        /* <DEDUP_REMOVED lines=100> */
[----:B-1----:R-:W-:Y:S01]  /*52390*/  IMAD.MOV.U32 R119, RZ, RZ, R160 ;  /* 0x000000ffff777224 */ /* 0x002fe200078e00a0 */
[----:B---3--:R-:W-:Y:S01]  /*523a0*/  MOV R118, R161 ;  /* 0x000000a100767202 */ /* 0x008fe20000000f00 */
[----:B------:R-:W-:Y:S01]  /*523b0*/  IMAD.MOV.U32 R16, RZ, RZ, R155 ;  /* 0x000000ffff107224 */ /* 0x000fe200078e009b */
[----:B------:R-:W4:Y:S01]  /*523c0*/  LDL.LU.64 R204, [R1+0x2960] ;  /* 0x0029600001cc7983 */ /* 0x000f220000300a00 */
[----:B------:R-:W-:Y:S01]  /*523d0*/  MOV R252, R159 ;  /* 0x0000009f00fc7202 */ /* 0x000fe20000000f00 */
[----:B------:R-:W-:Y:S01]  /*523e0*/  IMAD.MOV.U32 R62, RZ, RZ, R153 ;  /* 0x000000ffff3e7224 */ /* 0x000fe200078e0099 */
[----:B------:R-:W-:Y:S01]  /*523f0*/  MOV R63, R154 ;  /* 0x0000009a003f7202 */ /* 0x000fe20000000f00 */
        /* <DEDUP_REMOVED lines=21> */
[----:B------:R-:W-:Y:S01]  /*52550*/  IMAD.MOV.U32 R122, RZ, RZ, R126 ;  /* 0x000000ffff7a7224 */ /* 0x000fe200078e007e */
[----:B------:R-:W-:Y:S01]  /*52560*/  MOV R121, R125 ;  /* 0x0000007d00797202 */ /* 0x000fe20000000f00 */
[----:B------:R-:W-:Y:S01]  /*52570*/  IMAD.MOV.U32 R120, RZ, RZ, R124 ;  /* 0x000000ffff787224 */ /* 0x000fe200078e007c */
        /* <DEDUP_REMOVED lines=16> */
[----:B--2---:R-:W4:Y:S04]  /*52680*/  LDL.LU.64 R158, [R1+0x28a8] ;  /* 0x0028a800019e7983 */ /* 0x004f280000300a00 */
        /* <DEDUP_REMOVED lines=17> */
[----:B------:R-:W-:Y:S01]  /*527a0*/  VIADD R10, R4, 0x2100 ;  /* 0x00002100040a7836 */ /* 0x000fe20000000000 */
[----:B------:R-:W-:-:S02]  /*527b0*/  MOV R11, 0x40000040 ;  /* 0x40000040000b7802 */ /* 0x000fc40000000f00 */
[----:B------:R-:W2:Y:S02]  /*527c0*/  LDL.LU R5, [R1+0x288] ;  /* 0x0002880001057983 */ /* 0x000ea40000300800 */
[----:B------:R-:W-:Y:S02]  /*527d0*/  R2UR UR6, R10 ;  /* 0x000000000a0672ca */ /* 0x000fe400000e0000 */
[----:B------:R-:W-:Y:S01]  /*527e0*/  R2UR UR7, R11 ;  /* 0x000000000b0772ca */ /* 0x000fe200000e0000 */
[----:B------:R-:W3:Y:S04]  /*527f0*/  LDL.LU R10, [R1+0x280] ;  /* 0x00028000010a7983 */ /* 0x000ee80000300800 */
[----:B------:R-:W2:Y:S01]  /*52800*/  LDL.LU R11, [R1+0x284] ;  /* 0x00028400010b7983 */ /* 0x000ea20000300800 */
[----:B----4-:R-:W-:-:S07]  /*52810*/  WARPGROUP.ARRIVE ;  /* 0x00000000000079c5 */ /* 0x010fce0000000000 */
        /* <DEDUP_REMOVED lines=64> */
[----:B-1----:R-:W-:-:S03]  /*52c20*/  IMAD.MOV.U32 R135, RZ, RZ, R48 ;  /* 0x000000ffff877224 */ /* 0x002fc600078e0030 */
[----:B----4-:R-:W4:Y:S04]  /*52c30*/  LDL.LU R124, [R1+0x210] ;  /* 0x00021000017c7983 */ /* 0x010f280000300800 */
        /* <DEDUP_REMOVED lines=12> */
[----:B------:R-:W4:Y:S04]  /*52d00*/  LDL.LU R134, [R1+0x238] ;  /* 0x0002380001867983 */ /* 0x000f280000300800 */
[----:B------:R-:W4:Y:S04]  /*52d10*/  LDL.LU R48, [R1+0x281c] ;  /* 0x00281c0001307983 */ /* 0x000f280000300800 */
[----:B------:R-:W4:Y:S04]  /*52d20*/  LDL.LU R49, [R1+0x2818] ;  /* 0x0028180001317983 */ /* 0x000f280000300800 */
[----:B------:R-:W4:Y:S04]  /*52d30*/  LDL.LU R50, [R1+0x2814] ;  /* 0x0028140001327983 */ /* 0x000f280000300800 */
[----:B------:R-:W4:Y:S01]  /*52d40*/  LDL.LU R51, [R1+0x2810] ;  /* 0x0028100001337983 */ /* 0x000f220000300800 */
[----:B------:R-:W-:Y:S01]  /*52d50*/  IMAD.MOV.U32 R139, RZ, RZ, R52 ;  /* 0x000000ffff8b7224 */ /* 0x000fe200078e0034 */
[----:B------:R-:W-:Y:S01]  /*52d60*/  MOV R140, R53 ;  /* 0x00000035008c7202 */ /* 0x000fe20000000f00 */
[----:B------:R-:W-:Y:S01]  /*52d70*/  IMAD.MOV.U32 R141, RZ, RZ, R54 ;  /* 0x000000ffff8d7224 */ /* 0x000fe200078e0036 */
[----:B------:R-:W4:Y:S01]  /*52d80*/  LDL.LU R52, [R1+0x280c] ;  /* 0x00280c0001347983 */ /* 0x000f220000300800 */
[----:B------:R-:W-:-:S03]  /*52d90*/  MOV R142, R55 ;  /* 0x00000037008e7202 */ /* 0x000fc60000000f00 */
[----:B------:R-:W4:Y:S04]  /*52da0*/  LDL.LU R53, [R1+0x2808] ;  /* 0x0028080001357983 */ /* 0x000f280000300800 */
[----:B------:R-:W4:Y:S04]  /*52db0*/  LDL.LU R54, [R1+0x2804] ;  /* 0x0028040001367983 */ /* 0x000f280000300800 */
[----:B------:R-:W4:Y:S01]  /*52dc0*/  LDL.LU R55, [R1+0x2800] ;  /* 0x0028000001377983 */ /* 0x000f220000300800 */
[----:B------:R-:W-:Y:S02]  /*52dd0*/  IMAD.MOV.U32 R151, RZ, RZ, R16 ;  /* 0x000000ffff977224 */ /* 0x000fe400078e0010 */
[----:B------:R-:W4:Y:S01]  /*52de0*/  LDC R16, c[0x0][0x604] ;  /* 0x00018100ff107b82 */ /* 0x000f220000000800 */
[----:B---3--:R-:W-:Y:S01]  /*52df0*/  MOV R152, R10 ;  /* 0x0000000a00987202 */ /* 0x008fe20000000f00 */
[----:B--2---:R-:W-:Y:S01]  /*52e00*/  IMAD.MOV.U32 R153, RZ, RZ, R11 ;  /* 0x000000ffff997224 */ /* 0x004fe200078e000b */
[----:B------:R-:W-:-:S02]  /*52e10*/  MOV R154, R5 ;  /* 0x00000005009a7202 */ /* 0x000fc40000000f00 */
        /* <DEDUP_REMOVED lines=100> */
[----:B------:R-:W2:Y:S01]  /*53460*/  LDL.LU R56, [R1+0x27fc] ;  /* 0x0027fc0001387983 */ /* 0x000ea20000300800 */
[----:B------:R-:W-:-:S03]  /*53470*/  IMAD.MOV.U32 R247, RZ, RZ, R0 ;  /* 0x000000fffff77224 */ /* 0x000fc600078e0000 */
[----:B------:R-:W3:Y:S04]  /*53480*/  LDL.LU R57, [R1+0x27f8] ;  /* 0x0027f80001397983 */ /* 0x000ee80000300800 */
[----:B------:R-:W3:Y:S04]  /*53490*/  LDL.LU R58, [R1+0x27f4] ;  /* 0x0027f400013a7983 */ /* 0x000ee80000300800 */
[----:B------:R-:W3:Y:S04]  /*534a0*/  LDL.LU R59, [R1+0x27f0] ;  /* 0x0027f000013b7983 */ /* 0x000ee80000300800 */
[----:B------:R-:W3:Y:S04]  /*534b0*/  LDL.LU R60, [R1+0x27ec] ;  /* 0x0027ec00013c7983 */ /* 0x000ee80000300800 */
[----:B------:R-:W3:Y:S04]  /*534c0*/  LDL.LU R61, [R1+0x27e8] ;  /* 0x0027e800013d7983 */ /* 0x000ee80000300800 */
[----:B------:R-:W3:Y:S04]  /*534d0*/  LDL.LU R62, [R1+0x27e4] ;  /* 0x0027e400013e7983 */ /* 0x000ee80000300800 */
[----:B------:R-:W3:Y:S01]  /*534e0*/  LDL.LU R63, [R1+0x27e0] ;  /* 0x0027e000013f7983 */ /* 0x000ee20000300800 */
[-CC-:B----4-:R-:W-:Y:S01]  /*534f0*/  FFMA R12, R48, R16.reuse, -R9.reuse ;  /* 0x00000010300c7223 */ /* 0x190fe20000000809 */
[-C--:B------:R-:W-:Y:S01]  /*53500*/  FFMA R11, R49, R16.reuse, -R9 ;  /* 0x00000010310b7223 */ /* 0x080fe20000000809 */
[-CC-:B------:R-:W-:Y:S01]  /*53510*/  FFMA R10, R50, R16.reuse, -R3.reuse ;  /* 0x00000010320a7223 */ /* 0x180fe20000000803 */
[----:B------:R-:W-:-:S02]  /*53520*/  FFMA R5, R51, R16, -R3 ;  /* 0x0000001033057223 */ /* 0x000fc40000000803 */
[----:B------:R-:W-:Y:S02]  /*53530*/  FSETP.GEU.AND P5, PT, R12, -126, PT ;  /* 0xc2fc00000c00780b */ /* 0x000fe40003fae000 */
[----:B------:R-:W-:Y:S02]  /*53540*/  FSETP.GEU.AND P6, PT, R11, -126, PT ;  /* 0xc2fc00000b00780b */ /* 0x000fe40003fce000 */
[----:B------:R-:W-:Y:S02]  /*53550*/  FSETP.GEU.AND P3, PT, R10, -126, PT ;  /* 0xc2fc00000a00780b */ /* 0x000fe40003f6e000 */
[----:B------:R-:W-:-:S07]  /*53560*/  FSETP.GEU.AND P4, PT, R5, -126, PT ;  /* 0xc2fc00000500780b */ /* 0x000fce0003f8e000 */
[----:B------:R-:W-:Y:S02]  /*53570*/  @!P5 FMUL R12, R12, 0.5 ;  /* 0x3f0000000c0cd820 */ /* 0x000fe40000400000 */
[----:B------:R-:W-:Y:S02]  /*53580*/  @!P6 FMUL R11, R11, 0.5 ;  /* 0x3f0000000b0be820 */ /* 0x000fe40000400000 */
[----:B------:R-:W-:Y:S02]  /*53590*/  @!P3 FMUL R10, R10, 0.5 ;  /* 0x3f0000000a0ab820 */ /* 0x000fe40000400000 */
[----:B------:R-:W-:Y:S01]  /*535a0*/  @!P4 FMUL R5, R5, 0.5 ;  /* 0x3f0000000505c820 */ /* 0x000fe20000400000 */
[----:B------:R1:W4:Y:S08]  /*535b0*/  MUFU.EX2 R117, R12 ;  /* 0x0000000c00757308 */ /* 0x0003300000000800 */
[----:B------:R4:W4:Y:S08]  /*535c0*/  MUFU.EX2 R116, R11 ;  /* 0x0000000b00747308 */ /* 0x0009300000000800 */
[----:B------:R4:W4:Y:S08]  /*535d0*/  MUFU.EX2 R115, R10 ;  /* 0x0000000a00737308 */ /* 0x0009300000000800 */
[----:B------:R4:W4:Y:S01]  /*535e0*/  MUFU.EX2 R114, R5 ;  /* 0x0000000500727308 */ /* 0x0009220000000800 */
[-CC-:B-1----:R-:W-:Y:S01]  /*535f0*/  FFMA R12, R52, R16.reuse, -R9.reuse ;  /* 0x00000010340c7223 */ /* 0x182fe20000000809 */
[-C--:B----4-:R-:W-:Y:S01]  /*53600*/  FFMA R11, R53, R16.reuse, -R9 ;  /* 0x00000010350b7223 */ /* 0x090fe20000000809 */
[--C-:B------:R-:W-:Y:S01]  /*53610*/  FFMA R10, R54, R16, -R3.reuse ;  /* 0x00000010360a7223 */ /* 0x100fe20000000803 */
[----:B------:R-:W-:Y:S01]  /*53620*/  @!P5 FMUL R117, R117, R117 ;  /* 0x000000757575d220 */ /* 0x000fe20000400000 */
[----:B------:R-:W-:Y:S01]  /*53630*/  @!P6 FMUL R116, R116, R116 ;  /* 0x000000747474e220 */ /* 0x000fe20000400000 */
[----:B------:R-:W-:Y:S01]  /*53640*/  FFMA R5, R55, R16, -R3 ;  /* 0x0000001037057223 */ /* 0x000fe20000000803 */
[----:B------:R-:W-:Y:S01]  /*53650*/  @!P3 FMUL R115, R115, R115 ;  /* 0x000000737373b220 */ /* 0x000fe20000400000 */
[----:B------:R-:W-:-:S02]  /*53660*/  FSETP.GEU.AND P5, PT, R12, -126, PT ;  /* 0xc2fc00000c00780b */ /* 0x000fc40003fae000 */
[----:B------:R-:W-:Y:S02]  /*53670*/  FSETP.GEU.AND P6, PT, R11, -126, PT ;  /* 0xc2fc00000b00780b */ /* 0x000fe40003fce000 */
[----:B------:R-:W-:Y:S01]  /*53680*/  FSETP.GEU.AND P3, PT, R10, -126, PT ;  /* 0xc2fc00000a00780b */ /* 0x000fe20003f6e000 */
[----:B------:R-:W-:Y:S01]  /*53690*/  @!P4 FMUL R114, R114, R114 ;  /* 0x000000727272c220 */ /* 0x000fe20000400000 */
[----:B------:R-:W-:-:S07]  /*536a0*/  FSETP.GEU.AND P4, PT, R5, -126, PT ;  /* 0xc2fc00000500780b */ /* 0x000fce0003f8e000 */
[----:B------:R-:W-:Y:S02]  /*536b0*/  @!P5 FMUL R12, R12, 0.5 ;  /* 0x3f0000000c0cd820 */ /* 0x000fe40000400000 */
[----:B------:R-:W-:Y:S02]  /*536c0*/  @!P6 FMUL R11, R11, 0.5 ;  /* 0x3f0000000b0be820 */ /* 0x000fe40000400000 */
[----:B------:R-:W-:Y:S02]  /*536d0*/  @!P3 FMUL R10, R10, 0.5 ;  /* 0x3f0000000a0ab820 */ /* 0x000fe40000400000 */
[----:B------:R-:W-:Y:S01]  /*536e0*/  @!P4 FMUL R5, R5, 0.5 ;  /* 0x3f0000000505c820 */ /* 0x000fe20000400000 */
[----:B------:R-:W1:Y:S08]  /*536f0*/  MUFU.EX2 R113, R12 ;  /* 0x0000000c00717308 */ /* 0x000e700000000800 */
[----:B------:R4:W1:Y:S08]  /*53700*/  MUFU.EX2 R112, R11 ;  /* 0x0000000b00707308 */ /* 0x0008700000000800 */
[----:B------:R1:W1:Y:S08]  /*53710*/  MUFU.EX2 R111, R10 ;  /* 0x0000000a006f7308 */ /* 0x0002700000000800 */
[----:B------:R-:W2:Y:S01]  /*53720*/  MUFU.EX2 R110, R5 ;  /* 0x00000005006e7308 */ /* 0x000ea20000000800 */
[----:B----4-:R-:W-:Y:S01]  /*53730*/  IMAD.MOV.U32 R11, RZ, RZ, 0x40000040 ;  /* 0x40000040ff0b7424 */ /* 0x010fe200078e00ff */
[----:B-1----:R-:W-:Y:S01]  /*53740*/  IADD3 R10, R4, 0x180, RZ ;  /* 0x00000180040a7810 */ /* 0x002fe20007ffe0ff */
[----:B------:R-:W-:Y:S01]  /*53750*/  @!P5 FMUL R113, R113, R113 ;  /* 0x000000717171d220 */ /* 0x000fe20000400000 */
[----:B------:R-:W-:-:S02]  /*53760*/  @!P6 FMUL R112, R112, R112 ;  /* 0x000000707070e220 */ /* 0x000fc40000400000 */
[----:B------:R-:W-:Y:S01]  /*53770*/  R2UR UR6, R10 ;  /* 0x000000000a0672ca */ /* 0x000fe200000e0000 */
[----:B------:R-:W-:Y:S01]  /*53780*/  @!P3 FMUL R111, R111, R111 ;  /* 0x0000006f6f6fb220 */ /* 0x000fe20000400000 */
[----:B------:R-:W-:Y:S02]  /*53790*/  R2UR UR7, R11 ;  /* 0x000000000b0772ca */ /* 0x000fe400000e0000 */
[----:B------:R-:W-:Y:S01]  /*537a0*/  F2FP.BF16.F32.PACK_AB R24, R116, R117 ;  /* 0x000000757418723e */ /* 0x000fe200000010ff */
[----:B--2---:R-:W-:Y:S01]  /*537b0*/  @!P4 FMUL R110, R110, R110 ;  /* 0x0000006e6e6ec220 */ /* 0x004fe20000400000 */
[----:B------:R-:W-:Y:S02]  /*537c0*/  F2FP.BF16.F32.PACK_AB R25, R114, R115 ;  /* 0x000000737219723e */ /* 0x000fe400000010ff */
[----:B------:R-:W-:Y:S02]  /*537d0*/  F2FP.BF16.F32.PACK_AB R26, R112, R113 ;  /* 0x00000071701a723e */ /* 0x000fe400000010ff */
        /* <DEDUP_REMOVED lines=138> */
[----:B------:R-:W-:Y:S01]  /*54080*/  IMAD.MOV.U32 R11, RZ, RZ, 0x40000040 ;  /* 0x40000040ff0b7424 */ /* 0x000fe200078e00ff */
[----:B------:R-:W-:-:S04]  /*54090*/  IADD3 R10, R4, 0x2180, RZ ;  /* 0x00002180040a7810 */ /* 0x000fc80007ffe0ff */
[----:B------:R-:W-:Y:S02]  /*540a0*/  R2UR UR6, R10 ;  /* 0x000000000a0672ca */ /* 0x000fe400000e0000 */
        /* <DEDUP_REMOVED lines=132> */
[-CC-:B------:R-:W-:Y:S01]  /*548f0*/  FFMA R12, R56, R16.reuse, -R9.reuse ;  /* 0x00000010380c7223 */ /* 0x180fe20000000809 */
[-C--:B---3--:R-:W-:Y:S01]  /*54900*/  FFMA R11, R57, R16.reuse, -R9 ;  /* 0x00000010390b7223 */ /* 0x088fe20000000809 */
        /* <DEDUP_REMOVED lines=10> */
[----:B------:R1:W3:Y:S08]  /*549b0*/  MUFU.EX2 R109, R12 ;  /* 0x0000000c006d7308 */ /* 0x0002f00000000800 */
[----:B------:R4:W3:Y:S08]  /*549c0*/  MUFU.EX2 R108, R11 ;  /* 0x0000000b006c7308 */ /* 0x0008f00000000800 */
[----:B------:R3:W3:Y:S08]  /*549d0*/  MUFU.EX2 R107, R10 ;  /* 0x0000000a006b7308 */ /* 0x0006f00000000800 */
[----:B------:R3:W3:Y:S01]  /*549e0*/  MUFU.EX2 R106, R5 ;  /* 0x00000005006a7308 */ /* 0x0006e20000000800 */
[-CC-:B-1----:R-:W-:Y:S01]  /*549f0*/  FFMA R12, R60, R16.reuse, -R9.reuse ;  /* 0x000000103c0c7223 */ /* 0x182fe20000000809 */
[-C--:B----4-:R-:W-:Y:S01]  /*54a00*/  FFMA R11, R61, R16.reuse, -R9 ;  /* 0x000000103d0b7223 */ /* 0x090fe20000000809 */
[--C-:B---3--:R-:W-:Y:S01]  /*54a10*/  FFMA R10, R62, R16, -R3.reuse ;  /* 0x000000103e0a7223 */ /* 0x108fe20000000803 */
        /* <DEDUP_REMOVED lines=14> */
[----:B------:R3:W4:Y:S08]  /*54b00*/  MUFU.EX2 R104, R11 ;  /* 0x0000000b00687308 */ /* 0x0007300000000800 */
[----:B------:R1:W4:Y:S08]  /*54b10*/  MUFU.EX2 R103, R10 ;  /* 0x0000000a00677308 */ /* 0x0003300000000800 */
[----:B------:R-:W4:Y:S01]  /*54b20*/  MUFU.EX2 R102, R5 ;  /* 0x0000000500667308 */ /* 0x000f220000000800 */
[----:B---3--:R-:W-:Y:S01]  /*54b30*/  IMAD.MOV.U32 R11, RZ, RZ, 0x40000040 ;  /* 0x40000040ff0b7424 */ /* 0x008fe200078e00ff */
[----:B-1----:R-:W-:Y:S01]  /*54b40*/  IADD3 R10, R4, 0x200, RZ ;  /* 0x00000200040a7810 */ /* 0x002fe20007ffe0ff */
[----:B------:R-:W-:Y:S01]  /*54b50*/  @!P5 FMUL R105, R105, R105 ;  /* 0x000000696969d220 */ /* 0x000fe20000400000 */
[----:B----4-:R-:W-:-:S02]  /*54b60*/  @!P6 FMUL R104, R104, R104 ;  /* 0x000000686868e220 */ /* 0x010fc40000400000 */
[----:B------:R-:W-:Y:S01]  /*54b70*/  R2UR UR6, R10 ;  /* 0x000000000a0672ca */ /* 0x000fe200000e0000 */
[----:B------:R-:W-:Y:S01]  /*54b80*/  @!P3 FMUL R103, R103, R103 ;  /* 0x000000676767b220 */ /* 0x000fe20000400000 */
[----:B------:R-:W-:Y:S02]  /*54b90*/  R2UR UR7, R11 ;  /* 0x000000000b0772ca */ /* 0x000fe400000e0000 */
[----:B------:R-:W-:Y:S01]  /*54ba0*/  F2FP.BF16.F32.PACK_AB R24, R108, R109 ;  /* 0x0000006d6c18723e */ /* 0x000fe200000010ff */
[----:B------:R-:W-:Y:S01]  /*54bb0*/  @!P4 FMUL R102, R102, R102 ;  /* 0x000000666666c220 */ /* 0x000fe20000400000 */
[----:B------:R-:W-:Y:S02]  /*54bc0*/  F2FP.BF16.F32.PACK_AB R25, R106, R107 ;  /* 0x0000006b6a19723e */ /* 0x000fe400000010ff */
[----:B------:R-:W-:Y:S02]  /*54bd0*/  F2FP.BF16.F32.PACK_AB R26, R104, R105 ;  /* 0x00000069681a723e */ /* 0x000fe400000010ff */
[----:B------:R-:W-:Y:S01]  /*54be0*/  F2FP.BF16.F32.PACK_AB R27, R102, R103 ;  /* 0x00000067661b723e */ /* 0x000fe200000010ff */
        /* <DEDUP_REMOVED lines=11> */
[----:B------:R-:W-:Y:S04]  /*54ca0*/  STL.64 [R1+0x250], R144 ;  /* 0x0002509001007387 */ /* 0x000fe80000100a00 */
[----:B------:R-:W-:Y:S04]  /*54cb0*/  STL.64 [R1+0x258], R146 ;  /* 0x0002589201007387 */ /* 0x000fe80000100a00 */
[----:B------:R-:W-:Y:S04]  /*54cc0*/  STL.64 [R1+0x260], R148 ;  /* 0x0002609401007387 */ /* 0x000fe80000100a00 */
[----:B------:R-:W-:Y:S01]  /*54cd0*/  STL.64 [R1+0x268], R150 ;  /* 0x0002689601007387 */ /* 0x000fe20000100a00 */
[----:B------:R-:W-:-:S03]  /*54ce0*/  MOV R2, R250 ;  /* 0x000000fa00027202 */ /* 0x000fc60000000f00 */
[----:B------:R-:W-:Y:S01]  /*54cf0*/  STL.64 [R1+0x270], R152 ;  /* 0x0002709801007387 */ /* 0x000fe20000100a00 */
[----:B------:R-:W-:-:S03]  /*54d00*/  IMAD.MOV.U32 R0, RZ, RZ, R251 ;  /* 0x000000ffff007224 */ /* 0x000fc600078e00fb */
[----:B------:R-:W-:Y:S01]  /*54d10*/  STL [R1+0x278], R154 ;  /* 0x0002789a01007387 */ /* 0x000fe20000100800 */
        /* <DEDUP_REMOVED lines=108> */
[----:B-1----:R-:W-:Y:S01]  /*553e0*/  MOV R103, R176 ;  /* 0x000000b000677202 */ /* 0x002fe20000000f00 */
[----:B--2---:R-:W-:Y:S02]  /*553f0*/  IMAD.MOV.U32 R102, RZ, RZ, R177 ;  /* 0x000000ffff667224 */ /* 0x004fe400078e00b1 */
        /* <DEDUP_REMOVED lines=9> */
[----:B---3--:R-:W4:Y:S01]  /*55490*/  LDL.LU.64 R174, [R1+0x24b8] ;  /* 0x0024b80001ae7983 */ /* 0x008f220000300a00 */
        /* <DEDUP_REMOVED lines=58> */
[----:B------:R-:W-:Y:S01]  /*55840*/  IMAD.MOV.U32 R11, RZ, RZ, 0x40000040 ;  /* 0x40000040ff0b7424 */ /* 0x000fe200078e00ff */
[----:B------:R-:W-:-:S02]  /*55850*/  IADD3 R10, R4, 0x2200, RZ ;  /* 0x00002200040a7810 */ /* 0x000fc40007ffe0ff */
        /* <DEDUP_REMOVED lines=62> */
[----:B-1----:R-:W-:-:S03]  /*55c40*/  MOV R135, R64 ;  /* 0x0000004000877202 */ /* 0x002fc60000000f00 */
        /* <DEDUP_REMOVED lines=10> */
[----:B------:R-:W-:-:S03]  /*55cf0*/  MOV R137, R66 ;  /* 0x0000004200897202 */ /* 0x000fc60000000f00 */
[----:B------:R-:W4:Y:S01]  /*55d00*/  LDL.LU R133, [R1+0x274] ;  /* 0x0002740001857983 */ /* 0x000f220000300800 */
[----:B------:R-:W-:-:S03]  /*55d10*/  IMAD.MOV.U32 R138, RZ, RZ, R67 ;  /* 0x000000ffff8a7224 */ /* 0x000fc600078e0043 */
[----:B------:R-:W4:Y:S04]  /*55d20*/  LDL.LU R134, [R1+0x278] ;  /* 0x0002780001867983 */ /* 0x000f280000300800 */
[----:B------:R-:W4:Y:S04]  /*55d30*/  LDL.LU R64, [R1+0x23ec] ;  /* 0x0023ec0001407983 */ /* 0x000f280000300800 */
[----:B------:R-:W4:Y:S04]  /*55d40*/  LDL.LU R65, [R1+0x23e8] ;  /* 0x0023e80001417983 */ /* 0x000f280000300800 */
[----:B------:R-:W4:Y:S04]  /*55d50*/  LDL.LU R66, [R1+0x23e4] ;  /* 0x0023e40001427983 */ /* 0x000f280000300800 */
[----:B------:R-:W4:Y:S01]  /*55d60*/  LDL.LU R67, [R1+0x23e0] ;  /* 0x0023e00001437983 */ /* 0x000f220000300800 */
[----:B------:R-:W-:Y:S01]  /*55d70*/  MOV R139, R68 ;  /* 0x00000044008b7202 */ /* 0x000fe20000000f00 */
[----:B------:R-:W-:Y:S01]  /*55d80*/  IMAD.MOV.U32 R140, RZ, RZ, R69 ;  /* 0x000000ffff8c7224 */ /* 0x000fe200078e0045 */
[----:B------:R-:W-:Y:S01]  /*55d90*/  MOV R141, R70 ;  /* 0x00000046008d7202 */ /* 0x000fe20000000f00 */
[----:B------:R-:W4:Y:S01]  /*55da0*/  LDL.LU R68, [R1+0x23dc] ;  /* 0x0023dc0001447983 */ /* 0x000f220000300800 */
[----:B------:R-:W-:-:S03]  /*55db0*/  IMAD.MOV.U32 R142, RZ, RZ, R71 ;  /* 0x000000ffff8e7224 */ /* 0x000fc600078e0047 */
[----:B------:R-:W4:Y:S04]  /*55dc0*/  LDL.LU R69, [R1+0x23d8] ;  /* 0x0023d80001457983 */ /* 0x000f280000300800 */
[----:B------:R-:W4:Y:S04]  /*55dd0*/  LDL.LU R70, [R1+0x23d4] ;  /* 0x0023d40001467983 */ /* 0x000f280000300800 */
[----:B------:R-:W4:Y:S01]  /*55de0*/  LDL.LU R71, [R1+0x23d0] ;  /* 0x0023d00001477983 */ /* 0x000f220000300800 */
[----:B------:R-:W-:Y:S02]  /*55df0*/  MOV R151, R16 ;  /* 0x0000001000977202 */ /* 0x000fe40000000f00 */
[----:B------:R-:W4:Y:S01]  /*55e00*/  LDC R16, c[0x0][0x604] ;  /* 0x00018100ff107b82 */ /* 0x000f220000000800 */
[----:B---3--:R-:W-:Y:S01]  /*55e10*/  IMAD.MOV.U32 R152, RZ, RZ, R10 ;  /* 0x000000ffff987224 */ /* 0x008fe200078e000a */
[----:B--2---:R-:W-:Y:S01]  /*55e20*/  MOV R153, R11 ;  /* 0x0000000b00997202 */ /* 0x004fe20000000f00 */
[----:B------:R-:W-:-:S02]  /*55e30*/  IMAD.MOV.U32 R154, RZ, RZ, R5 ;  /* 0x000000ffff9a7224 */ /* 0x000fc400078e0005 */
        /* <DEDUP_REMOVED lines=84> */
[----:B------:R-:W2:Y:S01]  /*56380*/  LDL.LU R72, [R1+0x23cc] ;  /* 0x0023cc0001487983 */ /* 0x000ea20000300800 */
[----:B------:R-:W-:-:S03]  /*56390*/  MOV R231, R0 ;  /* 0x0000000000e77202 */ /* 0x000fc60000000f00 */
        /* <DEDUP_REMOVED lines=40> */
[----:B------:R-:W4:Y:S08]  /*56620*/  MUFU.EX2 R96, R11 ;  /* 0x0000000b00607308 */ /* 0x000f300000000800 */
[----:B------:R1:W2:Y:S08]  /*56630*/  MUFU.EX2 R95, R10 ;  /* 0x0000000a005f7308 */ /* 0x0002b00000000800 */
[----:B------:R-:W2:Y:S01]  /*56640*/  MUFU.EX2 R94, R5 ;  /* 0x00000005005e7308 */ /* 0x000ea20000000800 */
[----:B-1----:R-:W-:Y:S01]  /*56650*/  VIADD R10, R4, 0x280 ;  /* 0x00000280040a7836 */ /* 0x002fe20000000000 */
[----:B------:R-:W-:Y:S01]  /*56660*/  MOV R11, 0x40000040 ;  /* 0x40000040000b7802 */ /* 0x000fe20000000f00 */
[----:B------:R-:W-:Y:S01]  /*56670*/  @!P5 FMUL R97, R97, R97 ;  /* 0x000000616161d220 */ /* 0x000fe20000400000 */
[----:B----4-:R-:W-:-:S02]  /*56680*/  @!P6 FMUL R96, R96, R96 ;  /* 0x000000606060e220 */ /* 0x010fc40000400000 */
[----:B------:R-:W-:Y:S01]  /*56690*/  R2UR UR6, R10 ;  /* 0x000000000a0672ca */ /* 0x000fe200000e0000 */
[----:B--2---:R-:W-:Y:S01]  /*566a0*/  @!P3 FMUL R95, R95, R95 ;  /* 0x0000005f5f5fb220 */ /* 0x004fe20000400000 */
[----:B------:R-:W-:Y:S02]  /*566b0*/  R2UR UR7, R11 ;  /* 0x000000000b0772ca */ /* 0x000fe400000e0000 */
[----:B------:R-:W-:Y:S01]  /*566c0*/  F2FP.BF16.F32.PACK_AB R24, R100, R101 ;  /* 0x000000656418723e */ /* 0x000fe200000010ff */
[----:B------:R-:W-:Y:S01]  /*566d0*/  @!P4 FMUL R94, R94, R94 ;  /* 0x0000005e5e5ec220 */ /* 0x000fe20000400000 */
        /* <DEDUP_REMOVED lines=132> */
[----:B------:R-:W-:Y:S01]  /*56f20*/  VIADD R10, R4, 0x2280 ;  /* 0x00002280040a7836 */ /* 0x000fe20000000000 */
[----:B------:R-:W-:-:S04]  /*56f30*/  MOV R11, 0x40000040 ;  /* 0x40000040000b7802 */ /* 0x000fc80000000f00 */
        /* <DEDUP_REMOVED lines=166> */
[----:B------:R-:W3:Y:S08]  /*579a0*/  MUFU.EX2 R88, R11 ;  /* 0x0000000b00587308 */ /* 0x000ef00000000800 */
[----:B------:R4:W3:Y:S08]  /*579b0*/  MUFU.EX2 R87, R10 ;  /* 0x0000000a00577308 */ /* 0x0008f00000000800 */
[----:B------:R-:W3:Y:S01]  /*579c0*/  MUFU.EX2 R86, R5 ;  /* 0x0000000500567308 */ /* 0x000ee20000000800 */
[----:B----4-:R-:W-:Y:S01]  /*579d0*/  VIADD R10, R4, 0x300 ;  /* 0x00000300040a7836 */ /* 0x010fe20000000000 */
[----:B------:R-:W-:Y:S01]  /*579e0*/  MOV R11, 0x40000040 ;  /* 0x40000040000b7802 */ /* 0x000fe20000000f00 */
[----:B-1----:R-:W-:Y:S01]  /*579f0*/  @!P5 FMUL R89, R89, R89 ;  /* 0x000000595959d220 */ /* 0x002fe20000400000 */
[----:B---3--:R-:W-:-:S02]  /*57a00*/  @!P6 FMUL R88, R88, R88 ;  /* 0x000000585858e220 */ /* 0x008fc40000400000 */
        /* <DEDUP_REMOVED lines=23> */
[----:B------:R-:W-:-:S03]  /*57b80*/  IMAD.MOV.U32 R2, RZ, RZ, R250 ;  /* 0x000000ffff027224 */ /* 0x000fc600078e00fa */
[----:B------:R-:W-:Y:S01]  /*57b90*/  STL.64 [R1+0x2b0], R168 ;  /* 0x0002b0a801007387 */ /* 0x000fe20000100a00 */
[----:B------:R-:W-:-:S03]  /*57ba0*/  MOV R0, R251 ;  /* 0x000000fb00007202 */ /* 0x000fc60000000f00 */
[----:B------:R-:W-:Y:S01]  /*57bb0*/  STL [R1+0x2b8], R170 ;  /* 0x0002b8aa01007387 */ /* 0x000fe20000100800 */
[----:B------:R-:W-:Y:S01]  /*57bc0*/  IMAD.MOV.U32 R7, RZ, RZ, R248 ;  /* 0x000000ffff077224 */ /* 0x000fe200078e00f8 */
[----:B------:R-:W-:Y:S02]  /*57bd0*/  MOV R6, R249 ;  /* 0x000000f900067202 */ /* 0x000fe40000000f00 */
[----:B------:R-:W-:Y:S01]  /*57be0*/  STL.64 [R1+0x2f0], R184 ;  /* 0x0002f0b801007387 */ /* 0x000fe20000100a00 */
[----:B------:R-:W-:Y:S01]  /*57bf0*/  IMAD.MOV.U32 R12, RZ, RZ, R246 ;  /* 0x000000ffff0c7224 */ /* 0x000fe200078e00f6 */
[----:B------:R-:W-:Y:S02]  /*57c00*/  MOV R8, R247 ;  /* 0x000000f700087202 */ /* 0x000fe40000000f00 */
[----:B------:R3:W-:Y:S01]  /*57c10*/  STL [R1+0x2f8], R186 ;  /* 0x0002f8ba01007387 */ /* 0x0007e20000100800 */
        /* <DEDUP_REMOVED lines=84> */
[----:B-1----:R-:W-:Y:S01]  /*58160*/  IMAD.MOV.U32 R87, RZ, RZ, R188 ;  /* 0x000000ffff577224 */ /* 0x002fe200078e00bc */
[----:B--2---:R-:W-:Y:S02]  /*58170*/  MOV R86, R189 ;  /* 0x000000bd00567202 */ /* 0x004fe40000000f00 */
[----:B------:R-:W4:Y:S01]  /*58180*/  LDL.LU.64 R194, [R1+0x2118] ;  /* 0x0021180001c27983 */ /* 0x000f220000300a00 */
[----:B------:R-:W-:-:S03]  /*58190*/  MOV R252, R187 ;  /* 0x000000bb00fc7202 */ /* 0x000fc60000000f00 */
[----:B------:R-:W4:Y:S01]  /*581a0*/  LDL.LU.64 R192, [R1+0x2110] ;  /* 0x0021100001c07983 */ /* 0x000f220000300a00 */
[----:B------:R-:W-:-:S03]  /*581b0*/  MOV R23, R182 ;  /* 0x000000b600177202 */ /* 0x000fc60000000f00 */
[----:B------:R-:W4:Y:S01]  /*581c0*/  LDL.LU.64 R190, [R1+0x2108] ;  /* 0x0021080001be7983 */ /* 0x000f220000300a00 */
[----:B------:R-:W-:-:S03]  /*581d0*/  IMAD.MOV.U32 R16, RZ, RZ, R183 ;  /* 0x000000ffff107224 */ /* 0x000fc600078e00b7 */
[----:B------:R-:W4:Y:S01]  /*581e0*/  LDL.LU.64 R188, [R1+0x2100] ;  /* 0x0021000001bc7983 */ /* 0x000f220000300a00 */
[----:B------:R-:W-:Y:S01]  /*581f0*/  MOV R21, R180 ;  /* 0x000000b400157202 */ /* 0x000fe20000000f00 */
[----:B------:R-:W-:Y:S02]  /*58200*/  IMAD.MOV.U32 R32, RZ, RZ, R181 ;  /* 0x000000ffff207224 */ /* 0x000fe400078e00b5 */
[----:B---3--:R-:W4:Y:S01]  /*58210*/  LDL.LU.64 R186, [R1+0x20f8] ;  /* 0x0020f80001ba7983 */ /* 0x008f220000300a00 */
        /* <DEDUP_REMOVED lines=13> */
[----:B------:R-:W4:Y:S04]  /*582f0*/  LDL.LU.64 R176, [R1+0x20d0] ;  /* 0x0020d00001b07983 */ /* 0x000f280000300a00 */
[----:B------:R-:W4:Y:S04]  /*58300*/  LDL.LU.64 R174, [R1+0x20c8] ;  /* 0x0020c80001ae7983 */ /* 0x000f280000300a00 */
[----:B------:R-:W4:Y:S04]  /*58310*/  LDL.LU.64 R172, [R1+0x20c0] ;  /* 0x0020c00001ac7983 */ /* 0x000f280000300a00 */
[----:B------:R-:W4:Y:S04]  /*58320*/  LDL.LU.64 R170, [R1+0x20b8] ;  /* 0x0020b80001aa7983 */ /* 0x000f280000300a00 */
        /* <DEDUP_REMOVED lines=253> */
[----:B------:R4:W2:Y:S08]  /*59300*/  MUFU.EX2 R80, R11 ;  /* 0x0000000b00507308 */ /* 0x0008b00000000800 */
[----:B------:R1:W3:Y:S08]  /*59310*/  MUFU.EX2 R79, R10 ;  /* 0x0000000a004f7308 */ /* 0x0002f00000000800 */
[----:B------:R-:W3:Y:S01]  /*59320*/  MUFU.EX2 R78, R5 ;  /* 0x00000005004e7308 */ /* 0x000ee20000000800 */
[----:B----4-:R-:W-:Y:S01]  /*59330*/  IMAD.MOV.U32 R11, RZ, RZ, 0x40000040 ;  /* 0x40000040ff0b7424 */ /* 0x010fe200078e00ff */
[----:B-1----:R-:W-:Y:S01]  /*59340*/  IADD3 R10, R4, 0x380, RZ ;  /* 0x00000380040a7810 */ /* 0x002fe20007ffe0ff */
[----:B------:R-:W-:Y:S01]  /*59350*/  @!P5 FMUL R81, R81, R81 ;  /* 0x000000515151d220 */ /* 0x000fe20000400000 */
[----:B--2---:R-:W-:-:S02]  /*59360*/  @!P6 FMUL R80, R80, R80 ;  /* 0x000000505050e220 */ /* 0x004fc40000400000 */
[----:B------:R-:W-:Y:S01]  /*59370*/  R2UR UR6, R10 ;  /* 0x000000000a0672ca */ /* 0x000fe200000e0000 */
[----:B---3--:R-:W-:Y:S01]  /*59380*/  @!P3 FMUL R79, R79, R79 ;  /* 0x0000004f4f4fb220 */ /* 0x008fe20000400000 */
        /* <DEDUP_REMOVED lines=200> */
[----:B------:R-:W4:Y:S04]  /*5a010*/  LDL.LU R153, [R1+0x1e4c] ;  /* 0x001e4c0001997983 */ /* 0x000f280000300800 */
[----:B------:R-:W2:Y:S04]  /*5a020*/  LDL.LU R142, [R1+0x1e48] ;  /* 0x001e4800018e7983 */ /* 0x000ea80000300800 */
        /* <DEDUP_REMOVED lines=8> */
[----:B------:R-:W2:Y:S01]  /*5a0b0*/  LDL.LU.64 R124, [R1+0x1e00] ;  /* 0x001e0000017c7983 */ /* 0x000ea20000300a00 */
[-C--:B---3--:R-:W-:Y:S01]  /*5a0c0*/  FFMA R12, R154, R16.reuse, -R9 ;  /* 0x000000109a0c7223 */ /* 0x088fe20000000809 */
[----:B----4-:R-:W-:-:S02]  /*5a0d0*/  FFMA R10, R153, R16, -R3 ;  /* 0x00000010990a7223 */ /* 0x010fc40000000803 */
[----:B--2---:R-:W-:Y:S04]  /*5a0e0*/  STL [R1+0x1bf8], R142 ;  /* 0x001bf88e01007387 */ /* 0x004fe80000100800 */
[----:B------:R-:W-:Y:S04]  /*5a0f0*/  STL.64 [R1+0x1bf0], R140 ;  /* 0x001bf08c01007387 */ /* 0x000fe80000100a00 */
[----:B------:R-:W-:Y:S01]  /*5a100*/  STL [R1+0x1be8], R139 ;  /* 0x001be88b01007387 */ /* 0x000fe20000100800 */
        /* <DEDUP_REMOVED lines=8> */
[----:B------:R1:W-:Y:S01]  /*5a190*/  STL.64 [R1+0x1bb0], R124 ;  /* 0x001bb07c01007387 */ /* 0x0003e20000100a00 */
[----:B------:R-:W-:Y:S01]  /*5a1a0*/  @!P5 FMUL R12, R12, 0.5 ;  /* 0x3f0000000c0cd820 */ /* 0x000fe20000400000 */
[----:B------:R-:W-:-:S02]  /*5a1b0*/  @!P3 FMUL R10, R10, 0.5 ;  /* 0x3f0000000a0ab820 */ /* 0x000fc40000400000 */
        /* <DEDUP_REMOVED lines=9> */
[----:B------:R-:W2:Y:S01]  /*5a250*/  LDL.LU.64 R142, [R1+0x48] ;  /* 0x00004800018e7983 */ /* 0x000ea20000300a00 */
[----:B------:R1:W3:Y:S03]  /*5a260*/  MUFU.EX2 R77, R12 ;  /* 0x0000000c004d7308 */ /* 0x0002e60000000800 */
[----:B------:R-:W3:Y:S04]  /*5a270*/  LDL.LU.64 R144, [R1+0x50] ;  /* 0x0000500001907983 */ /* 0x000ee80000300a00 */
[----:B------:R-:W4:Y:S01]  /*5a280*/  LDL.LU.64 R146, [R1+0x58] ;  /* 0x0000580001927983 */ /* 0x000f220000300a00 */
[----:B------:R1:W2:Y:S02]  /*5a290*/  MUFU.EX2 R75, R10 ;  /* 0x0000000a004b7308 */ /* 0x0002a40000000800 */
[-C--:B-1----:R-:W-:Y:S01]  /*5a2a0*/  FFMA R12, R155, R16.reuse, -R9 ;  /* 0x000000109b0c7223 */ /* 0x082fe20000000809 */
[----:B------:R-:W2:Y:S04]  /*5a2b0*/  LDL.LU.64 R148, [R1+0x60] ;  /* 0x0000600001947983 */ /* 0x000ea80000300a00 */
[----:B------:R-:W3:Y:S01]  /*5a2c0*/  LDL.LU.64 R150, [R1+0x68] ;  /* 0x0000680001967983 */ /* 0x000ee20000300a00 */
[----:B------:R-:W-:-:S03]  /*5a2d0*/  FFMA R10, R156, R16, -R3 ;  /* 0x000000109c0a7223 */ /* 0x000fc60000000803 */
        /* <DEDUP_REMOVED lines=178> */
[-C--:B------:R-:W-:Y:S01]  /*5ae00*/  FFMA R11, R22, R16.reuse, -R9 ;  /* 0x00000010160b7223 */ /* 0x080fe20000000809 */
[----:B------:R-:W-:-:S04]  /*5ae10*/  FFMA R5, R21, R16, -R3 ;  /* 0x0000001015057223 */ /* 0x000fc80000000803 */
[----:B------:R-:W-:Y:S02]  /*5ae20*/  FSETP.GEU.AND P6, PT, R11, -126, PT ;  /* 0xc2fc00000b00780b */ /* 0x000fe40003fce000 */
[----:B------:R-:W-:-:S11]  /*5ae30*/  FSETP.GEU.AND P4, PT, R5, -126, PT ;  /* 0xc2fc00000500780b */ /* 0x000fd60003f8e000 */
[----:B------:R-:W-:Y:S02]  /*5ae40*/  @!P6 FMUL R11, R11, 0.5 ;  /* 0x3f0000000b0be820 */ /* 0x000fe40000400000 */
[----:B------:R-:W-:Y:S02]  /*5ae50*/  @!P4 FMUL R5, R5, 0.5 ;  /* 0x3f0000000505c820 */ /* 0x000fe40000400000 */
[----:B------:R1:W3:Y:S08]  /*5ae60*/  MUFU.EX2 R76, R11 ;  /* 0x0000000b004c7308 */ /* 0x0002f00000000800 */
[----:B------:R4:W3:Y:S01]  /*5ae70*/  MUFU.EX2 R74, R5 ;  /* 0x00000005004a7308 */ /* 0x0008e20000000800 */
[-C--:B-1----:R-:W-:Y:S01]  /*5ae80*/  FFMA R11, R32, R16.reuse, -R9 ;  /* 0x00000010200b7223 */ /* 0x082fe20000000809 */
[----:B------:R-:W-:Y:S01]  /*5ae90*/  @!P5 FMUL R77, R77, R77 ;  /* 0x0000004d4d4dd220 */ /* 0x000fe20000400000 */
[----:B------:R-:W-:Y:S01]  /*5aea0*/  @!P3 FMUL R75, R75, R75 ;  /* 0x0000004b4b4bb220 */ /* 0x000fe20000400000 */
[----:B------:R-:W-:Y:S01]  /*5aeb0*/  FSETP.GEU.AND P5, PT, R12, -126, PT ;  /* 0xc2fc00000c00780b */ /* 0x000fe20003fae000 */
[----:B----4-:R-:W-:Y:S01]  /*5aec0*/  FFMA R5, R23, R16, -R3 ;  /* 0x0000001017057223 */ /* 0x010fe20000000803 */
[----:B---3--:R-:W-:Y:S01]  /*5aed0*/  @!P6 FMUL R76, R76, R76 ;  /* 0x0000004c4c4ce220 */ /* 0x008fe20000400000 */
[----:B------:R-:W-:Y:S01]  /*5aee0*/  FSETP.GEU.AND P6, PT, R11, -126, PT ;  /* 0xc2fc00000b00780b */ /* 0x000fe20003fce000 */
[----:B------:R-:W-:Y:S01]  /*5aef0*/  @!P4 FMUL R74, R74, R74 ;  /* 0x0000004a4a4ac220 */ /* 0x000fe20000400000 */
[----:B------:R-:W-:-:S08]  /*5af00*/  FSETP.GEU.AND P3, PT, R10, -126, PT ;  /* 0xc2fc00000a00780b */ /* 0x000fd00003f6e000 */
[----:B------:R-:W-:Y:S01]  /*5af10*/  @!P5 FMUL R12, R12, 0.5 ;  /* 0x3f0000000c0cd820 */ /* 0x000fe20000400000 */
[----:B------:R-:W-:Y:S01]  /*5af20*/  FSETP.GEU.AND P4, PT, R5, -126, PT ;  /* 0xc2fc00000500780b */ /* 0x000fe20003f8e000 */
[----:B------:R-:W-:Y:S01]  /*5af30*/  STL [R1+0x1b54], R77 ;  /* 0x001b544d01007387 */ /* 0x000fe20000100800 */
[----:B------:R-:W1:Y:S01]  /*5af40*/  LDC R16, c[0x0][0x604] ;  /* 0x00018100ff107b82 */ /* 0x000e620000000800 */
[----:B------:R-:W-:Y:S01]  /*5af50*/  @!P6 FMUL R11, R11, 0.5 ;  /* 0x3f0000000b0be820 */ /* 0x000fe20000400000 */
[----:B------:R-:W3:Y:S01]  /*5af60*/  MUFU.EX2 R73, R12 ;  /* 0x0000000c00497308 */ /* 0x000ee20000000800 */
[----:B------:R-:W-:-:S08]  /*5af70*/  @!P3 FMUL R10, R10, 0.5 ;  /* 0x3f0000000a0ab820 */ /* 0x000fd00000400000 */
[----:B------:R-:W-:Y:S01]  /*5af80*/  @!P4 FMUL R5, R5, 0.5 ;  /* 0x3f0000000505c820 */ /* 0x000fe20000400000 */
[----:B------:R4:W3:Y:S08]  /*5af90*/  MUFU.EX2 R72, R11 ;  /* 0x0000000b00487308 */ /* 0x0008f00000000800 */
[----:B------:R3:W3:Y:S08]  /*5afa0*/  MUFU.EX2 R71, R10 ;  /* 0x0000000a00477308 */ /* 0x0006f00000000800 */
[----:B------:R-:W1:Y:S01]  /*5afb0*/  MUFU.EX2 R70, R5 ;  /* 0x0000000500467308 */ /* 0x000e620000000800 */
[----:B----4-:R-:W-:Y:S01]  /*5afc0*/  IMAD.MOV.U32 R11, RZ, RZ, 0x40000040 ;  /* 0x40000040ff0b7424 */ /* 0x010fe200078e00ff */
[----:B---3--:R-:W-:Y:S01]  /*5afd0*/  IADD3 R10, R4, 0x400, RZ ;  /* 0x00000400040a7810 */ /* 0x008fe20007ffe0ff */
[----:B------:R-:W-:Y:S01]  /*5afe0*/  @!P5 FMUL R73, R73, R73 ;  /* 0x000000494949d220 */ /* 0x000fe20000400000 */
[----:B------:R-:W-:-:S02]  /*5aff0*/  @!P6 FMUL R72, R72, R72 ;  /* 0x000000484848e220 */ /* 0x000fc40000400000 */
[----:B------:R-:W-:Y:S01]  /*5b000*/  R2UR UR6, R10 ;  /* 0x000000000a0672ca */ /* 0x000fe200000e0000 */
[----:B------:R-:W-:Y:S01]  /*5b010*/  @!P3 FMUL R71, R71, R71 ;  /* 0x000000474747b220 */ /* 0x000fe20000400000 */
[----:B------:R-:W-:Y:S02]  /*5b020*/  R2UR UR7, R11 ;  /* 0x000000000b0772ca */ /* 0x000fe400000e0000 */
[----:B------:R-:W-:Y:S01]  /*5b030*/  F2FP.BF16.F32.PACK_AB R24, R76, R77 ;  /* 0x0000004d4c18723e */ /* 0x000fe200000010ff */
[----:B-1----:R-:W-:Y:S01]  /*5b040*/  @!P4 FMUL R70, R70, R70 ;  /* 0x000000464646c220 */ /* 0x002fe20000400000 */
[----:B------:R-:W-:Y:S02]  /*5b050*/  F2FP.BF16.F32.PACK_AB R25, R74, R75 ;  /* 0x0000004b4a19723e */ /* 0x000fe400000010ff */
[----:B------:R-:W-:Y:S02]  /*5b060*/  F2FP.BF16.F32.PACK_AB R26, R72, R73 ;  /* 0x00000049481a723e */ /* 0x000fe400000010ff */
[----:B------:R-:W-:Y:S01]  /*5b070*/  F2FP.BF16.F32.PACK_AB R27, R70, R71 ;  /* 0x00000047461b723e */ /* 0x000fe200000010ff */
        /* <DEDUP_REMOVED lines=29> */
[----:B------:R1:W-:Y:S01]  /*5b250*/  STL.64 [R1+0x268], R150 ;  /* 0x0002689601007387 */ /* 0x0003e20000100a00 */
[----:B------:R-:W-:Y:S01]  /*5b260*/  MOV R15, R244 ;  /* 0x000000f4000f7202 */ /* 0x000fe20000000f00 */
[----:B------:R-:W-:-:S02]  /*5b270*/  IMAD.MOV.U32 R14, RZ, RZ, R245 ;  /* 0x000000ffff0e7224 */ /* 0x000fc400078e00f5 */
        /* <DEDUP_REMOVED lines=179> */
[----:B------:R4:W-:Y:S04]  /*5bdb0*/  STL [R1+0x80], R156 ;  /* 0x0000809c01007387 */ /* 0x0009e80000100800 */
        /* <DEDUP_REMOVED lines=45> */
[----:B-1----:R-:W4:Y:S04]  /*5c090*/  LDL.LU R142, [R1+0x1bf8] ;  /* 0x001bf800018e7983 */ /* 0x002f280000300800 */
        /* <DEDUP_REMOVED lines=26> */
[----:B------:R-:W3:Y:S04]  /*5c240*/  LDL.LU R72, [R1+0x8c] ;  /* 0x00008c0001487983 */ /* 0x000ee80000300800 */
[----:B------:R-:W4:Y:S04]  /*5c250*/  LDL.LU R75, [R1+0xa4] ;  /* 0x0000a400014b7983 */ /* 0x000f280000300800 */
[----:B------:R-:W2:Y:S04]  /*5c260*/  LDL.LU R74, [R1+0xa8] ;  /* 0x0000a800014a7983 */ /* 0x000ea80000300800 */
[----:B------:R-:W2:Y:S04]  /*5c270*/  LDL.LU R77, [R1+0xac] ;  /* 0x0000ac00014d7983 */ /* 0x000ea80000300800 */
[----:B------:R-:W2:Y:S04]  /*5c280*/  LDL.LU R76, [R1+0xb0] ;  /* 0x0000b000014c7983 */ /* 0x000ea80000300800 */
[----:B------:R-:W3:Y:S04]  /*5c290*/  LDL.LU R251, [R1+0xb4] ;  /* 0x0000b40001fb7983 */ /* 0x000ee80000300800 */
[----:B------:R-:W4:Y:S04]  /*5c2a0*/  LDL.LU R250, [R1+0xb8] ;  /* 0x0000b80001fa7983 */ /* 0x000f280000300800 */
        /* <DEDUP_REMOVED lines=62> */
[----:B------:R-:W2:Y:S04]  /*5c690*/  LDL.LU R232, [R1+0x1b0] ;  /* 0x0001b00001e87983 */ /* 0x000ea80000300800 */
[----:B------:R-:W2:Y:S01]  /*5c6a0*/  LDL.LU R233, [R1+0x1b4] ;  /* 0x0001b40001e97983 */ /* 0x000ea20000300800 */
[----:B------:R-:W-:-:S03]  /*5c6b0*/  IMAD.MOV.U32 R10, RZ, RZ, R158 ;  /* 0x000000ffff0a7224 */ /* 0x000fc600078e009e */
[----:B------:R-:W2:Y:S04]  /*5c6c0*/  LDL.LU R234, [R1+0x1b8] ;  /* 0x0001b80001ea7983 */ /* 0x000ea80000300800 */
[----:B------:R-:W2:Y:S01]  /*5c6d0*/  LDL.LU R235, [R1+0x1bc] ;  /* 0x0001bc0001eb7983 */ /* 0x000ea20000300800 */
[----:B------:R-:W-:-:S03]  /*5c6e0*/  MOV R5, R161 ;  /* 0x000000a100057202 */ /* 0x000fc60000000f00 */
[----:B------:R-:W3:Y:S04]  /*5c6f0*/  LDL.LU R162, [R1+0x1bac] ;  /* 0x001bac0001a27983 */ /* 0x000ee80000300800 */
[----:B------:R-:W2:Y:S01]  /*5c700*/  LDL.LU R236, [R1+0x1c0] ;  /* 0x0001c00001ec7983 */ /* 0x000ea20000300800 */
[----:B------:R-:W-:-:S03]  /*5c710*/  IMAD.MOV.U32 R69, RZ, RZ, R157 ;  /* 0x000000ffff457224 */ /* 0x000fc600078e009d */
[----:B------:R-:W4:Y:S04]  /*5c720*/  LDL.LU R158, [R1+0x1ba8] ;  /* 0x001ba800019e7983 */ /* 0x000f280000300800 */
[----:B------:R-:W2:Y:S01]  /*5c730*/  LDL.LU R237, [R1+0x1c4] ;  /* 0x0001c40001ed7983 */ /* 0x000ea20000300800 */
[----:B------:R-:W-:-:S03]  /*5c740*/  MOV R66, R163 ;  /* 0x000000a300427202 */ /* 0x000fc60000000f00 */
[----:B------:R-:W2:Y:S04]  /*5c750*/  LDL.LU R161, [R1+0x1ba4] ;  /* 0x001ba40001a17983 */ /* 0x000ea80000300800 */
[----:B------:R-:W2:Y:S01]  /*5c760*/  LDL.LU R238, [R1+0x1c8] ;  /* 0x0001c80001ee7983 */ /* 0x000ea20000300800 */
[----:B------:R-:W-:-:S03]  /*5c770*/  MOV R68, R160 ;  /* 0x000000a000447202 */ /* 0x000fc60000000f00 */
[----:B------:R-:W2:Y:S04]  /*5c780*/  LDL.LU R157, [R1+0x1ba0] ;  /* 0x001ba000019d7983 */ /* 0x000ea80000300800 */
[----:B------:R-:W2:Y:S01]  /*5c790*/  LDL.LU R239, [R1+0x1cc] ;  /* 0x0001cc0001ef7983 */ /* 0x000ea20000300800 */
[----:B------:R-:W-:-:S03]  /*5c7a0*/  IMAD.MOV.U32 R67, RZ, RZ, R164 ;  /* 0x000000ffff437224 */ /* 0x000fc600078e00a4 */
        /* <DEDUP_REMOVED lines=9> */
[----:B------:R-:W2:Y:S04]  /*5c840*/  LDL.LU R244, [R1+0x1e0] ;  /* 0x0001e00001f47983 */ /* 0x000ea80000300800 */
[----:B------:R-:W4:Y:S04]  /*5c850*/  LDL.LU R170, [R1+0x1b88] ;  /* 0x001b880001aa7983 */ /* 0x000f280000300800 */
[----:B------:R-:W2:Y:S04]  /*5c860*/  LDL.LU R245, [R1+0x1e4] ;  /* 0x0001e40001f57983 */ /* 0x000ea80000300800 */
        /* <DEDUP_REMOVED lines=12> */
[----:B---3--:R-:W-:Y:S04]  /*5c930*/  STL [R1+0x1890], R172 ;  /* 0x001890ac01007387 */ /* 0x008fe80000100800 */
[----:B----4-:R-:W-:Y:S04]  /*5c940*/  STL.64 [R1+0x1888], R170 ;  /* 0x001888aa01007387 */ /* 0x010fe80000100a00 */
[----:B--2---:R-:W-:Y:S04]  /*5c950*/  STL.64 [R1+0x1880], R168 ;  /* 0x001880a801007387 */ /* 0x004fe80000100a00 */
[----:B------:R-:W-:Y:S04]  /*5c960*/  STL.64 [R1+0x1878], R166 ;  /* 0x001878a601007387 */ /* 0x000fe80000100a00 */
[----:B------:R-:W-:Y:S04]  /*5c970*/  STL [R1+0x1874], R165 ;  /* 0x001874a501007387 */ /* 0x000fe80000100800 */
        /* <DEDUP_REMOVED lines=9> */
[----:B------:R1:W-:Y:S04]  /*5ca10*/  STL.64 [R1+0x1828], R124 ;  /* 0x0018287c01007387 */ /* 0x0003e80000100a00 */
[----:B-1----:R-:W2:Y:S04]  /*5ca20*/  LDL.LU R124, [R1] ;  /* 0x00000000017c7983 */ /* 0x002ea80000300800 */
        /* <DEDUP_REMOVED lines=14> */
[----:B------:R-:W-:Y:S01]  /*5cb10*/  FFMA R12, R162, R16, -R9 ;  /* 0x00000010a20c7223 */ /* 0x000fe20000000809 */
[----:B------:R-:W-:-:S02]  /*5cb20*/  IMAD.MOV.U32 R162, RZ, RZ, R11 ;  /* 0x000000ffffa27224 */ /* 0x000fc400078e000b */
[----:B------:R-:W-:Y:S01]  /*5cb30*/  FFMA R11, R158, R16, -R9 ;  /* 0x000000109e0b7223 */ /* 0x000fe20000000809 */
[----:B------:R-:W-:Y:S01]  /*5cb40*/  MOV R158, R10 ;  /* 0x0000000a009e7202 */ /* 0x000fe20000000f00 */
[-C--:B------:R-:W-:Y:S01]  /*5cb50*/  FFMA R10, R161, R16.reuse, -R3 ;  /* 0x00000010a10a7223 */ /* 0x080fe20000000803 */
[----:B------:R-:W-:Y:S01]  /*5cb60*/  FSETP.GEU.AND P5, PT, R12, -126, PT ;  /* 0xc2fc00000c00780b */ /* 0x000fe20003fae000 */
[----:B------:R-:W-:Y:S01]  /*5cb70*/  IMAD.MOV.U32 R161, RZ, RZ, R5 ;  /* 0x000000ffffa17224 */ /* 0x000fe200078e0005 */
[----:B------:R-:W-:Y:S01]  /*5cb80*/  FSETP.GEU.AND P6, PT, R11, -126, PT ;  /* 0xc2fc00000b00780b */ /* 0x000fe20003fce000 */
[----:B------:R-:W-:Y:S01]  /*5cb90*/  FFMA R5, R157, R16, -R3 ;  /* 0x000000109d057223 */ /* 0x000fe20000000803 */
[----:B------:R-:W-:-:S04]  /*5cba0*/  FSETP.GEU.AND P3, PT, R10, -126, PT ;  /* 0xc2fc00000a00780b */ /* 0x000fc80003f6e000 */
[----:B------:R-:W-:Y:S02]  /*5cbb0*/  FSETP.GEU.AND P4, PT, R5, -126, PT ;  /* 0xc2fc00000500780b */ /* 0x000fe40003f8e000 */
[----:B------:R-:W-:-:S03]  /*5cbc0*/  MOV R157, R69 ;  /* 0x00000045009d7202 */ /* 0x000fc60000000f00 */
[----:B------:R-:W-:Y:S02]  /*5cbd0*/  @!P5 FMUL R12, R12, 0.5 ;  /* 0x3f0000000c0cd820 */ /* 0x000fe40000400000 */
[----:B------:R-:W-:Y:S02]  /*5cbe0*/  @!P6 FMUL R11, R11, 0.5 ;  /* 0x3f0000000b0be820 */ /* 0x000fe40000400000 */
[----:B------:R1:W4:Y:S01]  /*5cbf0*/  MUFU.EX2 R69, R12 ;  /* 0x0000000c00457308 */ /* 0x0003220000000800 */
[----:B------:R-:W-:-:S03]  /*5cc00*/  @!P3 FMUL R10, R10, 0.5 ;  /* 0x3f0000000a0ab820 */ /* 0x000fc60000400000 */
[----:B------:R-:W-:Y:S01]  /*5cc10*/  @!P4 FMUL R5, R5, 0.5 ;  /* 0x3f0000000505c820 */ /* 0x000fe20000400000 */
[----:B-1----:R-:W-:-:S03]  /*5cc20*/  IMAD.MOV.U32 R12, RZ, RZ, R68 ;  /* 0x000000ffff0c7224 */ /* 0x002fc600078e0044 */
[----:B------:R1:W4:Y:S02]  /*5cc30*/  MUFU.EX2 R68, R11 ;  /* 0x0000000b00447308 */ /* 0x0003240000000800 */
[----:B-1----:R-:W-:-:S06]  /*5cc40*/  MOV R11, R67 ;  /* 0x00000043000b7202 */ /* 0x002fcc0000000f00 */
[----:B------:R1:W4:Y:S01]  /*5cc50*/  MUFU.EX2 R67, R10 ;  /* 0x0000000a00437308 */ /* 0x0003220000000800 */
[----:B------:R-:W-:Y:S01]  /*5cc60*/  MOV R140, R71 ;  /* 0x00000047008c7202 */ /* 0x000fe20000000f00 */
[----:B------:R-:W-:Y:S01]  /*5cc70*/  IMAD.MOV.U32 R141, RZ, RZ, R70 ;  /* 0x000000ffff8d7224 */ /* 0x000fe200078e0046 */
[----:B------:R-:W4:Y:S01]  /*5cc80*/  LDL.LU R71, [R1+0x1b6c] ;  /* 0x001b6c0001477983 */ /* 0x000f220000300800 */
[----:B------:R-:W-:Y:S01]  /*5cc90*/  MOV R142, R73 ;  /* 0x00000049008e7202 */ /* 0x000fe20000000f00 */
[----:B------:R-:W-:Y:S01]  /*5cca0*/  IMAD.MOV.U32 R170, RZ, RZ, R250 ;  /* 0x000000ffffaa7224 */ /* 0x000fe200078e00fa */
[----:B------:R-:W-:Y:S01]  /*5ccb0*/  MOV R169, R251 ;  /* 0x000000fb00a97202 */ /* 0x000fe20000000f00 */
[----:B------:R-:W4:Y:S01]  /*5ccc0*/  LDL.LU R70, [R1+0x1b68] ;  /* 0x001b680001467983 */ /* 0x000f220000300800 */
[----:B-1----:R-:W-:Y:S02]  /*5ccd0*/  IMAD.MOV.U32 R10, RZ, RZ, R12 ;  /* 0x000000ffff0a7224 */ /* 0x002fe400078e000c */
[----:B------:R-:W-:Y:S01]  /*5cce0*/  FFMA R12, R163, R16, -R9 ;  /* 0x00000010a30c7223 */ /* 0x000fe20000000809 */
[----:B------:R-:W-:Y:S01]  /*5ccf0*/  MOV R163, R66 ;  /* 0x0000004200a37202 */ /* 0x000fe20000000f00 */
[----:B------:R-:W4:Y:S01]  /*5cd00*/  LDL.LU R73, [R1+0x1b64] ;  /* 0x001b640001497983 */ /* 0x000f220000300800 */
[----:B------:R1:W4:Y:S01]  /*5cd10*/  MUFU.EX2 R66, R5 ;  /* 0x0000000500427308 */ /* 0x0003220000000800 */
[----:B------:R-:W-:Y:S01]  /*5cd20*/  MOV R165, R75 ;  /* 0x0000004b00a57202 */ /* 0x000fe20000000f00 */
[----:B------:R-:W-:-:S02]  /*5cd30*/  IMAD.MOV.U32 R172, RZ, RZ, R248 ;  /* 0x000000ffffac7224 */ /* 0x000fc400078e00f8 */
[----:B-1----:R-:W-:Y:S02]  /*5cd40*/  IMAD.MOV.U32 R5, RZ, RZ, R11 ;  /* 0x000000ffff057224 */ /* 0x002fe400078e000b */
[----:B------:R-:W-:Y:S01]  /*5cd50*/  FFMA R11, R160, R16, -R9 ;  /* 0x00000010a00b7223 */ /* 0x000fe20000000809 */
[----:B------:R-:W-:Y:S01]  /*5cd60*/  MOV R160, R10 ;  /* 0x0000000a00a07202 */ /* 0x000fe20000000f00 */
[-C--:B------:R-:W-:Y:S01]  /*5cd70*/  FFMA R10, R164, R16.reuse, -R3 ;  /* 0x00000010a40a7223 */ /* 0x080fe20000000803 */
[----:B------:R-:W-:Y:S02]  /*5cd80*/  IMAD.MOV.U32 R164, RZ, RZ, R5 ;  /* 0x000000ffffa47224 */ /* 0x000fe400078e0005 */
[----:B------:R-:W-:Y:S01]  /*5cd90*/  FFMA R5, R159, R16, -R3 ;  /* 0x000000109f057223 */ /* 0x000fe20000000803 */
[----:B------:R-:W-:Y:S01]  /*5cda0*/  IMAD.MOV.U32 R159, RZ, RZ, R72 ;  /* 0x000000ffff9f7224 */ /* 0x000fe200078e0048 */
[----:B------:R-:W-:Y:S01]  /*5cdb0*/  MOV R171, R249 ;  /* 0x000000f900ab7202 */ /* 0x000fe20000000f00 */
        /* <DEDUP_REMOVED lines=8> */
[----:B------:R-:W4:Y:S01]  /*5ce40*/  LDL.LU R74, [R1+0x1b58] ;  /* 0x001b5800014a7983 */ /* 0x000f220000300800 */
[----:B------:R-:W-:-:S03]  /*5ce50*/  IMAD.MOV.U32 R168, RZ, RZ, R76 ;  /* 0x000000ffffa87224 */ /* 0x000fc600078e004c */
        /* <DEDUP_REMOVED lines=97> */
[----:B------:R-:W3:Y:S01]  /*5d470*/  LDL.LU R79, [R1+0x1b4c] ;  /* 0x001b4c00014f7983 */ /* 0x000ee20000300800 */
[----:B------:R-:W-:Y:S01]  /*5d480*/  IMAD.MOV.U32 R155, RZ, RZ, R80 ;  /* 0x000000ffff9b7224 */ /* 0x000fe200078e0050 */
[----:B------:R-:W-:-:S02]  /*5d490*/  MOV R156, R83 ;  /* 0x00000053009c7202 */ /* 0x000fc40000000f00 */
        /* <DEDUP_REMOVED lines=25> */
[----:B------:R-:W-:-:S03]  /*5d630*/  MOV R169, R94 ;  /* 0x0000005e00a97202 */ /* 0x000fc60000000f00 */
[----:B------:R-:W4:Y:S01]  /*5d640*/  LDL.LU R93, [R1+0x1b14] ;  /* 0x001b1400015d7983 */ /* 0x000f220000300800 */
[----:B------:R-:W-:-:S03]  /*5d650*/  IMAD.MOV.U32 R170, RZ, RZ, R97 ;  /* 0x000000ffffaa7224 */ /* 0x000fc600078e0061 */
[----:B------:R-:W4:Y:S01]  /*5d660*/  LDL.LU R92, [R1+0x1b10] ;  /* 0x001b1000015c7983 */ /* 0x000f220000300800 */
[----:B------:R-:W-:-:S03]  /*5d670*/  MOV R171, R96 ;  /* 0x0000006000ab7202 */ /* 0x000fc60000000f00 */
[----:B------:R-:W3:Y:S01]  /*5d680*/  LDL.LU R95, [R1+0x1b0c] ;  /* 0x001b0c00015f7983 */ /* 0x000ee20000300800 */
[----:B------:R-:W-:-:S03]  /*5d690*/  MOV R172, R99 ;  /* 0x0000006300ac7202 */ /* 0x000fc60000000f00 */
[----:B------:R-:W3:Y:S01]  /*5d6a0*/  LDL.LU R94, [R1+0x1b08] ;  /* 0x001b0800015e7983 */ /* 0x000ee20000300800 */
[----:B------:R-:W-:-:S03]  /*5d6b0*/  IMAD.MOV.U32 R173, RZ, RZ, R98 ;  /* 0x000000ffffad7224 */ /* 0x000fc600078e0062 */
[----:B------:R-:W4:Y:S01]  /*5d6c0*/  LDL.LU R97, [R1+0x1b04] ;  /* 0x001b040001617983 */ /* 0x000f220000300800 */
[----:B------:R-:W-:-:S03]  /*5d6d0*/  MOV R174, R101 ;  /* 0x0000006500ae7202 */ /* 0x000fc60000000f00 */
[----:B------:R-:W4:Y:S01]  /*5d6e0*/  LDL.LU R96, [R1+0x1b00] ;  /* 0x001b000001607983 */ /* 0x000f220000300800 */
[----:B------:R-:W-:-:S03]  /*5d6f0*/  MOV R175, R100 ;  /* 0x0000006400af7202 */ /* 0x000fc60000000f00 */
[----:B------:R-:W3:Y:S01]  /*5d700*/  LDL.LU R99, [R1+0x1afc] ;  /* 0x001afc0001637983 */ /* 0x000ee20000300800 */
[----:B------:R-:W-:-:S03]  /*5d710*/  IMAD.MOV.U32 R176, RZ, RZ, R103 ;  /* 0x000000ffffb07224 */ /* 0x000fc600078e0067 */
[----:B------:R-:W3:Y:S01]  /*5d720*/  LDL.LU R98, [R1+0x1af8] ;  /* 0x001af80001627983 */ /* 0x000ee20000300800 */
[----:B------:R-:W-:-:S03]  /*5d730*/  MOV R177, R102 ;  /* 0x0000006600b17202 */ /* 0x000fc60000000f00 */
        /* <DEDUP_REMOVED lines=40> */
[----:B------:R-:W4:Y:S04]  /*5d9c0*/  LDL.LU R121, [R1+0x1aa4] ;  /* 0x001aa40001797983 */ /* 0x000f280000300800 */
[----:B------:R-:W4:Y:S04]  /*5d9d0*/  LDL.LU R120, [R1+0x1aa0] ;  /* 0x001aa00001787983 */ /* 0x000f280000300800 */
[----:B------:R-:W3:Y:S04]  /*5d9e0*/  LDL.LU R123, [R1+0x1a9c] ;  /* 0x001a9c00017b7983 */ /* 0x000ee80000300800 */
[----:B------:R-:W3:Y:S01]  /*5d9f0*/  LDL.LU R122, [R1+0x1a98] ;  /* 0x001a9800017a7983 */ /* 0x000ee20000300800 */
[----:B------:R-:W-:Y:S01]  /*5da00*/  @!P5 FMUL R69, R69, R69 ;  /* 0x000000454545d220 */ /* 0x000fe20000400000 */
[----:B------:R-:W-:Y:S01]  /*5da10*/  @!P6 FMUL R68, R68, R68 ;  /* 0x000000444444e220 */ /* 0x000fe20000400000 */
[----:B------:R-:W-:Y:S01]  /*5da20*/  @!P3 FMUL R67, R67, R67 ;  /* 0x000000434343b220 */ /* 0x000fe20000400000 */
[----:B------:R-:W-:Y:S01]  /*5da30*/  @!P4 FMUL R66, R66, R66 ;  /* 0x000000424242c220 */ /* 0x000fe20000400000 */
[----:B------:R-:W-:-:S02]  /*5da40*/  FSETP.GEU.AND P5, PT, R12, -126, PT ;  /* 0xc2fc00000c00780b */ /* 0x000fc40003fae000 */
[----:B------:R-:W-:Y:S02]  /*5da50*/  FSETP.GEU.AND P6, PT, R11, -126, PT ;  /* 0xc2fc00000b00780b */ /* 0x000fe40003fce000 */
[----:B------:R-:W-:Y:S02]  /*5da60*/  FSETP.GEU.AND P3, PT, R10, -126, PT ;  /* 0xc2fc00000a00780b */ /* 0x000fe40003f6e000 */
[----:B------:R-:W-:Y:S01]  /*5da70*/  FSETP.GEU.AND P4, PT, R5, -126, PT ;  /* 0xc2fc00000500780b */ /* 0x000fe20003f8e000 */
[----:B------:R-:W-:Y:S01]  /*5da80*/  IMAD.MOV.U32 R200, RZ, RZ, R64 ;  /* 0x000000ffffc87224 */ /* 0x000fe200078e0040 */
[----:B------:R-:W-:Y:S02]  /*5da90*/  MOV R199, R65 ;  /* 0x0000004100c77202 */ /* 0x000fe40000000f00 */
[----:B------:R-:W-:-:S03]  /*5daa0*/  MOV R201, R63 ;  /* 0x0000003f00c97202 */ /* 0x000fc60000000f00 */
[----:B------:R-:W-:Y:S02]  /*5dab0*/  @!P5 FMUL R12, R12, 0.5 ;  /* 0x3f0000000c0cd820 */ /* 0x000fe40000400000 */
[----:B------:R-:W-:Y:S02]  /*5dac0*/  @!P6 FMUL R11, R11, 0.5 ;  /* 0x3f0000000b0be820 */ /* 0x000fe40000400000 */
[----:B------:R-:W-:Y:S02]  /*5dad0*/  @!P3 FMUL R10, R10, 0.5 ;  /* 0x3f0000000a0ab820 */ /* 0x000fe40000400000 */
[----:B------:R-:W-:Y:S01]  /*5dae0*/  @!P4 FMUL R5, R5, 0.5 ;  /* 0x3f0000000505c820 */ /* 0x000fe20000400000 */
[----:B------:R-:W-:Y:S01]  /*5daf0*/  MOV R202, R62 ;  /* 0x0000003e00ca7202 */ /* 0x000fe20000000f00 */
[----:B------:R-:W1:Y:S08]  /*5db00*/  MUFU.EX2 R65, R12 ;  /* 0x0000000c00417308 */ /* 0x000e700000000800 */
[----:B------:R-:W1:Y:S08]  /*5db10*/  MUFU.EX2 R64, R11 ;  /* 0x0000000b00407308 */ /* 0x000e700000000800 */
[----:B------:R1:W1:Y:S08]  /*5db20*/  MUFU.EX2 R63, R10 ;  /* 0x0000000a003f7308 */ /* 0x0002700000000800 */
[----:B------:R-:W1:Y:S02]  /*5db30*/  MUFU.EX2 R62, R5 ;  /* 0x00000005003e7308 */ /* 0x000e640000000800 */
[----:B-1----:R-:W-:-:S02]  /*5db40*/  IADD3 R10, R4, 0x480, RZ ;  /* 0x00000480040a7810 */ /* 0x002fc40007ffe0ff */
[----:B------:R-:W-:Y:S01]  /*5db50*/  MOV R11, 0x40000040 ;  /* 0x40000040000b7802 */ /* 0x000fe20000000f00 */
[----:B------:R-:W-:Y:S01]  /*5db60*/  @!P5 FMUL R65, R65, R65 ;  /* 0x000000414141d220 */ /* 0x000fe20000400000 */
[----:B------:R-:W-:Y:S01]  /*5db70*/  @!P6 FMUL R64, R64, R64 ;  /* 0x000000404040e220 */ /* 0x000fe20000400000 */
[----:B------:R-:W-:Y:S01]  /*5db80*/  R2UR UR6, R10 ;  /* 0x000000000a0672ca */ /* 0x000fe200000e0000 */
[----:B------:R-:W-:Y:S01]  /*5db90*/  @!P3 FMUL R63, R63, R63 ;  /* 0x0000003f3f3fb220 */ /* 0x000fe20000400000 */
[----:B------:R-:W-:Y:S01]  /*5dba0*/  R2UR UR7, R11 ;  /* 0x000000000b0772ca */ /* 0x000fe200000e0000 */
[----:B------:R-:W-:Y:S01]  /*5dbb0*/  IMAD.MOV.U32 R203, RZ, RZ, R61 ;  /* 0x000000ffffcb7224 */ /* 0x000fe200078e003d */
[----:B------:R-:W-:Y:S01]  /*5dbc0*/  MOV R198, R252 ;  /* 0x000000fc00c67202 */ /* 0x000fe20000000f00 */
[----:B------:R-:W-:Y:S01]  /*5dbd0*/  IMAD.MOV.U32 R206, RZ, RZ, R58 ;  /* 0x000000ffffce7224 */ /* 0x000fe200078e003a */
[----:B------:R-:W-:Y:S01]  /*5dbe0*/  MOV R204, R60 ;  /* 0x0000003c00cc7202 */ /* 0x000fe20000000f00 */
[----:B------:R-:W-:Y:S01]  /*5dbf0*/  @!P4 FMUL R62, R62, R62 ;  /* 0x0000003e3e3ec220 */ /* 0x000fe20000400000 */
        /* <DEDUP_REMOVED lines=32> */
[----:B------:R-:W-:Y:S02]  /*5de00*/  MOV R231, R33 ;  /* 0x0000002100e77202 */ /* 0x000fe40000000f00 */
[----:B------:R-:W-:Y:S02]  /*5de10*/  MOV R232, R32 ;  /* 0x0000002000e87202 */ /* 0x000fe40000000f00 */
[----:B------:R-:W-:Y:S02]  /*5de20*/  MOV R234, R30 ;  /* 0x0000001e00ea7202 */ /* 0x000fe40000000f00 */
[----:B------:R-:W-:Y:S02]  /*5de30*/  MOV R235, R29 ;  /* 0x0000001d00eb7202 */ /* 0x000fe40000000f00 */
        /* <DEDUP_REMOVED lines=10> */
[----:B------:R-:W-:Y:S02]  /*5dee0*/  F2FP.BF16.F32.PACK_AB R24, R68, R69 ;  /* 0x000000454418723e */ /* 0x000fe400000010ff */
[----:B------:R-:W-:Y:S02]  /*5def0*/  F2FP.BF16.F32.PACK_AB R25, R66, R67 ;  /* 0x000000434219723e */ /* 0x000fe400000010ff */
[----:B------:R-:W-:-:S02]  /*5df00*/  F2FP.BF16.F32.PACK_AB R26, R64, R65 ;  /* 0x00000041401a723e */ /* 0x000fc400000010ff */
[----:B------:R-:W-:-:S04]  /*5df10*/  F2FP.BF16.F32.PACK_AB R27, R62, R63 ;  /* 0x0000003f3e1b723e */ /* 0x000fc800000010ff */
[----:B--2---:R-:W-:-:S06]  /*5df20*/  WARPGROUP.ARRIVE ;  /* 0x00000000000079c5 */ /* 0x004fcc0000000000 */
[----:B------:R-:W-:Y:S01]  /*5df30*/  HGMMA.64x256x16.F32.BF16 R124, R24, gdesc[UR4].tnspB, R124, gsb0 ;  /* 0x43e00004187c7df0 */ /* 0x000fe2000800187c */
        /* <DEDUP_REMOVED lines=229> */
[----:B------:R-:W2:Y:S04]  /*5ed90*/  LDL.LU.64 R166, [R1+0x1878] ;  /* 0x0018780001a67983 */ /* 0x000ea80000300a00 */
[----:B------:R-:W4:Y:S04]  /*5eda0*/  LDL.LU R165, [R1+0x1874] ;  /* 0x0018740001a57983 */ /* 0x000f280000300800 */
        /* <DEDUP_REMOVED lines=36> */
[-CC-:B---3--:R-:W-:Y:S01]  /*5eff0*/  FFMA R12, R170, R16.reuse, -R9.reuse ;  /* 0x00000010aa0c7223 */ /* 0x188fe20000000809 */
[----:B--2---:R-:W-:-:S04]  /*5f000*/  FFMA R11, R166, R16, -R9 ;  /* 0x00000010a60b7223 */ /* 0x004fc80000000809 */
[----:B------:R-:W-:Y:S02]  /*5f010*/  FSETP.GEU.AND P5, PT, R12, -126, PT ;  /* 0xc2fc00000c00780b */ /* 0x000fe40003fae000 */
[----:B------:R-:W-:-:S11]  /*5f020*/  FSETP.GEU.AND P6, PT, R11, -126, PT ;  /* 0xc2fc00000b00780b */ /* 0x000fd60003fce000 */
[----:B------:R-:W-:Y:S02]  /*5f030*/  @!P5 FMUL R12, R12, 0.5 ;  /* 0x3f0000000c0cd820 */ /* 0x000fe40000400000 */
[----:B------:R-:W-:Y:S02]  /*5f040*/  @!P6 FMUL R11, R11, 0.5 ;  /* 0x3f0000000b0be820 */ /* 0x000fe40000400000 */
[----:B------:R1:W2:Y:S08]  /*5f050*/  MUFU.EX2 R61, R12 ;  /* 0x0000000c003d7308 */ /* 0x0002b00000000800 */
[----:B------:R3:W2:Y:S01]  /*5f060*/  MUFU.EX2 R60, R11 ;  /* 0x0000000b003c7308 */ /* 0x0006a20000000800 */
[-CC-:B----4-:R-:W-:Y:S01]  /*5f070*/  FFMA R10, R169, R16.reuse, -R3.reuse ;  /* 0x00000010a90a7223 */ /* 0x190fe20000000803 */
[-C--:B------:R-:W-:Y:S01]  /*5f080*/  FFMA R5, R165, R16.reuse, -R3 ;  /* 0x00000010a5057223 */ /* 0x080fe20000000803 */
[----:B-1----:R-:W-:-:S03]  /*5f090*/  FFMA R12, R171, R16, -R9 ;  /* 0x00000010ab0c7223 */ /* 0x002fc60000000809 */
[----:B------:R-:W-:Y:S01]  /*5f0a0*/  FSETP.GEU.AND P3, PT, R10, -126, PT ;  /* 0xc2fc00000a00780b */ /* 0x000fe20003f6e000 */
[----:B---3--:R-:W-:Y:S01]  /*5f0b0*/  FFMA R11, R168, R16, -R9 ;  /* 0x00000010a80b7223 */ /* 0x008fe20000000809 */
[----:B------:R-:W-:Y:S01]  /*5f0c0*/  FSETP.GEU.AND P4, PT, R5, -126, PT ;  /* 0xc2fc00000500780b */ /* 0x000fe20003f8e000 */
[----:B--2---:R-:W-:Y:S01]  /*5f0d0*/  @!P5 FMUL R61, R61, R61 ;  /* 0x0000003d3d3dd220 */ /* 0x004fe20000400000 */
[----:B------:R-:W-:Y:S01]  /*5f0e0*/  FSETP.GEU.AND P5, PT, R12, -126, PT ;  /* 0xc2fc00000c00780b */ /* 0x000fe20003fae000 */
[----:B------:R-:W-:Y:S01]  /*5f0f0*/  @!P6 FMUL R60, R60, R60 ;  /* 0x0000003c3c3ce220 */ /* 0x000fe20000400000 */
[----:B------:R-:W-:-:S07]  /*5f100*/  FSETP.GEU.AND P6, PT, R11, -126, PT ;  /* 0xc2fc00000b00780b */ /* 0x000fce0003fce000 */
[----:B------:R-:W-:Y:S02]  /*5f110*/  @!P3 FMUL R10, R10, 0.5 ;  /* 0x3f0000000a0ab820 */ /* 0x000fe40000400000 */
[----:B------:R-:W-:Y:S02]  /*5f120*/  @!P4 FMUL R5, R5, 0.5 ;  /* 0x3f0000000505c820 */ /* 0x000fe40000400000 */
[----:B------:R-:W-:Y:S01]  /*5f130*/  @!P5 FMUL R12, R12, 0.5 ;  /* 0x3f0000000c0cd820 */ /* 0x000fe20000400000 */
[----:B------:R-:W1:Y:S01]  /*5f140*/  MUFU.EX2 R59, R10 ;  /* 0x0000000a003b7308 */ /* 0x000e620000000800 */
[----:B------:R-:W-:-:S07]  /*5f150*/  @!P6 FMUL R11, R11, 0.5 ;  /* 0x3f0000000b0be820 */ /* 0x000fce0000400000 */
[----:B------:R-:W2:Y:S08]  /*5f160*/  MUFU.EX2 R58, R5 ;  /* 0x00000005003a7308 */ /* 0x000eb00000000800 */
[----:B------:R-:W3:Y:S08]  /*5f170*/  MUFU.EX2 R57, R12 ;  /* 0x0000000c00397308 */ /* 0x000ef00000000800 */
[----:B------:R-:W4:Y:S01]  /*5f180*/  MUFU.EX2 R56, R11 ;  /* 0x0000000b00387308 */ /* 0x000f220000000800 */
[----:B-1----:R-:W-:Y:S01]  /*5f190*/  @!P3 FMUL R59, R59, R59 ;  /* 0x0000003b3b3bb220 */ /* 0x002fe20000400000 */
[----:B--2---:R-:W-:-:S04]  /*5f1a0*/  @!P4 FMUL R58, R58, R58 ;  /* 0x0000003a3a3ac220 */ /* 0x004fc80000400000 */
[----:B------:R-:W-:Y:S01]  /*5f1b0*/  STL [R1+0x910], R59 ;  /* 0x0009103b01007387 */ /* 0x000fe20000100800 */
[----:B---3--:R-:W-:-:S03]  /*5f1c0*/  @!P5 FMUL R57, R57, R57 ;  /* 0x000000393939d220 */ /* 0x008fc60000400000 */
[----:B------:R-:W-:Y:S01]  /*5f1d0*/  STL [R1+0x90c], R58 ;  /* 0x00090c3a01007387 */ /* 0x000fe20000100800 */
[----:B----4-:R-:W-:-:S03]  /*5f1e0*/  @!P6 FMUL R56, R56, R56 ;  /* 0x000000383838e220 */ /* 0x010fc60000400000 */
[----:B------:R-:W-:Y:S04]  /*5f1f0*/  STL [R1+0x918], R57 ;  /* 0x0009183901007387 */ /* 0x000fe80000100800 */
[----:B------:R1:W-:Y:S04]  /*5f200*/  STL [R1+0x914], R56 ;  /* 0x0009143801007387 */ /* 0x0003e80000100800 */
        /* <DEDUP_REMOVED lines=38> */
[----:B------:R-:W-:-:S03]  /*5f470*/  F2FP.BF16.F32.PACK_AB R26, R56, R57 ;  /* 0x00000039381a723e */ /* 0x000fc600000010ff */
[----:B------:R-:W-:Y:S01]  /*5f480*/  STL.64 [R1+0x1620], R66 ;  /* 0x0016204201007387 */ /* 0x000fe20000100a00 */
[----:B------:R-:W-:-:S03]  /*5f490*/  F2FP.BF16.F32.PACK_AB R25, R58, R59 ;  /* 0x0000003b3a19723e */ /* 0x000fc600000010ff */
[----:B------:R-:W-:Y:S01]  /*5f4a0*/  STL.64 [R1+0x1618], R64 ;  /* 0x0016184001007387 */ /* 0x000fe20000100a00 */
[----:B------:R-:W-:-:S03]  /*5f4b0*/  F2FP.BF16.F32.PACK_AB R24, R60, R61 ;  /* 0x0000003d3c18723e */ /* 0x000fc600000010ff */
[----:B------:R-:W-:Y:S04]  /*5f4c0*/  STL.64 [R1+0x1610], R62 ;  /* 0x0016103e01007387 */ /* 0x000fe80000100a00 */
[----:B------:R2:W-:Y:S04]  /*5f4d0*/  STL.64 [R1+0x1608], R60 ;  /* 0x0016083c01007387 */ /* 0x0005e80000100a00 */
[----:B-1----:R-:W3:Y:S04]  /*5f4e0*/  LDL.LU.64 R56, [R1+0x200] ;  /* 0x0002000001387983 */ /* 0x002ee80000300a00 */
[----:B------:R-:W3:Y:S04]  /*5f4f0*/  LDL.LU.64 R58, [R1+0x208] ;  /* 0x00020800013a7983 */ /* 0x000ee80000300a00 */
[----:B--2---:R-:W3:Y:S04]  /*5f500*/  LDL.LU.64 R60, [R1+0x210] ;  /* 0x00021000013c7983 */ /* 0x004ee80000300a00 */
        /* <DEDUP_REMOVED lines=48> */
[----:B------:R-:W-:-:S03]  /*5f810*/  FFMA R5, R167, R16, -R3 ;  /* 0x00000010a7057223 */ /* 0x000fc60000000803 */
[----:B------:R-:W3:Y:S04]  /*5f820*/  LDL.LU.64 R158, [R1+0x398] ;  /* 0x00039800019e7983 */ /* 0x000ee80000300a00 */
[----:B------:R-:W3:Y:S04]  /*5f830*/  LDL.LU.64 R160, [R1+0x3a0] ;  /* 0x0003a00001a07983 */ /* 0x000ee80000300a00 */
[----:B------:R-:W3:Y:S01]  /*5f840*/  LDL.LU.64 R162, [R1+0x3a8] ;  /* 0x0003a80001a27983 */ /* 0x000ee20000300a00 */
[----:B------:R-:W-:Y:S01]  /*5f850*/  FFMA R10, R172, R16, -R3 ;  /* 0x00000010ac0a7223 */ /* 0x000fe20000000803 */
[C---:B------:R-:W-:Y:S01]  /*5f860*/  FSETP.GEU.AND P4, PT, R5.reuse, -126, PT ;  /* 0xc2fc00000500780b */ /* 0x040fe20003f8e000 */
[----:B------:R-:W-:Y:S01]  /*5f870*/  IMAD.MOV.U32 R11, RZ, RZ, 0x40000040 ;  /* 0x40000040ff0b7424 */ /* 0x000fe200078e00ff */
[----:B------:R-:W3:Y:S01]  /*5f880*/  LDL.LU.64 R164, [R1+0x3b0] ;  /* 0x0003b00001a47983 */ /* 0x000ee20000300a00 */
[----:B------:R-:W1:Y:S03]  /*5f890*/  LDC R16, c[0x0][0x604] ;  /* 0x00018100ff107b82 */ /* 0x000e660000000800 */
        /* <DEDUP_REMOVED lines=9> */
[----:B------:R-:W-:Y:S01]  /*5f930*/  FSETP.GEU.AND P3, PT, R10, -126, PT ;  /* 0xc2fc00000a00780b */ /* 0x000fe20003f6e000 */
[----:B------:R-:W-:-:S04]  /*5f940*/  @!P4 FMUL R5, R5, 0.5 ;  /* 0x3f0000000505c820 */ /* 0x000fc80000400000 */
[----:B------:R-:W2:Y:S08]  /*5f950*/  MUFU.EX2 R54, R5 ;  /* 0x0000000500367308 */ /* 0x000eb00000000800 */
[----:B------:R-:W-:-:S04]  /*5f960*/  @!P3 FMUL R10, R10, 0.5 ;  /* 0x3f0000000a0ab820 */ /* 0x000fc80000400000 */
[----:B------:R4:W1:Y:S01]  /*5f970*/  MUFU.EX2 R55, R10 ;  /* 0x0000000a00377308 */ /* 0x0008620000000800 */
[----:B------:R-:W-:Y:S01]  /*5f980*/  R2UR UR7, R11 ;  /* 0x000000000b0772ca */ /* 0x000fe200000e0000 */
[----:B--2---:R-:W-:Y:S01]  /*5f990*/  @!P4 FMUL R54, R54, R54 ;  /* 0x000000363636c220 */ /* 0x004fe20000400000 */
[----:B----4-:R-:W-:-:S04]  /*5f9a0*/  IADD3 R10, R4, 0x500, RZ ;  /* 0x00000500040a7810 */ /* 0x010fc80007ffe0ff */
[----:B------:R-:W-:Y:S01]  /*5f9b0*/  R2UR UR6, R10 ;  /* 0x000000000a0672ca */ /* 0x000fe200000e0000 */
[----:B-1----:R-:W-:-:S05]  /*5f9c0*/  @!P3 FMUL R55, R55, R55 ;  /* 0x000000373737b220 */ /* 0x002fca0000400000 */
[----:B------:R-:W-:Y:S01]  /*5f9d0*/  F2FP.BF16.F32.PACK_AB R27, R54, R55 ;  /* 0x00000037361b723e */ /* 0x000fe200000010ff */
[----:B------:R-:W-:Y:S04]  /*5f9e0*/  STL [R1+0x920], R55 ;  /* 0x0009203701007387 */ /* 0x000fe80000100800 */
[----:B------:R-:W-:Y:S01]  /*5f9f0*/  STL [R1+0x91c], R54 ;  /* 0x00091c3601007387 */ /* 0x000fe20000100800 */
        /* <DEDUP_REMOVED lines=15> */
[----:B------:R-:W-:-:S03]  /*5faf0*/  MOV R194, R139 ;  /* 0x0000008b00c27202 */ /* 0x000fc60000000f00 */
[----:B------:R1:W-:Y:S01]  /*5fb00*/  STL.64 [R1+0x248], R74 ;  /* 0x0002484a01007387 */ /* 0x0003e20000100a00 */
[----:B------:R-:W-:-:S03]  /*5fb10*/  MOV R197, R136 ;  /* 0x0000008800c57202 */ /* 0x000fc60000000f00 */
[----:B------:R-:W2:Y:S01]  /*5fb20*/  LDL.LU R142, [R1+0x1750] ;  /* 0x00175000018e7983 */ /* 0x000ea20000300800 */
[----:B------:R-:W-:Y:S01]  /*5fb30*/  MOV R196, R137 ;  /* 0x0000008900c47202 */ /* 0x000fe20000000f00 */
[----:B------:R-:W-:Y:S02]  /*5fb40*/  IMAD.MOV.U32 R198, RZ, RZ, R135 ;  /* 0x000000ffffc67224 */ /* 0x000fe400078e0087 */
[----:B------:R-:W3:Y:S01]  /*5fb50*/  LDL.LU.64 R140, [R1+0x1748] ;  /* 0x00174800018c7983 */ /* 0x000ee20000300a00 */
[----:B------:R-:W-:Y:S01]  /*5fb60*/  MOV R199, R134 ;  /* 0x0000008600c77202 */ /* 0x000fe20000000f00 */
[----:B------:R-:W-:Y:S02]  /*5fb70*/  IMAD.MOV.U32 R201, RZ, RZ, R132 ;  /* 0x000000ffffc97224 */ /* 0x000fe400078e0084 */
[----:B------:R-:W4:Y:S01]  /*5fb80*/  LDL.LU R139, [R1+0x1740] ;  /* 0x00174000018b7983 */ /* 0x000f220000300800 */
[----:B------:R-:W-:-:S03]  /*5fb90*/  MOV R200, R133 ;  /* 0x0000008500c87202 */ /* 0x000fc60000000f00 */
[----:B------:R-:W4:Y:S01]  /*5fba0*/  LDL.LU.64 R136, [R1+0x1738] ;  /* 0x0017380001887983 */ /* 0x000f220000300a00 */
[----:B------:R-:W-:Y:S01]  /*5fbb0*/  MOV R203, R130 ;  /* 0x0000008200cb7202 */ /* 0x000fe20000000f00 */
[----:B------:R-:W-:Y:S01]  /*5fbc0*/  IMAD.MOV.U32 R204, RZ, RZ, R129 ;  /* 0x000000ffffcc7224 */ /* 0x000fe200078e0081 */
[----:B------:R-:W-:Y:S01]  /*5fbd0*/  MOV R202, R131 ;  /* 0x0000008300ca7202 */ /* 0x000fe20000000f00 */
[----:B------:R-:W4:Y:S01]  /*5fbe0*/  LDL.LU.64 R134, [R1+0x1730] ;  /* 0x0017300001867983 */ /* 0x000f220000300a00 */
[----:B------:R-:W-:Y:S01]  /*5fbf0*/  MOV R205, R128 ;  /* 0x0000008000cd7202 */ /* 0x000fe20000000f00 */
[----:B------:R-:W-:Y:S02]  /*5fc00*/  IMAD.MOV.U32 R207, RZ, RZ, R126 ;  /* 0x000000ffffcf7224 */ /* 0x000fe400078e007e */
[----:B------:R-:W4:Y:S01]  /*5fc10*/  LDL.LU.64 R132, [R1+0x1728] ;  /* 0x0017280001847983 */ /* 0x000f220000300a00 */
        /* <DEDUP_REMOVED lines=74> */
[----:B------:R-:W-:Y:S02]  /*600c0*/  MOV R186, R76 ;  /* 0x0000004c00ba7202 */ /* 0x000fe40000000f00 */
[----:B------:R-:W-:Y:S01]  /*600d0*/  MOV R185, R77 ;  /* 0x0000004d00b97202 */ /* 0x000fe20000000f00 */
[----:B------:R-:W4:Y:S04]  /*600e0*/  LDL.LU.64 R80, [R1+0x1658] ;  /* 0x0016580001507983 */ /* 0x000f280000300a00 */
[----:B------:R-:W4:Y:S04]  /*600f0*/  LDL.LU.64 R78, [R1+0x1650] ;  /* 0x00165000014e7983 */ /* 0x000f280000300a00 */
[----:B------:R-:W4:Y:S04]  /*60100*/  LDL.LU.64 R76, [R1+0x1648] ;  /* 0x00164800014c7983 */ /* 0x000f280000300a00 */
        /* <DEDUP_REMOVED lines=8> */
[----:B------:R-:W-:Y:S04]  /*60190*/  STL.64 [R1+0x1600], R186 ;  /* 0x001600ba01007387 */ /* 0x000fe80000100a00 */
[----:B------:R-:W-:Y:S01]  /*601a0*/  STL.64 [R1+0x15f8], R184 ;  /* 0x0015f8b801007387 */ /* 0x000fe20000100a00 */
        /* <DEDUP_REMOVED lines=9> */
[----:B------:R-:W-:Y:S01]  /*60240*/  IMAD.MOV.U32 R43, RZ, RZ, R153 ;  /* 0x000000ffff2b7224 */ /* 0x000fe200078e0099 */
[----:B------:R-:W-:Y:S02]  /*60250*/  MOV R45, R151 ;  /* 0x00000097002d7202 */ /* 0x000fe40000000f00 */
[----:B------:R-:W-:Y:S01]  /*60260*/  MOV R44, R152 ;  /* 0x00000098002c7202 */ /* 0x000fe20000000f00 */
[----:B------:R-:W-:Y:S01]  /*60270*/  IMAD.MOV.U32 R40, RZ, RZ, R156 ;  /* 0x000000ffff287224 */ /* 0x000fe200078e009c */
[----:B------:R-:W-:Y:S02]  /*60280*/  MOV R42, R154 ;  /* 0x0000009a002a7202 */ /* 0x000fe40000000f00 */
        /* <DEDUP_REMOVED lines=13> */
[----:B--2---:R-:W-:Y:S04]  /*60360*/  STL [R1+0x15f0], R142 ;  /* 0x0015f08e01007387 */ /* 0x004fe80000100800 */
[----:B---3--:R-:W-:Y:S04]  /*60370*/  STL.64 [R1+0x15e8], R140 ;  /* 0x0015e88c01007387 */ /* 0x008fe80000100a00 */
[----:B----4-:R-:W-:Y:S04]  /*60380*/  STL [R1+0x15e0], R139 ;  /* 0x0015e08b01007387 */ /* 0x010fe80000100800 */
        /* <DEDUP_REMOVED lines=89> */
[----:B------:R-:W-:-:S03]  /*60920*/  MOV R23, R169 ;  /* 0x000000a900177202 */ /* 0x000fc60000000f00 */
[----:B------:R-:W2:Y:S01]  /*60930*/  LDL.LU.64 R160, [R1+0x190] ;  /* 0x0001900001a07983 */ /* 0x000ea20000300a00 */
[----:B------:R-:W-:-:S03]  /*60940*/  MOV R22, R170 ;  /* 0x000000aa00167202 */ /* 0x000fc60000000f00 */
[----:B------:R-:W2:Y:S01]  /*60950*/  LDL.LU.64 R162, [R1+0x198] ;  /* 0x0001980001a27983 */ /* 0x000ea20000300a00 */
[----:B------:R-:W-:-:S03]  /*60960*/  IMAD.MOV.U32 R21, RZ, RZ, R171 ;  /* 0x000000ffff157224 */ /* 0x000fc600078e00ab */
        /* <DEDUP_REMOVED lines=9> */
[----:B------:R-:W-:-:S03]  /*60a00*/  MOV R15, R176 ;  /* 0x000000b0000f7202 */ /* 0x000fc60000000f00 */
[----:B------:R-:W2:Y:S01]  /*60a10*/  LDL.LU.64 R172, [R1+0x1c0] ;  /* 0x0001c00001ac7983 */ /* 0x000ea20000300a00 */
[----:B------:R-:W-:Y:S01]  /*60a20*/  MOV R13, R178 ;  /* 0x000000b2000d7202 */ /* 0x000fe20000000f00 */
[----:B------:R-:W-:Y:S01]  /*60a30*/  IMAD.MOV.U32 R7, RZ, RZ, R180 ;  /* 0x000000ffff077224 */ /* 0x000fe200078e00b4 */
[----:B------:R-:W-:Y:S01]  /*60a40*/  MOV R8, R179 ;  /* 0x000000b300087202 */ /* 0x000fe20000000f00 */
[----:B------:R-:W2:Y:S01]  /*60a50*/  LDL.LU.64 R174, [R1+0x1c8] ;  /* 0x0001c80001ae7983 */ /* 0x000ea20000300a00 */
[----:B------:R-:W-:Y:S01]  /*60a60*/  MOV R6, R181 ;  /* 0x000000b500067202 */ /* 0x000fe20000000f00 */
[----:B------:R-:W-:Y:S02]  /*60a70*/  IMAD.MOV.U32 R0, RZ, RZ, R183 ;  /* 0x000000ffff007224 */ /* 0x000fe400078e00b7 */
[----:B------:R-:W2:Y:S01]  /*60a80*/  LDL.LU.64 R176, [R1+0x1d0] ;  /* 0x0001d00001b07983 */ /* 0x000ea20000300a00 */
[----:B------:R-:W-:-:S03]  /*60a90*/  MOV R2, R182 ;  /* 0x000000b600027202 */ /* 0x000fc60000000f00 */
[----:B------:R-:W2:Y:S04]  /*60aa0*/  LDL.LU.64 R178, [R1+0x1d8] ;  /* 0x0001d80001b27983 */ /* 0x000ea80000300a00 */
[----:B------:R-:W2:Y:S04]  /*60ab0*/  LDL.LU.64 R180, [R1+0x1e0] ;  /* 0x0001e00001b47983 */ /* 0x000ea80000300a00 */
[----:B------:R-:W2:Y:S04]  /*60ac0*/  LDL.LU.64 R182, [R1+0x1e8] ;  /* 0x0001e80001b67983 */ /* 0x000ea80000300a00 */
[----:B------:R-:W2:Y:S04]  /*60ad0*/  LDL.LU.64 R184, [R1+0x1f0] ;  /* 0x0001f00001b87983 */ /* 0x000ea80000300a00 */
[----:B------:R-:W2:Y:S01]  /*60ae0*/  LDL.LU.64 R186, [R1+0x1f8] ;  /* 0x0001f80001ba7983 */ /* 0x000ea20000300a00 */
[----:B------:R-:W-:-:S02]  /*60af0*/  IADD3 R10, R4, 0x2500, RZ ;  /* 0x00002500040a7810 */ /* 0x000fc40007ffe0ff */
[----:B------:R-:W-:Y:S02]  /*60b00*/  MOV R11, 0x40000040 ;  /* 0x40000040000b7802 */ /* 0x000fe40000000f00 */
        /* <DEDUP_REMOVED lines=62> */
[----:B-1----:R-:W-:-:S03]  /*60ef0*/  MOV R138, R142 ;  /* 0x0000008e008a7202 */ /* 0x002fc60000000f00 */
[----:B------:R-:W-:Y:S04]  /*60f00*/  STL.64 [R1+0x1f0], R184 ;  /* 0x0001f0b801007387 */ /* 0x000fe80000100a00 */
[----:B------:R1:W-:Y:S04]  /*60f10*/  STL.64 [R1+0x1f8], R186 ;  /* 0x0001f8ba01007387 */ /* 0x0003e80000100a00 */
[----:B-1----:R-:W2:Y:S04]  /*60f20*/  LDL.LU.64 R186, [R1+0x1600] ;  /* 0x0016000001ba7983 */ /* 0x002ea80000300a00 */
[----:B------:R-:W3:Y:S04]  /*60f30*/  LDL.LU.64 R184, [R1+0x15f8] ;  /* 0x0015f80001b87983 */ /* 0x000ee80000300a00 */
[----:B------:R-:W4:Y:S04]  /*60f40*/  LDL.LU R142, [R1+0x15f0] ;  /* 0x0015f000018e7983 */ /* 0x000f280000300800 */
[----:B------:R-:W2:Y:S04]  /*60f50*/  LDL.LU.64 R140, [R1+0x15e8] ;  /* 0x0015e800018c7983 */ /* 0x000ea80000300a00 */
[----:B------:R-:W3:Y:S04]  /*60f60*/  LDL.LU R139, [R1+0x15e0] ;  /* 0x0015e000018b7983 */ /* 0x000ee80000300800 */
        /* <DEDUP_REMOVED lines=33> */
[----:B------:R-:W-:-:S03]  /*61180*/  IMAD.MOV.U32 R58, RZ, RZ, R62 ;  /* 0x000000ffff3a7224 */ /* 0x000fc600078e003e */
[----:B------:R-:W3:Y:S01]  /*61190*/  LDL.LU.64 R70, [R1+0x14d0] ;  /* 0x0014d00001467983 */ /* 0x000ee20000300a00 */
[----:B------:R-:W-:-:S03]  /*611a0*/  MOV R59, R63 ;  /* 0x0000003f003b7202 */ /* 0x000fc60000000f00 */
[----:B------:R-:W3:Y:S01]  /*611b0*/  LDL.LU.64 R68, [R1+0x14c8] ;  /* 0x0014c80001447983 */ /* 0x000ee20000300a00 */
[----:B------:R-:W-:-:S03]  /*611c0*/  MOV R56, R60 ;  /* 0x0000003c00387202 */ /* 0x000fc60000000f00 */
[----:B------:R-:W3:Y:S01]  /*611d0*/  LDL.LU.64 R66, [R1+0x14c0] ;  /* 0x0014c00001427983 */ /* 0x000ee20000300a00 */
[----:B------:R-:W-:-:S03]  /*611e0*/  MOV R57, R61 ;  /* 0x0000003d00397202 */ /* 0x000fc60000000f00 */
[----:B------:R-:W3:Y:S04]  /*611f0*/  LDL.LU.64 R64, [R1+0x14b8] ;  /* 0x0014b80001407983 */ /* 0x000ee80000300a00 */
[----:B------:R-:W3:Y:S04]  /*61200*/  LDL.LU.64 R62, [R1+0x14b0] ;  /* 0x0014b000013e7983 */ /* 0x000ee80000300a00 */
[----:B------:R-:W3:Y:S04]  /*61210*/  LDL.LU.64 R60, [R1+0x14a8] ;  /* 0x0014a800013c7983 */ /* 0x000ee80000300a00 */
        /* <DEDUP_REMOVED lines=19> */
[----:B------:R-:W-:-:S03]  /*61350*/  MOV R10, R178 ;  /* 0x000000b2000a7202 */ /* 0x000fc60000000f00 */
[----:B------:R-:W3:Y:S04]  /*61360*/  LDL.LU R162, [R1+0x1a8] ;  /* 0x0001a80001a27983 */ /* 0x000ee80000300800 */
[----:B------:R-:W3:Y:S04]  /*61370*/  LDL.LU R163, [R1+0x1ac] ;  /* 0x0001ac0001a37983 */ /* 0x000ee80000300800 */
[----:B------:R-:W3:Y:S04]  /*61380*/  LDL.LU R164, [R1+0x1b0] ;  /* 0x0001b00001a47983 */ /* 0x000ee80000300800 */
[----:B------:R-:W3:Y:S01]  /*61390*/  LDL.LU R165, [R1+0x1b4] ;  /* 0x0001b40001a57983 */ /* 0x000ee20000300800 */
[----:B------:R-:W-:-:S03]  /*613a0*/  IMAD.MOV.U32 R53, RZ, RZ, R177 ;  /* 0x000000ffff357224 */ /* 0x000fc600078e00b1 */
        /* <DEDUP_REMOVED lines=16> */
[----:B------:R-:W3:Y:S01]  /*614b0*/  LDL.LU R172, [R1+0x1d0] ;  /* 0x0001d00001ac7983 */ /* 0x000ee20000300800 */
[----:B------:R-:W-:-:S03]  /*614c0*/  IMAD.MOV.U32 R50, RZ, RZ, R183 ;  /* 0x000000ffff327224 */ /* 0x000fc600078e00b7 */
[----:B------:R-:W3:Y:S04]  /*614d0*/  LDL.LU R175, [R1+0x1488] ;  /* 0x0014880001af7983 */ /* 0x000ee80000300800 */
[----:B------:R-:W3:Y:S01]  /*614e0*/  LDL.LU R27, [R1+0x1f0] ;  /* 0x0001f000011b7983 */ /* 0x000ee20000300800 */
[----:B------:R-:W-:-:S03]  /*614f0*/  MOV R5, R181 ;  /* 0x000000b500057202 */ /* 0x000fc60000000f00 */
[----:B------:R-:W4:Y:S04]  /*61500*/  LDL.LU R182, [R1+0x1484] ;  /* 0x0014840001b67983 */ /* 0x000f280000300800 */
[----:B------:R-:W3:Y:S04]  /*61510*/  LDL.LU R26, [R1+0x1f4] ;  /* 0x0001f400011a7983 */ /* 0x000ee80000300800 */
[----:B------:R-:W4:Y:S04]  /*61520*/  LDL.LU R183, [R1+0x1480] ;  /* 0x0014800001b77983 */ /* 0x000f280000300800 */
[----:B------:R-:W3:Y:S04]  /*61530*/  LDL.LU R25, [R1+0x1f8] ;  /* 0x0001f80001197983 */ /* 0x000ee80000300800 */
[----:B------:R-:W2:Y:S04]  /*61540*/  LDL.LU R181, [R1+0x147c] ;  /* 0x00147c0001b57983 */ /* 0x000ea80000300800 */
[----:B------:R-:W3:Y:S04]  /*61550*/  LDL.LU R24, [R1+0x1fc] ;  /* 0x0001fc0001187983 */ /* 0x000ee80000300800 */
[----:B----4-:R-:W-:Y:S04]  /*61560*/  STL.64 [R1+0x1260], R182 ;  /* 0x001260b601007387 */ /* 0x010fe80000100a00 */
[----:B--2---:R-:W-:Y:S04]  /*61570*/  STL [R1+0x125c], R181 ;  /* 0x00125cb501007387 */ /* 0x004fe80000100800 */
[----:B------:R-:W-:Y:S04]  /*61580*/  STL [R1+0x1258], R142 ;  /* 0x0012588e01007387 */ /* 0x000fe80000100800 */
[----:B------:R-:W-:Y:S04]  /*61590*/  STL.64 [R1+0x1250], R140 ;  /* 0x0012508c01007387 */ /* 0x000fe80000100a00 */
[----:B---3--:R-:W-:Y:S04]  /*615a0*/  STL [R1+0x1248], R139 ;  /* 0x0012488b01007387 */ /* 0x008fe80000100800 */
        /* <DEDUP_REMOVED lines=119> */
[----:B------:R-:W3:Y:S04]  /*61d20*/  LDL.LU R141, [R1+0x154] ;  /* 0x00015400018d7983 */ /* 0x000ee80000300800 */
[----:B------:R-:W4:Y:S01]  /*61d30*/  LDL.LU R142, [R1+0x158] ;  /* 0x00015800018e7983 */ /* 0x000f220000300800 */
[----:B------:R-:W-:Y:S01]  /*61d40*/  FFMA R12, R178, R16, -R9 ;  /* 0x00000010b20c7223 */ /* 0x000fe20000000809 */
[----:B------:R-:W-:-:S02]  /*61d50*/  IMAD.MOV.U32 R178, RZ, RZ, R11 ;  /* 0x000000ffffb27224 */ /* 0x000fc400078e000b */
[----:B------:R-:W-:Y:S01]  /*61d60*/  FFMA R11, R174, R16, -R9 ;  /* 0x00000010ae0b7223 */ /* 0x000fe20000000809 */
[----:B------:R-:W-:Y:S01]  /*61d70*/  MOV R174, R10 ;  /* 0x0000000a00ae7202 */ /* 0x000fe20000000f00 */
[-CC-:B------:R-:W-:Y:S01]  /*61d80*/  FFMA R10, R177, R16.reuse, -R3.reuse ;  /* 0x00000010b10a7223 */ /* 0x180fe20000000803 */
[----:B------:R-:W-:Y:S02]  /*61d90*/  FSETP.GEU.AND P5, PT, R12, -126, PT ;  /* 0xc2fc00000c00780b */ /* 0x000fe40003fae000 */
[----:B------:R-:W-:Y:S01]  /*61da0*/  MOV R177, R5 ;  /* 0x0000000500b17202 */ /* 0x000fe20000000f00 */
[----:B------:R-:W-:Y:S01]  /*61db0*/  FFMA R5, R173, R16, -R3 ;  /* 0x00000010ad057223 */ /* 0x000fe20000000803 */
[----:B------:R-:W-:Y:S02]  /*61dc0*/  FSETP.GEU.AND P6, PT, R11, -126, PT ;  /* 0xc2fc00000b00780b */ /* 0x000fe40003fce000 */
[----:B------:R-:W-:Y:S02]  /*61dd0*/  FSETP.GEU.AND P3, PT, R10, -126, PT ;  /* 0xc2fc00000a00780b */ /* 0x000fe40003f6e000 */
[----:B------:R-:W-:Y:S01]  /*61de0*/  FSETP.GEU.AND P4, PT, R5, -126, PT ;  /* 0xc2fc00000500780b */ /* 0x000fe20003f8e000 */
[----:B------:R-:W-:-:S04]  /*61df0*/  IMAD.MOV.U32 R173, RZ, RZ, R53 ;  /* 0x000000ffffad7224 */ /* 0x000fc800078e0035 */
[----:B------:R-:W-:-:S04]  /*61e00*/  @!P5 FMUL R12, R12, 0.5 ;  /* 0x3f0000000c0cd820 */ /* 0x000fc80000400000 */
[----:B------:R-:W-:Y:S01]  /*61e10*/  @!P6 FMUL R11, R11, 0.5 ;  /* 0x3f0000000b0be820 */ /* 0x000fe20000400000 */
[----:B------:R1:W2:Y:S01]  /*61e20*/  MUFU.EX2 R53, R12 ;  /* 0x0000000c00357308 */ /* 0x0002a20000000800 */
[----:B------:R-:W-:Y:S02]  /*61e30*/  @!P3 FMUL R10, R10, 0.5 ;  /* 0x3f0000000a0ab820 */ /* 0x000fe40000400000 */
[----:B------:R-:W-:Y:S01]  /*61e40*/  @!P4 FMUL R5, R5, 0.5 ;  /* 0x3f0000000505c820 */ /* 0x000fe20000400000 */
[----:B-1----:R-:W-:-:S04]  /*61e50*/  MOV R12, R52 ;  /* 0x00000034000c7202 */ /* 0x002fc80000000f00 */
[----:B------:R1:W2:Y:S02]  /*61e60*/  MUFU.EX2 R52, R11 ;  /* 0x0000000b00347308 */ /* 0x0002a40000000800 */
[----:B-1----:R-:W-:-:S06]  /*61e70*/  MOV R11, R51 ;  /* 0x00000033000b7202 */ /* 0x002fcc0000000f00 */
[----:B------:R1:W2:Y:S02]  /*61e80*/  MUFU.EX2 R51, R10 ;  /* 0x0000000a00337308 */ /* 0x0002a40000000800 */
[----:B-1----:R-:W-:Y:S02]  /*61e90*/  IMAD.MOV.U32 R10, RZ, RZ, R12 ;  /* 0x000000ffff0a7224 */ /* 0x002fe400078e000c */
[----:B------:R-:W-:Y:S01]  /*61ea0*/  FFMA R12, R179, R16, -R9 ;  /* 0x00000010b30c7223 */ /* 0x000fe20000000809 */
[----:B------:R-:W-:-:S03]  /*61eb0*/  MOV R179, R50 ;  /* 0x0000003200b37202 */ /* 0x000fc60000000f00 */
[----:B------:R1:W2:Y:S01]  /*61ec0*/  MUFU.EX2 R50, R5 ;  /* 0x0000000500327308 */ /* 0x0002a20000000800 */
[----:B------:R-:W-:Y:S02]  /*61ed0*/  MOV R182, R25 ;  /* 0x0000001900b67202 */ /* 0x000fe40000000f00 */
[----:B-1----:R-:W-:Y:S01]  /*61ee0*/  MOV R5, R11 ;  /* 0x0000000b00057202 */ /* 0x002fe20000000f00 */
[-C--:B------:R-:W-:Y:S01]  /*61ef0*/  FFMA R11, R176, R16.reuse, -R9 ;  /* 0x00000010b00b7223 */ /* 0x080fe20000000809 */
[----:B------:R-:W-:Y:S02]  /*61f00*/  IMAD.MOV.U32 R176, RZ, RZ, R10 ;  /* 0x000000ffffb07224 */ /* 0x000fe400078e000a */
[-CC-:B------:R-:W-:Y:S01]  /*61f10*/  FFMA R10, R180, R16.reuse, -R3.reuse ;  /* 0x00000010b40a7223 */ /* 0x180fe20000000803 */
[----:B------:R-:W-:Y:S01]  /*61f20*/  MOV R180, R5 ;  /* 0x0000000500b47202 */ /* 0x000fe20000000f00 */
[----:B------:R-:W-:Y:S01]  /*61f30*/  FFMA R5, R175, R16, -R3 ;  /* 0x00000010af057223 */ /* 0x000fe20000000803 */
[----:B------:R-:W-:Y:S01]  /*61f40*/  IMAD.MOV.U32 R183, RZ, RZ, R24 ;  /* 0x000000ffffb77224 */ /* 0x000fe200078e0018 */
[----:B------:R-:W-:-:S02]  /*61f50*/  MOV R181, R26 ;  /* 0x0000001a00b57202 */ /* 0x000fc40000000f00 */
[----:B------:R-:W-:Y:S01]  /*61f60*/  MOV R175, R180 ;  /* 0x000000b400af7202 */ /* 0x000fe20000000f00 */
[----:B------:R-:W-:Y:S01]  /*61f70*/  IMAD.MOV.U32 R180, RZ, RZ, R27 ;  /* 0x000000ffffb47224 */ /* 0x000fe200078e001b */
        /* <DEDUP_REMOVED lines=93> */
[----:B------:R-:W-:Y:S01]  /*62550*/  MOV R148, R48 ;  /* 0x0000003000947202 */ /* 0x000fe20000000f00 */
[----:B------:R-:W-:Y:S01]  /*62560*/  IMAD.MOV.U32 R150, RZ, RZ, R46 ;  /* 0x000000ffff967224 */ /* 0x000fe200078e002e */
[----:B------:R-:W-:-:S03]  /*62570*/  MOV R149, R47 ;  /* 0x0000002f00957202 */ /* 0x000fc60000000f00 */
        /* <DEDUP_REMOVED lines=8> */
[----:B----4-:R-:W-:-:S02]  /*62600*/  IADD3 R10, R4, 0x580, RZ ;  /* 0x00000580040a7810 */ /* 0x010fc40007ffe0ff */
[----:B------:R-:W-:Y:S01]  /*62610*/  MOV R11, 0x40000040 ;  /* 0x40000040000b7802 */ /* 0x000fe20000000f00 */
[----:B-1----:R-:W-:Y:S01]  /*62620*/  @!P5 FMUL R49, R49, R49 ;  /* 0x000000313131d220 */ /* 0x002fe20000400000 */
[----:B---3--:R-:W-:Y:S01]  /*62630*/  @!P6 FMUL R48, R48, R48 ;  /* 0x000000303030e220 */ /* 0x008fe20000400000 */
[----:B------:R-:W-:Y:S01]  /*62640*/  R2UR UR6, R10 ;  /* 0x000000000a0672ca */ /* 0x000fe200000e0000 */
[----:B------:R-:W-:Y:S01]  /*62650*/  @!P3 FMUL R47, R47, R47 ;  /* 0x0000002f2f2fb220 */ /* 0x000fe20000400000 */
[----:B------:R-:W-:Y:S01]  /*62660*/  R2UR UR7, R11 ;  /* 0x000000000b0772ca */ /* 0x000fe200000e0000 */
[----:B------:R-:W-:Y:S01]  /*62670*/  IMAD.MOV.U32 R78, RZ, RZ, R187 ;  /* 0x000000ffff4e7224 */ /* 0x000fe200078e00bb */
[----:B------:R-:W-:Y:S01]  /*62680*/  MOV R76, R186 ;  /* 0x000000ba004c7202 */ /* 0x000fe20000000f00 */
[----:B------:R-:W-:Y:S01]  /*62690*/  IMAD.MOV.U32 R81, RZ, RZ, R252 ;  /* 0x000000ffff517224 */ /* 0x000fe200078e00fc */
[----:B------:R-:W-:Y:S01]  /*626a0*/  MOV R77, R185 ;  /* 0x000000b9004d7202 */ /* 0x000fe20000000f00 */
[----:B------:R-:W-:-:S02]  /*626b0*/  IMAD.MOV.U32 R84, RZ, RZ, R249 ;  /* 0x000000ffff547224 */ /* 0x000fc400078e00f9 */
        /* <DEDUP_REMOVED lines=64> */
[----:B------:R-:W3:Y:S01]  /*62ac0*/  LDL.LU R186, [R1+0x1478] ;  /* 0x0014780001ba7983 */ /* 0x000ee20000300800 */
[----:B------:R-:W-:-:S02]  /*62ad0*/  MOV R127, R206 ;  /* 0x000000ce007f7202 */ /* 0x000fc40000000f00 */
[----:B------:R-:W-:Y:S01]  /*62ae0*/  MOV R128, R205 ;  /* 0x000000cd00807202 */ /* 0x000fe20000000f00 */
[----:B------:R-:W4:Y:S01]  /*62af0*/  LDL.LU R185, [R1+0x1474] ;  /* 0x0014740001b97983 */ /* 0x000f220000300800 */
[----:B------:R-:W-:Y:S02]  /*62b00*/  MOV R130, R203 ;  /* 0x000000cb00827202 */ /* 0x000fe40000000f00 */
[----:B------:R-:W-:Y:S01]  /*62b10*/  MOV R131, R202 ;  /* 0x000000ca00837202 */ /* 0x000fe20000000f00 */
[----:B------:R-:W4:Y:S01]  /*62b20*/  LDL.LU R187, [R1+0x1470] ;  /* 0x0014700001bb7983 */ /* 0x000f220000300800 */
[----:B------:R-:W-:Y:S02]  /*62b30*/  MOV R133, R200 ;  /* 0x000000c800857202 */ /* 0x000fe40000000f00 */
[----:B------:R-:W-:Y:S01]  /*62b40*/  MOV R134, R199 ;  /* 0x000000c700867202 */ /* 0x000fe20000000f00 */
[----:B------:R-:W4:Y:S01]  /*62b50*/  LDL.LU R184, [R1+0x146c] ;  /* 0x00146c0001b87983 */ /* 0x000f220000300800 */
[----:B------:R-:W-:-:S02]  /*62b60*/  MOV R136, R197 ;  /* 0x000000c500887202 */ /* 0x000fc40000000f00 */
[----:B------:R-:W-:Y:S01]  /*62b70*/  MOV R137, R196 ;  /* 0x000000c400897202 */ /* 0x000fe20000000f00 */
[----:B------:R-:W4:Y:S01]  /*62b80*/  LDL.LU R188, [R1+0x1468] ;  /* 0x0014680001bc7983 */ /* 0x000f220000300800 */
        /* <DEDUP_REMOVED lines=28> */
[----:B------:R-:W-:-:S02]  /*62d50*/  F2FP.BF16.F32.PACK_AB R24, R52, R53 ;  /* 0x000000353418723e */ /* 0x000fc400000010ff */
[----:B------:R-:W-:Y:S02]  /*62d60*/  F2FP.BF16.F32.PACK_AB R25, R50, R51 ;  /* 0x000000333219723e */ /* 0x000fe400000010ff */
[----:B------:R-:W-:Y:S02]  /*62d70*/  F2FP.BF16.F32.PACK_AB R26, R48, R49 ;  /* 0x00000031301a723e */ /* 0x000fe400000010ff */
[----:B------:R-:W-:-:S04]  /*62d80*/  F2FP.BF16.F32.PACK_AB R27, R46, R47 ;  /* 0x0000002f2e1b723e */ /* 0x000fc800000010ff */
[----:B--2---:R-:W-:-:S06]  /*62d90*/  WARPGROUP.ARRIVE ;  /* 0x00000000000079c5 */ /* 0x004fcc0000000000 */
        /* <DEDUP_REMOVED lines=210> */
[----:B------:R-:W2:Y:S04]  /*63ac0*/  LDL.LU R181, [R1+0x125c] ;  /* 0x00125c0001b57983 */ /* 0x000ea80000300800 */
        /* <DEDUP_REMOVED lines=42> */
[----:B---3--:R-:W-:-:S05]  /*63d70*/  FFMA R12, R186, R16, -R9 ;  /* 0x00000010ba0c7223 */ /* 0x008fca0000000809 */
[----:B------:R-:W-:Y:S01]  /*63d80*/  FSETP.GEU.AND P5, PT, R12, -126, PT ;  /* 0xc2fc00000c00780b */ /* 0x000fe20003fae000 */
[----:B----4-:R-:W-:-:S12]  /*63d90*/  FFMA R10, R185, R16, -R3 ;  /* 0x00000010b90a7223 */ /* 0x010fd80000000803 */
[----:B------:R-:W-:-:S04]  /*63da0*/  @!P5 FMUL R12, R12, 0.5 ;  /* 0x3f0000000c0cd820 */ /* 0x000fc80000400000 */
[----:B------:R1:W3:Y:S02]  /*63db0*/  MUFU.EX2 R45, R12 ;  /* 0x0000000c002d7308 */ /* 0x0002e40000000800 */
[-C--:B-1----:R-:W-:Y:S01]  /*63dc0*/  FFMA R12, R187, R16.reuse, -R9 ;  /* 0x00000010bb0c7223 */ /* 0x082fe20000000809 */
[----:B--2---:R-:W-:Y:S04]  /*63dd0*/  STL [R1+0xb18], R142 ;  /* 0x000b188e01007387 */ /* 0x004fe80000100800 */
        /* <DEDUP_REMOVED lines=42> */
[----:B------:R-:W4:Y:S04]  /*64080*/  LDL.LU.64 R62, [R1+0x8] ;  /* 0x00000800013e7983 */ /* 0x000f280000300a00 */
[----:B------:R-:W3:Y:S04]  /*64090*/  LDL.LU.64 R64, [R1+0x10] ;  /* 0x0000100001407983 */ /* 0x000ee80000300a00 */
[----:B------:R-:W2:Y:S04]  /*640a0*/  LDL.LU.64 R66, [R1+0x18] ;  /* 0x0000180001427983 */ /* 0x000ea80000300a00 */
        /* <DEDUP_REMOVED lines=29> */
[----:B------:R-:W2:Y:S01]  /*64280*/  LDL.LU.64 R126, [R1+0x108] ;  /* 0x00010800017e7983 */ /* 0x000ea20000300a00 */
[----:B------:R-:W-:-:S03]  /*64290*/  FFMA R5, R181, R16, -R3 ;  /* 0x00000010b5057223 */ /* 0x000fc60000000803 */
[----:B------:R-:W4:Y:S01]  /*642a0*/  LDL.LU.64 R128, [R1+0x110] ;  /* 0x0001100001807983 */ /* 0x000f220000300a00 */
[----:B------:R-:W-:-:S03]  /*642b0*/  FFMA R11, R182, R16, -R9 ;  /* 0x00000010b60b7223 */ /* 0x000fc60000000809 */
[----:B------:R-:W3:Y:S04]  /*642c0*/  LDL.LU.64 R130, [R1+0x118] ;  /* 0x0001180001827983 */ /* 0x000ee80000300a00 */
[----:B------:R-:W2:Y:S04]  /*642d0*/  LDL.LU.64 R132, [R1+0x120] ;  /* 0x0001200001847983 */ /* 0x000ea80000300a00 */
[----:B------:R-:W4:Y:S04]  /*642e0*/  LDL.LU.64 R134, [R1+0x128] ;  /* 0x0001280001867983 */ /* 0x000f280000300a00 */
[----:B------:R-:W3:Y:S01]  /*642f0*/  LDL.LU.64 R136, [R1+0x130] ;  /* 0x0001300001887983 */ /* 0x000ee20000300a00 */
[----:B------:R-:W-:-:S03]  /*64300*/  FSETP.GEU.AND P4, PT, R5, -126, PT ;  /* 0xc2fc00000500780b */ /* 0x000fc60003f8e000 */
[----:B------:R-:W2:Y:S01]  /*64310*/  LDL.LU.64 R138, [R1+0x138] ;  /* 0x00013800018a7983 */ /* 0x000ea20000300a00 */
[----:B------:R-:W-:-:S03]  /*64320*/  FSETP.GEU.AND P6, PT, R11, -126, PT ;  /* 0xc2fc00000b00780b */ /* 0x000fc60003fce000 */
        /* <DEDUP_REMOVED lines=12> */
[----:B------:R-:W-:-:S03]  /*643f0*/  @!P4 FMUL R5, R5, 0.5 ;  /* 0x3f0000000505c820 */ /* 0x000fc60000400000 */
[----:B------:R-:W4:Y:S01]  /*64400*/  LDL.LU.64 R164, [R1+0x1a0] ;  /* 0x0001a00001a47983 */ /* 0x000f220000300a00 */
[----:B------:R-:W-:-:S03]  /*64410*/  @!P6 FMUL R11, R11, 0.5 ;  /* 0x3f0000000b0be820 */ /* 0x000fc60000400000 */
[----:B------:R-:W3:Y:S04]  /*64420*/  LDL.LU.64 R166, [R1+0x1a8] ;  /* 0x0001a80001a67983 */ /* 0x000ee80000300a00 */
[----:B------:R-:W2:Y:S04]  /*64430*/  LDL.LU.64 R168, [R1+0x1b0] ;  /* 0x0001b00001a87983 */ /* 0x000ea80000300a00 */
[----:B------:R-:W4:Y:S01]  /*64440*/  LDL.LU.64 R170, [R1+0x1b8] ;  /* 0x0001b80001aa7983 */ /* 0x000f220000300a00 */
[----:B------:R1:W-:Y:S03]  /*64450*/  MUFU.EX2 R42, R5 ;  /* 0x00000005002a7308 */ /* 0x0003e60000000800 */
[----:B------:R-:W3:Y:S04]  /*64460*/  LDL.LU.64 R172, [R1+0x1c0] ;  /* 0x0001c00001ac7983 */ /* 0x000ee80000300a00 */
[----:B------:R-:W2:Y:S01]  /*64470*/  LDL.LU.64 R174, [R1+0x1c8] ;  /* 0x0001c80001ae7983 */ /* 0x000ea20000300a00 */
[----:B------:R1:W4:Y:S02]  /*64480*/  MUFU.EX2 R44, R11 ;  /* 0x0000000b002c7308 */ /* 0x0003240000000800 */
[-C--:B-1----:R-:W-:Y:S01]  /*64490*/  FFMA R5, R183, R16.reuse, -R3 ;  /* 0x00000010b7057223 */ /* 0x082fe20000000803 */
[----:B------:R-:W4:Y:S04]  /*644a0*/  LDL.LU.64 R176, [R1+0x1d0] ;  /* 0x0001d00001b07983 */ /* 0x000f280000300a00 */
[----:B------:R-:W3:Y:S01]  /*644b0*/  LDL.LU.64 R178, [R1+0x1d8] ;  /* 0x0001d80001b27983 */ /* 0x000ee20000300a00 */
[----:B------:R-:W-:-:S03]  /*644c0*/  FFMA R11, R184, R16, -R9 ;  /* 0x00000010b80b7223 */ /* 0x000fc60000000809 */
[----:B------:R-:W2:Y:S04]  /*644d0*/  LDL.LU.64 R180, [R1+0x1e0] ;  /* 0x0001e00001b47983 */ /* 0x000ea80000300a00 */
[----:B------:R-:W4:Y:S04]  /*644e0*/  LDL.LU.64 R182, [R1+0x1e8] ;  /* 0x0001e80001b67983 */ /* 0x000f280000300a00 */
[----:B------:R-:W3:Y:S04]  /*644f0*/  LDL.LU.64 R184, [R1+0x1f0] ;  /* 0x0001f00001b87983 */ /* 0x000ee80000300a00 */
[----:B------:R-:W2:Y:S04]  /*64500*/  LDL.LU.64 R186, [R1+0x1f8] ;  /* 0x0001f80001ba7983 */ /* 0x000ea80000300a00 */
        /* <DEDUP_REMOVED lines=128> */
[----:B------:R-:W-:-:S13]  /*64d10*/  FSETP.GEU.AND P3, PT, R10, -126, PT ;  /* 0xc2fc00000a00780b */ /* 0x000fda0003f6e000 */
[----:B------:R-:W-:-:S04]  /*64d20*/  @!P3 FMUL R10, R10, 0.5 ;  /* 0x3f0000000a0ab820 */ /* 0x000fc80000400000 */
[----:B------:R1:W3:Y:S01]  /*64d30*/  MUFU.EX2 R43, R10 ;  /* 0x0000000a002b7308 */ /* 0x0002e20000000800 */
[----:B------:R-:W-:Y:S01]  /*64d40*/  @!P5 FMUL R45, R45, R45 ;  /* 0x0000002d2d2dd220 */ /* 0x000fe20000400000 */
[----:B------:R-:W-:Y:S01]  /*64d50*/  @!P6 FMUL R44, R44, R44 ;  /* 0x0000002c2c2ce220 */ /* 0x000fe20000400000 */
[----:B------:R-:W-:Y:S01]  /*64d60*/  @!P4 FMUL R42, R42, R42 ;  /* 0x0000002a2a2ac220 */ /* 0x000fe20000400000 */
[----:B------:R-:W-:Y:S01]  /*64d70*/  FSETP.GEU.AND P5, PT, R12, -126, PT ;  /* 0xc2fc00000c00780b */ /* 0x000fe20003fae000 */
[----:B-1----:R-:W-:Y:S01]  /*64d80*/  FFMA R10, R188, R16, -R3 ;  /* 0x00000010bc0a7223 */ /* 0x002fe20000000803 */
[----:B------:R-:W-:Y:S02]  /*64d90*/  FSETP.GEU.AND P6, PT, R11, -126, PT ;  /* 0xc2fc00000b00780b */ /* 0x000fe40003fce000 */
[----:B------:R-:W-:Y:S01]  /*64da0*/  FSETP.GEU.AND P4, PT, R5, -126, PT ;  /* 0xc2fc00000500780b */ /* 0x000fe20003f8e000 */
[----:B---3--:R-:W-:Y:S01]  /*64db0*/  @!P3 FMUL R43, R43, R43 ;  /* 0x0000002b2b2bb220 */ /* 0x008fe20000400000 */
[----:B------:R-:W-:-:S07]  /*64dc0*/  FSETP.GEU.AND P3, PT, R10, -126, PT ;  /* 0xc2fc00000a00780b */ /* 0x000fce0003f6e000 */
[----:B------:R-:W-:Y:S02]  /*64dd0*/  @!P5 FMUL R12, R12, 0.5 ;  /* 0x3f0000000c0cd820 */ /* 0x000fe40000400000 */
[----:B------:R-:W-:Y:S02]  /*64de0*/  @!P6 FMUL R11, R11, 0.5 ;  /* 0x3f0000000b0be820 */ /* 0x000fe40000400000 */
[----:B------:R-:W-:Y:S01]  /*64df0*/  @!P4 FMUL R5, R5, 0.5 ;  /* 0x3f0000000505c820 */ /* 0x000fe20000400000 */
[----:B------:R-:W1:Y:S01]  /*64e00*/  MUFU.EX2 R41, R12 ;  /* 0x0000000c00297308 */ /* 0x000e620000000800 */
[----:B------:R-:W-:-:S07]  /*64e10*/  @!P3 FMUL R10, R10, 0.5 ;  /* 0x3f0000000a0ab820 */ /* 0x000fce0000400000 */
        /* <DEDUP_REMOVED lines=21> */
[----:B------:R1:W-:Y:S04]  /*64f70*/  STL [R1+0x960], R39 ;  /* 0x0009602701007387 */ /* 0x0003e80000100800 */
[----:B------:R3:W-:Y:S01]  /*64f80*/  STL [R1+0x95c], R38 ;  /* 0x00095c2601007387 */ /* 0x0007e20000100800 */
[----:B--2---:R-:W-:-:S06]  /*64f90*/  WARPGROUP.ARRIVE ;  /* 0x00000000000079c5 */ /* 0x004fcc0000000000 */
        /* <DEDUP_REMOVED lines=10> */
[----:B------:R-:W-:Y:S01]  /*65040*/  IMAD.MOV.U32 R7, RZ, RZ, R184 ;  /* 0x000000ffff077224 */ /* 0x000fe200078e00b8 */
[----:B------:R-:W-:Y:S02]  /*65050*/  MOV R6, R185 ;  /* 0x000000b900067202 */ /* 0x000fe40000000f00 */
[----:B------:R-:W-:Y:S01]  /*65060*/  STL.64 [R1+0x2c0], R108 ;  /* 0x0002c06c01007387 */ /* 0x000fe20000100a00 */
[----:B------:R-:W-:-:S03]  /*65070*/  MOV R12, R182 ;  /* 0x000000b6000c7202 */ /* 0x000fc60000000f00 */
[----:B------:R2:W-:Y:S01]  /*65080*/  STL [R1+0x2c8], R110 ;  /* 0x0002c86e01007387 */ /* 0x0005e20000100800 */
[----:B------:R-:W-:Y:S01]  /*65090*/  MOV R8, R183 ;  /* 0x000000b700087202 */ /* 0x000fe20000000f00 */
[----:B------:R-:W-:Y:S02]  /*650a0*/  IMAD.MOV.U32 R13, RZ, RZ, R181 ;  /* 0x000000ffff0d7224 */ /* 0x000fe400078e00b5 */
        /* <DEDUP_REMOVED lines=29> */
[----:B-1----:R-:W-:Y:S02]  /*65280*/  IMAD.MOV.U32 R39, RZ, RZ, R160 ;  /* 0x000000ffff277224 */ /* 0x002fe400078e00a0 */
[----:B------:R-:W4:Y:S01]  /*65290*/  LDL.LU.64 R166, [R1+0x10b8] ;  /* 0x0010b80001a67983 */ /* 0x000f220000300a00 */
[----:B---3--:R-:W-:-:S03]  /*652a0*/  MOV R38, R161 ;  /* 0x000000a100267202 */ /* 0x008fc60000000f00 */
        /* <DEDUP_REMOVED lines=73> */
[----:B------:R-:W-:-:S03]  /*65740*/  MOV R252, R111 ;  /* 0x0000006f00fc7202 */ /* 0x000fc60000000f00 */
[----:B------:R-:W4:Y:S01]  /*65750*/  LDL.LU.64 R114, [R1+0xfe8] ;  /* 0x000fe80001727983 */ /* 0x000f220000300a00 */
[----:B------:R-:W-:Y:S01]  /*65760*/  IMAD.MOV.U32 R204, RZ, RZ, R106 ;  /* 0x000000ffffcc7224 */ /* 0x000fe200078e006a */
[----:B------:R-:W-:Y:S02]  /*65770*/  MOV R16, R107 ;  /* 0x0000006b00107202 */ /* 0x000fe40000000f00 */
[----:B------:R-:W4:Y:S01]  /*65780*/  LDL.LU.64 R112, [R1+0xfe0] ;  /* 0x000fe00001707983 */ /* 0x000f220000300a00 */
[----:B------:R-:W-:-:S03]  /*65790*/  MOV R205, R104 ;  /* 0x0000006800cd7202 */ /* 0x000fc60000000f00 */
[----:B--2---:R-:W4:Y:S01]  /*657a0*/  LDL.LU.64 R110, [R1+0xfd8] ;  /* 0x000fd800016e7983 */ /* 0x004f220000300a00 */
        /* <DEDUP_REMOVED lines=20> */
[----:B------:R-:W4:Y:S04]  /*658f0*/  LDL.LU.64 R96, [R1+0xfa0] ;  /* 0x000fa00001607983 */ /* 0x000f280000300a00 */
[----:B------:R-:W4:Y:S04]  /*65900*/  LDL.LU.64 R94, [R1+0xf98] ;  /* 0x000f9800015e7983 */ /* 0x000f280000300a00 */
[----:B------:R-:W4:Y:S04]  /*65910*/  LDL.LU.64 R92, [R1+0xf90] ;  /* 0x000f9000015c7983 */ /* 0x000f280000300a00 */
[----:B------:R-:W4:Y:S04]  /*65920*/  LDL.LU.64 R90, [R1+0xf88] ;  /* 0x000f8800015a7983 */ /* 0x000f280000300a00 */
[----:B------:R-:W4:Y:S01]  /*65930*/  LDL.LU.64 R88, [R1+0xf80] ;  /* 0x000f800001587983 */ /* 0x000f220000300a00 */
[----:B------:R-:W-:-:S03]  /*65940*/  MOV R58, R78 ;  /* 0x0000004e003a7202 */ /* 0x000fc60000000f00 */
[----:B------:R-:W4:Y:S01]  /*65950*/  LDL.LU.64 R86, [R1+0xf78] ;  /* 0x000f780001567983 */ /* 0x000f220000300a00 */
[----:B------:R-:W-:-:S03]  /*65960*/  MOV R59, R79 ;  /* 0x0000004f003b7202 */ /* 0x000fc60000000f00 */
[----:B------:R-:W4:Y:S01]  /*65970*/  LDL.LU.64 R84, [R1+0xf70] ;  /* 0x000f700001547983 */ /* 0x000f220000300a00 */
[----:B------:R-:W-:Y:S01]  /*65980*/  MOV R56, R76 ;  /* 0x0000004c00387202 */ /* 0x000fe20000000f00 */
[----:B------:R-:W-:Y:S02]  /*65990*/  IMAD.MOV.U32 R57, RZ, RZ, R77 ;  /* 0x000000ffff397224 */ /* 0x000fe400078e004d */
        /* <DEDUP_REMOVED lines=27> */
[----:B------:R-:W4:Y:S01]  /*65b50*/  LDL.LU.64 R60, [R1+0xf10] ;  /* 0x000f1000013c7983 */ /* 0x000f220000300a00 */
[----:B------:R-:W-:-:S02]  /*65b60*/  IADD3 R10, R4, 0x2600, RZ ;  /* 0x00002600040a7810 */ /* 0x000fc40007ffe0ff */
[----:B------:R-:W-:Y:S01]  /*65b70*/  MOV R11, 0x40000040 ;  /* 0x40000040000b7802 */ /* 0x000fe20000000f00 */
[----:B------:R-:W2:Y:S01]  /*65b80*/  LDL.LU R5, [R1+0x2c8] ;  /* 0x0002c80001057983 */ /* 0x000ea20000300800 */
        /* <DEDUP_REMOVED lines=84> */
[----:B------:R-:W-:-:S03]  /*660d0*/  MOV R78, R196 ;  /* 0x000000c4004e7202 */ /* 0x000fc60000000f00 */
[----:B------:R-:W4:Y:S04]  /*660e0*/  LDL.LU R197, [R1+0xef8] ;  /* 0x000ef80001c57983 */ /* 0x000f280000300800 */
[----:B------:R-:W4:Y:S04]  /*660f0*/  LDL.LU R201, [R1+0xef4] ;  /* 0x000ef40001c97983 */ /* 0x000f280000300800 */
[----:B------:R-:W4:Y:S01]  /*66100*/  LDL.LU R196, [R1+0xef0] ;  /* 0x000ef00001c47983 */ /* 0x000f220000300800 */
[----:B------:R-:W-:Y:S02]  /*66110*/  MOV R87, R16 ;  /* 0x0000001000577202 */ /* 0x000fe40000000f00 */
[----:B------:R-:W4:Y:S01]  /*66120*/  LDC R16, c[0x0][0x604] ;  /* 0x00018100ff107b82 */ /* 0x000f220000000800 */
[----:B---3--:R-:W-:Y:S01]  /*66130*/  MOV R88, R10 ;  /* 0x0000000a00587202 */ /* 0x008fe20000000f00 */
[----:B--2---:R-:W-:Y:S01]  /*66140*/  IMAD.MOV.U32 R89, RZ, RZ, R11 ;  /* 0x000000ffff597224 */ /* 0x004fe200078e000b */
[----:B------:R-:W-:-:S02]  /*66150*/  MOV R90, R5 ;  /* 0x00000005005a7202 */ /* 0x000fc40000000f00 */
[----:B------:R-:W-:Y:S01]  /*66160*/  MOV R162, R12 ;  /* 0x0000000c00a27202 */ /* 0x000fe20000000f00 */
[----:B------:R-:W-:Y:S01]  /*66170*/  IMAD.MOV.U32 R143, RZ, RZ, R36 ;  /* 0x000000ffff8f7224 */ /* 0x000fe200078e0024 */
[----:B------:R-:W-:Y:S02]  /*66180*/  MOV R142, R37 ;  /* 0x00000025008e7202 */ /* 0x000fe40000000f00 */
[----:B------:R-:W-:Y:S02]  /*66190*/  MOV R144, R35 ;  /* 0x0000002300907202 */ /* 0x000fe40000000f00 */
        /* <DEDUP_REMOVED lines=58> */
[----:B------:R-:W-:-:S02]  /*66540*/  MOV R123, R220 ;  /* 0x000000dc007b7202 */ /* 0x000fc40000000f00 */
[----:B------:R-:W-:Y:S01]  /*66550*/  MOV R124, R219 ;  /* 0x000000db007c7202 */ /* 0x000fe20000000f00 */
[----:B------:R-:W3:Y:S01]  /*66560*/  LDL.LU R203, [R1+0xee8] ;  /* 0x000ee80001cb7983 */ /* 0x000ee20000300800 */
[----:B------:R-:W-:Y:S02]  /*66570*/  MOV R126, R217 ;  /* 0x000000d9007e7202 */ /* 0x000fe40000000f00 */
[----:B------:R-:W-:Y:S01]  /*66580*/  MOV R127, R216 ;  /* 0x000000d8007f7202 */ /* 0x000fe20000000f00 */
[----:B------:R-:W3:Y:S01]  /*66590*/  LDL.LU R206, [R1+0xee4] ;  /* 0x000ee40001ce7983 */ /* 0x000ee20000300800 */
[----:B------:R-:W-:Y:S02]  /*665a0*/  MOV R129, R214 ;  /* 0x000000d600817202 */ /* 0x000fe40000000f00 */
[----:B------:R-:W-:Y:S01]  /*665b0*/  MOV R130, R213 ;  /* 0x000000d500827202 */ /* 0x000fe20000000f00 */
[----:B------:R-:W3:Y:S01]  /*665c0*/  LDL.LU R202, [R1+0xee0] ;  /* 0x000ee00001ca7983 */ /* 0x000ee20000300800 */
        /* <DEDUP_REMOVED lines=21> */
[----:B------:R-:W-:Y:S01]  /*66720*/  MOV R166, R2 ;  /* 0x0000000200a67202 */ /* 0x000fe20000000f00 */
        /* <DEDUP_REMOVED lines=34> */
[----:B------:R2:W4:Y:S08]  /*66950*/  MUFU.EX2 R31, R10 ;  /* 0x0000000a001f7308 */ /* 0x0005300000000800 */
[----:B------:R-:W3:Y:S01]  /*66960*/  MUFU.EX2 R30, R5 ;  /* 0x00000005001e7308 */ /* 0x000ee20000000800 */
[----:B--2---:R-:W-:-:S02]  /*66970*/  IADD3 R10, R4, 0x680, RZ ;  /* 0x00000680040a7810 */ /* 0x004fc40007ffe0ff */
[----:B------:R-:W-:Y:S01]  /*66980*/  MOV R11, 0x40000040 ;  /* 0x40000040000b7802 */ /* 0x000fe20000000f00 */
[----:B-1----:R-:W-:Y:S01]  /*66990*/  @!P5 FMUL R33, R33, R33 ;  /* 0x000000212121d220 */ /* 0x002fe20000400000 */
[----:B----4-:R-:W-:Y:S01]  /*669a0*/  @!P6 FMUL R32, R32, R32 ;  /* 0x000000202020e220 */ /* 0x010fe20000400000 */
[----:B------:R-:W-:Y:S01]  /*669b0*/  R2UR UR6, R10 ;  /* 0x000000000a0672ca */ /* 0x000fe200000e0000 */
[----:B------:R-:W-:Y:S01]  /*669c0*/  @!P3 FMUL R31, R31, R31 ;  /* 0x0000001f1f1fb220 */ /* 0x000fe20000400000 */
[----:B------:R-:W-:Y:S02]  /*669d0*/  R2UR UR7, R11 ;  /* 0x000000000b0772ca */ /* 0x000fe400000e0000 */
[----:B------:R-:W-:Y:S01]  /*669e0*/  F2FP.BF16.F32.PACK_AB R24, R36, R37 ;  /* 0x000000252418723e */ /* 0x000fe200000010ff */
[----:B---3--:R-:W-:Y:S01]  /*669f0*/  @!P4 FMUL R30, R30, R30 ;  /* 0x0000001e1e1ec220 */ /* 0x008fe20000400000 */
[----:B------:R-:W-:Y:S02]  /*66a00*/  F2FP.BF16.F32.PACK_AB R25, R34, R35 ;  /* 0x000000232219723e */ /* 0x000fe400000010ff */
[----:B------:R-:W-:-:S02]  /*66a10*/  F2FP.BF16.F32.PACK_AB R26, R32, R33 ;  /* 0x00000021201a723e */ /* 0x000fc400000010ff */
        /* <DEDUP_REMOVED lines=288> */
[----:B------:R-:W-:Y:S01]  /*67c20*/  FSETP.GEU.AND P5, PT, R12, -126, PT ;  /* 0xc2fc00000c00780b */ /* 0x000fe20003fae000 */
[----:B------:R-:W-:Y:S01]  /*67c30*/  @!P4 FMUL R22, R22, R22 ;  /* 0x000000161616c220 */ /* 0x000fe20000400000 */
[----:B------:R-:W-:Y:S01]  /*67c40*/  FSETP.GEU.AND P6, PT, R11, -126, PT ;  /* 0xc2fc00000b00780b */ /* 0x000fe20003fce000 */
[----:B------:R-:W-:Y:S01]  /*67c50*/  STL [R1+0x988], R29 ;  /* 0x0009881d01007387 */ /* 0x000fe20000100800 */
[----:B------:R-:W-:Y:S01]  /*67c60*/  FSETP.GEU.AND P3, PT, R10, -126, PT ;  /* 0xc2fc00000a00780b */ /* 0x000fe20003f6e000 */
[----:B------:R-:W1:Y:S01]  /*67c70*/  LDC R16, c[0x0][0x604] ;  /* 0x00018100ff107b82 */ /* 0x000e620000000800 */
[----:B------:R-:W-:-:S07]  /*67c80*/  FSETP.GEU.AND P4, PT, R5, -126, PT ;  /* 0xc2fc00000500780b */ /* 0x000fce0003f8e000 */
[----:B------:R-:W-:Y:S02]  /*67c90*/  @!P5 FMUL R12, R12, 0.5 ;  /* 0x3f0000000c0cd820 */ /* 0x000fe40000400000 */
[----:B------:R-:W-:Y:S02]  /*67ca0*/  @!P6 FMUL R11, R11, 0.5 ;  /* 0x3f0000000b0be820 */ /* 0x000fe40000400000 */
[----:B------:R-:W-:Y:S02]  /*67cb0*/  @!P3 FMUL R10, R10, 0.5 ;  /* 0x3f0000000a0ab820 */ /* 0x000fe40000400000 */
[----:B------:R-:W-:Y:S01]  /*67cc0*/  @!P4 FMUL R5, R5, 0.5 ;  /* 0x3f0000000505c820 */ /* 0x000fe20000400000 */
[----:B------:R-:W3:Y:S08]  /*67cd0*/  MUFU.EX2 R21, R12 ;  /* 0x0000000c00157308 */ /* 0x000ef00000000800 */
[----:B------:R4:W3:Y:S08]  /*67ce0*/  MUFU.EX2 R20, R11 ;  /* 0x0000000b00147308 */ /* 0x0008f00000000800 */
[----:B------:R3:W1:Y:S08]  /*67cf0*/  MUFU.EX2 R19, R10 ;  /* 0x0000000a00137308 */ /* 0x0006700000000800 */
[----:B------:R-:W1:Y:S01]  /*67d00*/  MUFU.EX2 R18, R5 ;  /* 0x0000000500127308 */ /* 0x000e620000000800 */
[----:B----4-:R-:W-:Y:S01]  /*67d10*/  IMAD.MOV.U32 R11, RZ, RZ, 0x40000040 ;  /* 0x40000040ff0b7424 */ /* 0x010fe200078e00ff */
[----:B---3--:R-:W-:Y:S01]  /*67d20*/  IADD3 R10, R4, 0x700, RZ ;  /* 0x00000700040a7810 */ /* 0x008fe20007ffe0ff */
[----:B------:R-:W-:Y:S01]  /*67d30*/  @!P5 FMUL R21, R21, R21 ;  /* 0x000000151515d220 */ /* 0x000fe20000400000 */
[----:B------:R-:W-:-:S02]  /*67d40*/  @!P6 FMUL R20, R20, R20 ;  /* 0x000000141414e220 */ /* 0x000fc40000400000 */
[----:B------:R-:W-:Y:S01]  /*67d50*/  R2UR UR6, R10 ;  /* 0x000000000a0672ca */ /* 0x000fe200000e0000 */
[----:B-1----:R-:W-:Y:S01]  /*67d60*/  @!P3 FMUL R19, R19, R19 ;  /* 0x000000131313b220 */ /* 0x002fe20000400000 */
[----:B------:R-:W-:Y:S02]  /*67d70*/  R2UR UR7, R11 ;  /* 0x000000000b0772ca */ /* 0x000fe400000e0000 */
[----:B------:R-:W-:Y:S01]  /*67d80*/  F2FP.BF16.F32.PACK_AB R24, R28, R29 ;  /* 0x0000001d1c18723e */ /* 0x000fe200000010ff */
[----:B------:R-:W-:Y:S01]  /*67d90*/  @!P4 FMUL R18, R18, R18 ;  /* 0x000000121212c220 */ /* 0x000fe20000400000 */
[----:B------:R-:W-:Y:S02]  /*67da0*/  F2FP.BF16.F32.PACK_AB R25, R22, R23 ;  /* 0x000000171619723e */ /* 0x000fe400000010ff */
[----:B------:R-:W-:Y:S02]  /*67db0*/  F2FP.BF16.F32.PACK_AB R26, R20, R21 ;  /* 0x00000015141a723e */ /* 0x000fe400000010ff */
[----:B------:R-:W-:Y:S01]  /*67dc0*/  F2FP.BF16.F32.PACK_AB R27, R18, R19 ;  /* 0x00000013121b723e */ /* 0x000fe200000010ff */
        /* <DEDUP_REMOVED lines=23> */
[----:B------:R-:W-:Y:S01]  /*67f40*/  IMAD.MOV.U32 R189, RZ, RZ, R184 ;  /* 0x000000ffffbd7224 */ /* 0x000fe200078e00b8 */
[----:B------:R-:W-:Y:S02]  /*67f50*/  MOV R188, R185 ;  /* 0x000000b900bc7202 */ /* 0x000fe40000000f00 */
[----:B------:R-:W-:Y:S01]  /*67f60*/  STL.64 [R1+0x258], R82 ;  /* 0x0002585201007387 */ /* 0x000fe20000100a00 */
[----:B------:R-:W-:-:S03]  /*67f70*/  MOV R196, R182 ;  /* 0x000000b600c47202 */ /* 0x000fc60000000f00 */
[----:B------:R1:W-:Y:S01]  /*67f80*/  STL.64 [R1+0x260], R84 ;  /* 0x0002605401007387 */ /* 0x0003e20000100a00 */
        /* <DEDUP_REMOVED lines=143> */
[----:B------:R-:W-:Y:S02]  /*68880*/  MOV R31, R86 ;  /* 0x00000056001f7202 */ /* 0x000fe40000000f00 */
[----:B------:R-:W-:Y:S01]  /*68890*/  MOV R30, R87 ;  /* 0x00000057001e7202 */ /* 0x000fe20000000f00 */
        /* <DEDUP_REMOVED lines=86> */
[----:B-1----:R-:W3:Y:S04]  /*68e00*/  LDL.LU R142, [R1+0xb18] ;  /* 0x000b1800018e7983 */ /* 0x002ee80000300800 */
        /* <DEDUP_REMOVED lines=78> */
[----:B------:R-:W2:Y:S01]  /*692f0*/  LDL.LU R175, [R1+0x1cc] ;  /* 0x0001cc0001af7983 */ /* 0x000ea20000300800 */
[----:B------:R-:W-:-:S03]  /*69300*/  MOV R12, R145 ;  /* 0x00000091000c7202 */ /* 0x000fc60000000f00 */
[----:B------:R-:W2:Y:S04]  /*69310*/  LDL.LU R176, [R1+0x1d0] ;  /* 0x0001d00001b07983 */ /* 0x000ea80000300800 */
[----:B------:R-:W2:Y:S01]  /*69320*/  LDL.LU R177, [R1+0x1d4] ;  /* 0x0001d40001b17983 */ /* 0x000ea20000300800 */
[----:B------:R-:W-:-:S03]  /*69330*/  MOV R11, R148 ;  /* 0x00000094000b7202 */ /* 0x000fc60000000f00 */
[----:B------:R-:W3:Y:S04]  /*69340*/  LDL.LU R144, [R1+0x9cc] ;  /* 0x0009cc0001907983 */ /* 0x000ee80000300800 */
[----:B------:R-:W2:Y:S04]  /*69350*/  LDL.LU R178, [R1+0x1d8] ;  /* 0x0001d80001b27983 */ /* 0x000ea80000300800 */
[----:B------:R-:W4:Y:S04]  /*69360*/  LDL.LU R145, [R1+0x9c8] ;  /* 0x0009c80001917983 */ /* 0x000f280000300800 */
[----:B------:R-:W2:Y:S04]  /*69370*/  LDL.LU R179, [R1+0x1dc] ;  /* 0x0001dc0001b37983 */ /* 0x000ea80000300800 */
[----:B------:R-:W2:Y:S04]  /*69380*/  LDL.LU R148, [R1+0x9c4] ;  /* 0x0009c40001947983 */ /* 0x000ea80000300800 */
        /* <DEDUP_REMOVED lines=16> */
[-CC-:B---3--:R-:W-:Y:S01]  /*69490*/  FFMA R14, R144, R16.reuse, -R9.reuse ;  /* 0x00000010900e7223 */ /* 0x188fe20000000809 */
[----:B------:R-:W-:Y:S01]  /*694a0*/  MOV R144, R13 ;  /* 0x0000000d00907202 */ /* 0x000fe20000000f00 */
[--C-:B----4-:R-:W-:Y:S01]  /*694b0*/  FFMA R13, R145, R16, -R9.reuse ;  /* 0x00000010910d7223 */ /* 0x110fe20000000809 */
[----:B------:R-:W-:Y:S01]  /*694c0*/  MOV R145, R12 ;  /* 0x0000000c00917202 */ /* 0x000fe20000000f00 */
[----:B--2---:R-:W-:Y:S01]  /*694d0*/  FFMA R12, R148, R16, -R9 ;  /* 0x00000010940c7223 */ /* 0x004fe20000000809 */
[----:B------:R-:W-:-:S02]  /*694e0*/  IMAD.MOV.U32 R148, RZ, RZ, R11 ;  /* 0x000000ffff947224 */ /* 0x000fc400078e000b */
[----:B------:R-:W-:Y:S01]  /*694f0*/  FFMA R11, R149, R16, -R9 ;  /* 0x00000010950b7223 */ /* 0x000fe20000000809 */
[----:B------:R-:W-:Y:S02]  /*69500*/  MOV R9, R138 ;  /* 0x0000008a00097202 */ /* 0x000fe40000000f00 */
[----:B------:R-:W2:Y:S04]  /*69510*/  LDL.LU R138, [R1+0x9a4] ;  /* 0x0009a400018a7983 */ /* 0x000ea80000300800 */
[----:B------:R-:W-:Y:S04]  /*69520*/  STL [R1+0x630], R152 ;  /* 0x0006309801007387 */ /* 0x000fe80000100800 */
[----:B------:R-:W-:Y:S04]  /*69530*/  STL.64 [R1+0x628], R142 ;  /* 0x0006288e01007387 */ /* 0x000fe80000100a00 */
[----:B------:R-:W-:Y:S04]  /*69540*/  STL.64 [R1+0x620], R140 ;  /* 0x0006208c01007387 */ /* 0x000fe80000100a00 */
        /* <DEDUP_REMOVED lines=116> */
[----:B------:R-:W-:Y:S01]  /*69c90*/  FFMA R10, R146, R16, -R3 ;  /* 0x00000010920a7223 */ /* 0x000fe20000000803 */
[----:B------:R-:W-:-:S02]  /*69ca0*/  IMAD.MOV.U32 R146, RZ, RZ, R9 ;  /* 0x000000ffff927224 */ /* 0x000fc400078e0009 */
[-CC-:B------:R-:W-:Y:S01]  /*69cb0*/  FFMA R9, R147, R16.reuse, -R3.reuse ;  /* 0x0000001093097223 */ /* 0x180fe20000000803 */
[----:B------:R-:W-:Y:S01]  /*69cc0*/  MOV R147, R5 ;  /* 0x0000000500937202 */ /* 0x000fe20000000f00 */
[----:B------:R-:W-:Y:S01]  /*69cd0*/  IMAD.MOV.U32 R136, RZ, RZ, R18 ;  /* 0x000000ffff887224 */ /* 0x000fe200078e0012 */
[----:B------:R-:W-:Y:S01]  /*69ce0*/  MOV R135, R19 ;  /* 0x0000001300877202 */ /* 0x000fe20000000f00 */
[-CC-:B------:R-:W-:Y:S01]  /*69cf0*/  FFMA R5, R150, R16.reuse, -R3.reuse ;  /* 0x0000001096057223 */ /* 0x180fe20000000803 */
[----:B------:R-:W4:Y:S01]  /*69d00*/  LDL.LU R19, [R1+0x9a0] ;  /* 0x0009a00001137983 */ /* 0x000f220000300800 */
[----:B------:R-:W-:Y:S01]  /*69d10*/  MOV R143, R147 ;  /* 0x00000093008f7202 */ /* 0x000fe20000000f00 */
[----:B------:R-:W-:Y:S01]  /*69d20*/  FFMA R3, R151, R16, -R3 ;  /* 0x0000001097037223 */ /* 0x000fe20000000803 */
[----:B------:R-:W-:Y:S01]  /*69d30*/  MOV R137, R21 ;  /* 0x0000001500897202 */ /* 0x000fe20000000f00 */
[----:B------:R-:W4:Y:S01]  /*69d40*/  LDL.LU R18, [R1+0x99c] ;  /* 0x00099c0001127983 */ /* 0x000f220000300800 */
[----:B------:R-:W-:Y:S01]  /*69d50*/  MOV R147, R149 ;  /* 0x0000009500937202 */ /* 0x000fe20000000f00 */
        /* <DEDUP_REMOVED lines=11> */
[----:B------:R-:W-:-:S02]  /*69e10*/  MOV R140, R22 ;  /* 0x00000016008c7202 */ /* 0x000fc40000000f00 */
[----:B------:R-:W-:Y:S01]  /*69e20*/  MOV R184, R27 ;  /* 0x0000001b00b87202 */ /* 0x000fe20000000f00 */
[----:B------:R-:W4:Y:S01]  /*69e30*/  LDL.LU R22, [R1+0x98c] ;  /* 0x00098c0001167983 */ /* 0x000f220000300800 */
[----:B------:R-:W-:Y:S01]  /*69e40*/  MOV R185, R26 ;  /* 0x0000001a00b97202 */ /* 0x000fe20000000f00 */
[----:B------:R-:W-:Y:S01]  /*69e50*/  IMAD.MOV.U32 R142, RZ, RZ, R28 ;  /* 0x000000ffff8e7224 */ /* 0x000fe200078e001c */
[----:B------:R-:W-:Y:S02]  /*69e60*/  MOV R141, R29 ;  /* 0x0000001d008d7202 */ /* 0x000fe40000000f00 */
        /* <DEDUP_REMOVED lines=96> */
[----:B------:R-:W-:Y:S01]  /*6a470*/  MOV R89, R32 ;  /* 0x0000002000597202 */ /* 0x000fe20000000f00 */
[----:B------:R-:W-:-:S02]  /*6a480*/  IMAD.MOV.U32 R90, RZ, RZ, R35 ;  /* 0x000000ffff5a7224 */ /* 0x000fc400078e0023 */
        /* <DEDUP_REMOVED lines=50> */
[----:B------:R-:W4:Y:S04]  /*6a7b0*/  LDL.LU R57, [R1+0x918] ;  /* 0x0009180001397983 */ /* 0x000f280000300800 */
[----:B------:R-:W4:Y:S04]  /*6a7c0*/  LDL.LU R56, [R1+0x914] ;  /* 0x0009140001387983 */ /* 0x000f280000300800 */
[----:B------:R-:W3:Y:S04]  /*6a7d0*/  LDL.LU R59, [R1+0x910] ;  /* 0x00091000013b7983 */ /* 0x000ee80000300800 */
[----:B------:R-:W3:Y:S01]  /*6a7e0*/  LDL.LU R58, [R1+0x90c] ;  /* 0x00090c00013a7983 */ /* 0x000ee20000300800 */
[----:B------:R-:W-:-:S02]  /*6a7f0*/  FSETP.GEU.AND P5, PT, R14, -126, PT ;  /* 0xc2fc00000e00780b */ /* 0x000fc40003fae000 */
[----:B------:R-:W-:Y:S02]  /*6a800*/  FSETP.GEU.AND P4, PT, R9, -126, PT ;  /* 0xc2fc00000900780b */ /* 0x000fe40003f8e000 */
[----:B------:R-:W-:Y:S02]  /*6a810*/  FSETP.GEU.AND P6, PT, R13, -126, PT ;  /* 0xc2fc00000d00780b */ /* 0x000fe40003fce000 */
[----:B------:R-:W-:Y:S01]  /*6a820*/  FSETP.GEU.AND P3, PT, R10, -126, PT ;  /* 0xc2fc00000a00780b */ /* 0x000fe20003f6e000 */
[----:B------:R-:W-:-:S06]  /*6a830*/  IMAD.MOV.U32 R186, RZ, RZ, R17 ;  /* 0x000000ffffba7224 */ /* 0x000fcc00078e0011 */
[----:B------:R-:W-:Y:S02]  /*6a840*/  @!P5 FMUL R14, R14, 0.5 ;  /* 0x3f0000000e0ed820 */ /* 0x000fe40000400000 */
[----:B------:R-:W-:Y:S02]  /*6a850*/  @!P4 FMUL R9, R9, 0.5 ;  /* 0x3f0000000909c820 */ /* 0x000fe40000400000 */
[----:B------:R-:W-:Y:S01]  /*6a860*/  @!P6 FMUL R13, R13, 0.5 ;  /* 0x3f0000000d0de820 */ /* 0x000fe20000400000 */
[----:B------:R-:W1:Y:S01]  /*6a870*/  MUFU.EX2 R17, R14 ;  /* 0x0000000e00117308 */ /* 0x000e620000000800 */
[----:B------:R-:W-:Y:S01]  /*6a880*/  @!P3 FMUL R10, R10, 0.5 ;  /* 0x3f0000000a0ab820 */ /* 0x000fe20000400000 */
[----:B------:R-:W-:-:S06]  /*6a890*/  MOV R187, R15 ;  /* 0x0000000f00bb7202 */ /* 0x000fcc0000000f00 */
[----:B------:R-:W1:Y:S08]  /*6a8a0*/  MUFU.EX2 R14, R9 ;  /* 0x00000009000e7308 */ /* 0x000e700000000800 */
[----:B------:R-:W1:Y:S08]  /*6a8b0*/  MUFU.EX2 R16, R13 ;  /* 0x0000000d00107308 */ /* 0x000e700000000800 */
[----:B------:R-:W1:Y:S02]  /*6a8c0*/  MUFU.EX2 R15, R10 ;  /* 0x0000000a000f7308 */ /* 0x000e640000000800 */
[----:B-1----:R-:W-:Y:S01]  /*6a8d0*/  @!P5 FMUL R17, R17, R17 ;  /* 0x000000111111d220 */ /* 0x002fe20000400000 */
[----:B------:R-:W-:Y:S01]  /*6a8e0*/  @!P4 FMUL R14, R14, R14 ;  /* 0x0000000e0e0ec220 */ /* 0x000fe20000400000 */
[----:B------:R-:W-:-:S02]  /*6a8f0*/  FSETP.GEU.AND P5, PT, R12, -126, PT ;  /* 0xc2fc00000c00780b */ /* 0x000fc40003fae000 */
[----:B------:R-:W-:Y:S01]  /*6a900*/  FSETP.GEU.AND P4, PT, R3, -126, PT ;  /* 0xc2fc00000300780b */ /* 0x000fe20003f8e000 */
[----:B------:R-:W-:Y:S01]  /*6a910*/  @!P6 FMUL R16, R16, R16 ;  /* 0x000000101010e220 */ /* 0x000fe20000400000 */
        /* <DEDUP_REMOVED lines=8> */
[----:B------:R1:W1:Y:S08]  /*6a9a0*/  MUFU.EX2 R12, R11 ;  /* 0x0000000b000c7308 */ /* 0x0002700000000800 */
[----:B------:R-:W1:Y:S08]  /*6a9b0*/  MUFU.EX2 R9, R5 ;  /* 0x0000000500097308 */ /* 0x000e700000000800 */
[----:B------:R-:W1:Y:S02]  /*6a9c0*/  MUFU.EX2 R3, R3 ;  /* 0x0000000300037308 */ /* 0x000e640000000800 */
[----:B-1----:R-:W-:Y:S01]  /*6a9d0*/  IMAD.MOV.U32 R11, RZ, RZ, 0x40000040 ;  /* 0x40000040ff0b7424 */ /* 0x002fe200078e00ff */
[----:B------:R-:W-:Y:S01]  /*6a9e0*/  IADD3 R10, R4, 0x780, RZ ;  /* 0x00000780040a7810 */ /* 0x000fe20007ffe0ff */
[----:B------:R-:W-:Y:S01]  /*6a9f0*/  @!P5 FMUL R13, R13, R13 ;  /* 0x0000000d0d0dd220 */ /* 0x000fe20000400000 */
[----:B------:R-:W-:Y:S01]  /*6aa00*/  @!P6 FMUL R12, R12, R12 ;  /* 0x0000000c0c0ce220 */ /* 0x000fe20000400000 */
[----:B------:R-:W-:Y:S01]  /*6aa10*/  MOV R116, R220 ;  /* 0x000000dc00747202 */ /* 0x000fe20000000f00 */
[----:B------:R-:W-:Y:S01]  /*6aa20*/  IMAD.MOV.U32 R117, RZ, RZ, R2 ;  /* 0x000000ffff757224 */ /* 0x000fe200078e0002 */
[----:B------:R-:W-:Y:S01]  /*6aa30*/  R2UR UR6, R10 ;  /* 0x000000000a0672ca */ /* 0x000fe200000e0000 */
[----:B------:R-:W-:-:S02]  /*6aa40*/  IMAD.MOV.U32 R120, RZ, RZ, R214 ;  /* 0x000000ffff787224 */ /* 0x000fc400078e00d6 */
[----:B------:R-:W-:Y:S01]  /*6aa50*/  @!P3 FMUL R9, R9, R9 ;  /* 0x000000090909b220 */ /* 0x000fe20000400000 */
[----:B------:R-:W-:Y:S01]  /*6aa60*/  R2UR UR7, R11 ;  /* 0x000000000b0772ca */ /* 0x000fe200000e0000 */
[----:B------:R-:W-:Y:S01]  /*6aa70*/  IMAD.MOV.U32 R123, RZ, RZ, R250 ;  /* 0x000000ffff7b7224 */ /* 0x000fe200078e00fa */
[----:B------:R-:W-:Y:S01]  /*6aa80*/  MOV R118, R213 ;  /* 0x000000d500767202 */ /* 0x000fe20000000f00 */
[----:B------:R-:W-:Y:S01]  /*6aa90*/  IMAD.MOV.U32 R126, RZ, RZ, R247 ;  /* 0x000000ffff7e7224 */ /* 0x000fe200078e00f7 */
[----:B------:R-:W-:Y:S01]  /*6aaa0*/  MOV R119, R0 ;  /* 0x0000000000777202 */ /* 0x000fe20000000f00 */
[----:B------:R-:W-:Y:S02]  /*6aab0*/  IMAD.MOV.U32 R129, RZ, RZ, R244 ;  /* 0x000000ffff817224 */ /* 0x000fe400078e00f4 */
        /* <DEDUP_REMOVED lines=38> */
[----:B------:R1:W5:Y:S01]  /*6ad20*/  LDL.LU R220, [R1+0x908] ;  /* 0x0009080001dc7983 */ /* 0x0003620000300800 */
        /* <DEDUP_REMOVED lines=17> */
[----:B------:R1:W5:Y:S01]  /*6ae40*/  LDL.LU R251, [R1+0x8f0] ;  /* 0x0008f00001fb7983 */ /* 0x0003620000300800 */
[----:B------:R-:W-:-:S02]  /*6ae50*/  MOV R167, R7 ;  /* 0x0000000700a77202 */ /* 0x000fc40000000f00 */
[----:B------:R-:W-:Y:S01]  /*6ae60*/  MOV R169, R209 ;  /* 0x000000d100a97202 */ /* 0x000fe20000000f00 */
[----:B------:R1:W5:Y:S01]  /*6ae70*/  LDL.LU R250, [R1+0x8ec] ;  /* 0x0008ec0001fa7983 */ /* 0x0003620000300800 */
[----:B------:R-:W-:Y:S02]  /*6ae80*/  MOV R170, R208 ;  /* 0x000000d000aa7202 */ /* 0x000fe40000000f00 */
[----:B------:R-:W-:Y:S01]  /*6ae90*/  MOV R172, R206 ;  /* 0x000000ce00ac7202 */ /* 0x000fe20000000f00 */
[----:B------:R1:W5:Y:S01]  /*6aea0*/  LDL.LU R249, [R1+0x8e8] ;  /* 0x0008e80001f97983 */ /* 0x0003620000300800 */
        /* <DEDUP_REMOVED lines=13> */
[----:B------:R-:W-:Y:S01]  /*6af80*/  F2FP.BF16.F32.PACK_AB R24, R16, R17 ;  /* 0x000000111018723e */ /* 0x000fe200000010ff */
[----:B------:R1:W5:Y:S01]  /*6af90*/  LDL.LU R244, [R1+0x8d4] ;  /* 0x0008d40001f47983 */ /* 0x0003620000300800 */
[----:B------:R-:W-:Y:S02]  /*6afa0*/  F2FP.BF16.F32.PACK_AB R25, R14, R15 ;  /* 0x0000000f0e19723e */ /* 0x000fe400000010ff */
[----:B------:R-:W-:Y:S01]  /*6afb0*/  F2FP.BF16.F32.PACK_AB R26, R12, R13 ;  /* 0x0000000d0c1a723e */ /* 0x000fe200000010ff */
[----:B------:R1:W5:Y:S01]  /*6afc0*/  LDL.LU R243, [R1+0x8d0] ;  /* 0x0008d00001f37983 */ /* 0x0003620000300800 */
[----:B------:R-:W-:-:S03]  /*6afd0*/  F2FP.BF16.F32.PACK_AB R27, R3, R9 ;  /* 0x00000009031b723e */ /* 0x000fc600000010ff */
[----:B------:R1:W5:Y:S01]  /*6afe0*/  LDL.LU R242, [R1+0x8cc] ;  /* 0x0008cc0001f27983 */ /* 0x0003620000300800 */
[----:B--2---:R-:W-:-:S03]  /*6aff0*/  WARPGROUP.ARRIVE ;  /* 0x00000000000079c5 */ /* 0x004fc60000000000 */
[----:B------:R1:W5:Y:S03]  /*6b000*/  LDL.LU R241, [R1+0x8c8] ;  /* 0x0008c80001f17983 */ /* 0x0003660000300800 */
[----:B------:R-:W-:Y:S01]  /*6b010*/  HGMMA.64x256x16.F32.BF16 R60, R24, gdesc[UR4].tnspB, R60, gsb0 ;  /* 0x43e00004183c7df0 */ /* 0x000fe2000800183c */
        /* <DEDUP_REMOVED lines=252> */
[----:B--2---:R1:W5:Y:S04]  /*6bfe0*/  LDL.LU R152, [R1+0x630] ;  /* 0x0006300001987983 */ /* 0x0043680000300800 */
[----:B------:R-:W2:Y:S04]  /*6bff0*/  LDL.LU.64 R142, [R1+0x628] ;  /* 0x00062800018e7983 */ /* 0x000ea80000300a00 */
[----:B------:R-:W3:Y:S04]  /*6c000*/  LDL.LU.64 R140, [R1+0x620] ;  /* 0x00062000018c7983 */ /* 0x000ee80000300a00 */
[----:B------:R-:W4:Y:S04]  /*6c010*/  LDL.LU.64 R138, [R1+0x618] ;  /* 0x00061800018a7983 */ /* 0x000f280000300a00 */
        /* <DEDUP_REMOVED lines=55> */
[----:B---3--:R-:W-:Y:S01]  /*6c390*/  FFMA R2, R2, R213, R141 ;  /* 0x000000d502027223 */ /* 0x008fe2000000008d */
[----:B----4-:R-:W-:-:S03]  /*6c3a0*/  FFMA R0, R0, R214, R139 ;  /* 0x000000d600007223 */ /* 0x010fc6000000008b */
[----:B------:R-:W-:Y:S01]  /*6c3b0*/  FADD R2, R2, R140 ;  /* 0x0000008c02027221 */ /* 0x000fe20000000000 */
[----:B------:R-:W-:-:S03]  /*6c3c0*/  FADD R138, R0, R138 ;  /* 0x0000008a008a7221 */ /* 0x000fc60000000000 */
[----:B--2---:R-:W-:Y:S01]  /*6c3d0*/  FADD R137, R2, R137 ;  /* 0x0000008902897221 */ /* 0x004fe20000000000 */
        /* <DEDUP_REMOVED lines=126> */
[----:B------:R-:W-:Y:S02]  /*6cbc0*/  FADD R213, R13, R12 ;  /* 0x0000000c0dd57221 */ /* 0x000fe40000000000 */
[----:B------:R-:W-:Y:S01]  /*6cbd0*/  FADD R214, R9, R3 ;  /* 0x0000000309d67221 */ /* 0x000fe20000000000 */
[----:B------:R-:W-:Y:S06]  /*6cbe0*/  @P1 BRA `(.L_x_46) ;  /* 0x0000000400281947 */ /* 0x000fec0003800000 */
[----:B-----5:R-:W-:Y:S01]  /*6cbf0*/  ISETP.LT.OR P1, PT, R191, 0x1, !P0 ;  /* 0x00000001bf00780c */ /* 0x020fe20004721670 */
[----:B------:R-:W-:-:S12]  /*6cc00*/  BSSY B0, `(.L_x_47) ;  /* 0x0000047000007945 */ /* 0x000fd80003800000 */
[----:B------:R-:W-:Y:S05]  /*6cc10*/  @P1 BRA `(.L_x_48) ;  /* 0x0000000400141947 */ /* 0x000fea0003800000 */
[----:B------:R-:W-:Y:S02]  /*6cc20*/  ISETP.NE.AND P2, PT, R211, RZ, PT ;  /* 0x000000ffd300720c */ /* 0x000fe40003f45270 */
[----:B-1----:R-:W-:Y:S02]  /*6cc30*/  LEA R0, R152, R252, 0x3 ;  /* 0x000000fc98007211 */ /* 0x002fe400078e18ff */
[----:B------:R-:W-:-:S09]  /*6cc40*/  SHF.L.U32 R2, R193, 0x1f, RZ ;  /* 0x0000001fc1027819 */ /* 0x000fd200000006ff */
.L_x_49:
[----:B-1----:R1:W2:Y:S02]  /*6cc50*/  SYNCS.PHASECHK.TRANS64.TRYWAIT P1, [R0+URZ+0x110020], R2 ;  /* 0x11002002000075a7 */ /* 0x0022a4000802017f */
[----:B--2---:R-:W-:Y:S05]  /*6cc60*/  @!P1 NANOSLEEP.SYNCS 0x989680 ;  /* 0x009896800000995d */ /* 0x004fea0003900000 */
[----:B------:R-:W2:Y:S02]  /*6cc70*/  @!P1 SYNCS.PHASECHK.TRANS64 P1, [R0+URZ+0x110020], R2 ;  /* 0x11002002000095a7 */ /* 0x000ea4000802007f */
[----:B--2---:R-:W-:Y:S05]  /*6cc80*/  @!P1 BRA `(.L_x_49) ;  /* 0xfffffffc00f09947 */ /* 0x004fea000383ffff */
[----:B------:R-:W-:Y:S05]  /*6cc90*/  @P2 BRA `(.L_x_50) ;  /* 0x00000000001c2947 */ /* 0x000fea0003800000 */
[----:B------:R-:W2:Y:S01]  /*6cca0*/  S2R R3, SR_TID.X ;  /* 0x0000000000037919 */ /* 0x000ea20000002100 */
[----:B-1----:R-:W-:-:S04]  /*6ccb0*/  IMAD.MOV.U32 R2, RZ, RZ, 0x40000 ;  /* 0x00040000ff027424 */ /* 0x002fc800078e00ff */
[----:B------:R3:W-:Y:S01]  /*6ccc0*/  SYNCS.ARRIVE.TRANS64 RZ, [R0+URZ+0x110000], R2 ;  /* 0x1100000200ff79a7 */ /* 0x0007e2000800003f */
[----:B--2---:R-:W-:-:S04]  /*6ccd0*/  LOP3.LUT R3, R3, 0x1f, RZ, 0xc0, !PT ;  /* 0x0000001f03037812 */ /* 0x004fc800078ec0ff */
[----:B------:R-:W-:-:S13]  /*6cce0*/  ISETP.NE.AND P1, PT, R3, RZ, PT ;  /* 0x000000ff0300720c */ /* 0x000fda0003f25270 */
[----:B---3--:R-:W-:Y:S05]  /*6ccf0*/  @!P1 BRA `(.L_x_50) ;  /* 0x0000000000049947 */ /* 0x008fea0003800000 */
[----:B------:R-:W-:Y:S01]  /*6cd00*/  BPT.TRAP 0x1 ;  /* 0x000000040000795c */ /* 0x000fe20000300000 */
.L_x_50:
[----:B-1----:R-:W1:Y:S01]  /*6cd10*/  LDC.64 R2, c[0x0][0x198] ;  /* 0x00006600ff027b82 */ /* 0x002e620000000a00 */
[C---:B------:R-:W-:Y:S01]  /*6cd20*/  R2UR UR6, R195.reuse ;  /* 0x00000000c30672ca */ /* 0x040fe200000e0000 */
[----:B------:R-:W-:Y:S01]  /*6cd30*/  UMOV UR18, URZ ;  /* 0x0000003f00127c82 */ /* 0x000fe20008000000 */
[----:B------:R-:W-:Y:S01]  /*6cd40*/  R2UR UR7, R0 ;  /* 0x00000000000772ca */ /* 0x000fe200000e0000 */
[----:B------:R-:W-:Y:S01]  /*6cd50*/  UMOV UR20, UR36 ;  /* 0x0000002400147c82 */ /* 0x000fe20008000000 */
[----:B------:R-:W-:Y:S01]  /*6cd60*/  LEA R0, R152, R252, 0x12 ;  /* 0x000000fc98007211 */ /* 0x000fe200078e90ff */
        /* <DEDUP_REMOVED lines=11> */
[----:B------:R-:W-:Y:S01]  /*6ce20*/  IADD3 R195, R195, 0x1, RZ ;  /* 0x00000001c3c37810 */ /* 0x000fe20007ffe0ff */
[----:B------:R-:W-:Y:S01]  /*6ce30*/  UMOV UR28, UR36 ;  /* 0x00000024001c7c82 */ /* 0x000fe20008000000 */
[----:B------:R-:W-:-:S02]  /*6ce40*/  UMOV UR29, UR37 ;  /* 0x00000025001d7c82 */ /* 0x000fc40008000000 */
        /* <DEDUP_REMOVED lines=34> */
.L_x_48:
[----:B------:R-:W-:Y:S05]  /*6d070*/  BSYNC B0 ;  /* 0x0000000000007941 */ /* 0x000fea0003800000 */
.L_x_47:
[----:B------:R-:W-:-:S07]  /*6d080*/  IADD3 R191, R191, -0x1, RZ ;  /* 0xffffffffbfbf7810 */ /* 0x000fce0007ffe0ff */
.L_x_46:
[----:B------:R-:W-:Y:S01]  /*6d090*/  VIADD R9, R142, 0x1 ;  /* 0x000000018e097836 */ /* 0x000fe20000000000 */
[----:B-----5:R-:W-:Y:S01]  /*6d0a0*/  ISETP.GT.AND P3, PT, R212, 0x1, PT ;  /* 0x00000001d400780c */ /* 0x020fe20003f64270 */
[----:B------:R-:W-:Y:S01]  /*6d0b0*/  VIADD R6, R6, 0x100 ;  /* 0x0000010006067836 */ /* 0x000fe20000000000 */
[----:B------:R-:W-:Y:S01]  /*6d0c0*/  IADD3 R2, R212, -0x1, RZ ;  /* 0xffffffffd4027810 */ /* 0x000fe20007ffe0ff */
[----:B------:R-:W-:Y:S01]  /*6d0d0*/  IMAD.MOV.U32 R15, RZ, RZ, R190 ;  /* 0x000000ffff0f7224 */ /* 0x000fe200078e00be */
[C---:B------:R-:W-:Y:S02]  /*6d0e0*/  ISETP.NE.AND P1, PT, R9.reuse, 0x4, PT ;  /* 0x000000040900780c */ /* 0x040fe40003f25270 */
[----:B------:R-:W-:Y:S02]  /*6d0f0*/  MOV R212, R2 ;  /* 0x0000000200d47202 */ /* 0x000fe40000000f00 */
[----:B-1----:R-:W-:Y:S02]  /*6d100*/  SEL R0, RZ, 0x1, P1 ;  /* 0x00000001ff007807 */ /* 0x002fe40000800000 */
[----:B------:R-:W-:-:S02]  /*6d110*/  SEL R9, R9, RZ, P1 ;  /* 0x000000ff09097207 */ /* 0x000fc40000800000 */
[----:B------:R-:W-:Y:S02]  /*6d120*/  LOP3.LUT R13, R210, R0, RZ, 0x3c, !PT ;  /* 0x00000000d20d7212 */ /* 0x000fe400078e3cff */
[----:B------:R-:W-:Y:S02]  /*6d130*/  IADD3 R0, R4, 0x1, RZ ;  /* 0x0000000104007810 */ /* 0x000fe40007ffe0ff */
[----:B------:R-:W-:Y:S02]  /*6d140*/  MOV R14, R192 ;  /* 0x000000c0000e7202 */ /* 0x000fe40000000f00 */
[----:B------:R-:W-:-:S04]  /*6d150*/  ISETP.NE.AND P2, PT, R0, 0x4, PT ;  /* 0x000000040000780c */ /* 0x000fc80003f45270 */
[----:B------:R-:W-:Y:S01]  /*6d160*/  SEL R10, R0, RZ, P2 ;  /* 0x000000ff000a7207 */ /* 0x000fe20001000000 */
[----:B------:R-:W-:Y:S08]  /*6d170*/  @P3 BRA `(.L_x_51) ;  /* 0xfffffd8000943947 */ /* 0x000ff0000383ffff */
.L_x_37:
[----:B------:R-:W-:Y:S05]  /*6d180*/  WARPSYNC.ALL ;  /* 0x0000000000007948 */ /* 0x000fea0003800000 */
[----:B------:R-:W1:Y:S01]  /*6d190*/  SHFL.BFLY PT, R0, R213, 0x1, 0x1f ;  /* 0x0c201f00d5007f89 */ /* 0x000e6200000e0000 */
[----:B------:R-:W-:Y:S01]  /*6d1a0*/  BSSY B0, `(.L_x_52) ;  /* 0x0000025000007945 */ /* 0x000fe20003800000 */
[----:B-----5:R-:W-:Y:S02]  /*6d1b0*/  MOV R10, 0x7f800000 ;  /* 0x7f800000000a7802 */ /* 0x020fe40000000f00 */
[----:B------:R-:W2:Y:S01]  /*6d1c0*/  SHFL.BFLY PT, R2, R214, 0x1, 0x1f ;  /* 0x0c201f00d6027f89 */ /* 0x000ea200000e0000 */
[----:B------:R-:W-:-:S02]  /*6d1d0*/  MOV R9, 0x3f800000 ;  /* 0x3f80000000097802 */ /* 0x000fc40000000f00 */
[----:B------:R-:W-:Y:S01]  /*6d1e0*/  MOV R8, 0x7f800000 ;  /* 0x7f80000000087802 */ /* 0x000fe20000000f00 */
[----:B-1----:R-:W-:Y:S01]  /*6d1f0*/  FADD R213, R0, R213 ;  /* 0x000000d500d57221 */ /* 0x002fe20000000000 */
[----:B--2---:R-:W-:-:S04]  /*6d200*/  FADD R214, R2, R214 ;  /* 0x000000d602d67221 */ /* 0x004fc80000000000 */
[----:B------:R-:W1:Y:S04]  /*6d210*/  SHFL.BFLY PT, R0, R213, 0x2, 0x1f ;  /* 0x0c401f00d5007f89 */ /* 0x000e6800000e0000 */
[----:B------:R-:W2:Y:S01]  /*6d220*/  SHFL.BFLY PT, R11, R214, 0x2, 0x1f ;  /* 0x0c401f00d60b7f89 */ /* 0x000ea200000e0000 */
[C---:B-1----:R-:W-:Y:S01]  /*6d230*/  FSETP.NE.AND P0, PT, R213.reuse, -R0, PT ;  /* 0x80000000d500720b */ /* 0x042fe20003f05000 */
[----:B------:R-:W-:Y:S01]  /*6d240*/  FADD R213, R213, R0 ;  /* 0x00000000d5d57221 */ /* 0x000fe20000000000 */
[----:B------:R-:W-:Y:S02]  /*6d250*/  IMAD.MOV.U32 R0, RZ, RZ, 0x3f800000 ;  /* 0x3f800000ff007424 */ /* 0x000fe400078e00ff */
[----:B--2---:R-:W-:-:S09]  /*6d260*/  FADD R4, R214, R11 ;  /* 0x0000000bd6047221 */ /* 0x004fd20000000000 */
[----:B------:R-:W-:Y:S05]  /*6d270*/  @!P0 BRA `(.L_x_53) ;  /* 0x00000000005c8947 */ /* 0x000fea0003800000 */
[----:B------:R-:W-:Y:S01]  /*6d280*/  MOV R0, R213 ;  /* 0x000000d500007202 */ /* 0x000fe20000000f00 */
[----:B------:R-:W-:Y:S04]  /*6d290*/  BSSY B1, `(.L_x_54) ;  /* 0x000000d000017945 */ /* 0x000fe80003800000 */
[----:B------:R-:W-:-:S05]  /*6d2a0*/  VIADD R2, R0, 0x1800000 ;  /* 0x0180000000027836 */ /* 0x000fca0000000000 */
[----:B------:R-:W-:-:S04]  /*6d2b0*/  LOP3.LUT R2, R2, 0x7f800000, RZ, 0xc0, !PT ;  /* 0x7f80000002027812 */ /* 0x000fc800078ec0ff */
[----:B------:R-:W-:-:S13]  /*6d2c0*/  ISETP.GT.U32.AND P0, PT, R2, 0x1ffffff, PT ;  /* 0x01ffffff0200780c */ /* 0x000fda0003f04070 */
[----:B------:R-:W-:Y:S05]  /*6d2d0*/  @P0 BRA `(.L_x_55) ;  /* 0x0000000000100947 */ /* 0x000fea0003800000 */
[----:B------:R-:W-:-:S07]  /*6d2e0*/  MOV R7, 0x6d300 ;  /* 0x0006d30000077802 */ /* 0x000fce0000000f00 */
[----:B------:R-:W-:Y:S05]  /*6d2f0*/  CALL.REL.NOINC `($__internal_0_$__cuda_sm20_rcp_rn_f32_slowpath) ;  /* 0x0000005c00b07944 */ /* 0x000fea0003c00000 */
[----:B------:R-:W-:Y:S01]  /*6d300*/  MOV R2, R5 ;  /* 0x0000000500027202 */ /* 0x000fe20000000f00 */
[----:B------:R-:W-:Y:S06]  /*6d310*/  BRA `(.L_x_56) ;  /* 0x0000000000107947 */ /* 0x000fec0003800000 */
.L_x_55:
[----:B------:R-:W1:Y:S02]  /*6d320*/  MUFU.RCP R2, R0 ;  /* 0x0000000000027308 */ /* 0x000e640000001000 */
[----:B-1----:R-:W-:-:S04]  /*6d330*/  FFMA R3, R0, R2, -1 ;  /* 0xbf80000000037423 */ /* 0x002fc80000000002 */
[----:B------:R-:W-:-:S04]  /*6d340*/  FADD.FTZ R3, -R3, -RZ ;  /* 0x800000ff03037221 */ /* 0x000fc80000010100 */
[----:B------:R-:W-:-:S07]  /*6d350*/  FFMA R2, R2, R3, R2 ;  /* 0x0000000302027223 */ /* 0x000fce0000000002 */
.L_x_56:
[----:B------:R-:W-:Y:S05]  /*6d360*/  BSYNC B1 ;  /* 0x0000000000017941 */ /* 0x000fea0003800000 */
.L_x_54:
[----:B------:R-:W-:Y:S01]  /*6d370*/  FSETP.GEU.AND P0, PT, |R0|, 1.175494350822287508e-38, PT ;  /* 0x008000000000780b */ /* 0x000fe20003f0e200 */
[----:B------:R-:W1:-:S12]  /*6d380*/  LDC R8, c[0x0][0x600] ;  /* 0x00018000ff087b82 */ /* 0x000e580000000800 */
[----:B------:R-:W-:-:S06]  /*6d390*/  @!P0 FMUL R0, R0, 16777216 ;  /* 0x4b80000000008820 */ /* 0x000fcc0000400000 */
[----:B------:R-:W2:Y:S02]  /*6d3a0*/  MUFU.LG2 R0, R0 ;  /* 0x0000000000007308 */ /* 0x000ea40000000c00 */
[----:B--2---:R-:W-:-:S04]  /*6d3b0*/  @!P0 FADD R0, R0, -24 ;  /* 0xc1c0000000008421 */ /* 0x004fc80000000000 */
[----:B------:R-:W-:-:S04]  /*6d3c0*/  FMUL R0, R0, 0.69314718246459960938 ;  /* 0x3f31721800007820 */ /* 0x000fc80000400000 */
[----:B-1----:R-:W-:Y:S01]  /*6d3d0*/  FFMA R8, R192, R8, R0 ;  /* 0x00000008c0087223 */ /* 0x002fe20000000000 */
[----:B------:R-:W-:-:S07]  /*6d3e0*/  MOV R0, R2 ;  /* 0x0000000200007202 */ /* 0x000fce0000000f00 */
.L_x_53:
[----:B------:R-:W-:Y:S05]  /*6d3f0*/  BSYNC B0 ;  /* 0x0000000000007941 */ /* 0x000fea0003800000 */
.L_x_52:
[----:B------:R-:W2:Y:S01]  /*6d400*/  LDL.LU R59, [R1+0x200] ;  /* 0x00020000013b7983 */ /* 0x000ea20000300800 */
[----:B------:R-:W1:Y:S03]  /*6d410*/  LDC R2, c[0x0][0x608] ;  /* 0x00018200ff027b82 */ /* 0x000e660000000800 */
[----:B------:R-:W3:Y:S04]  /*6d420*/  LDL.LU R55, [R1+0x204] ;  /* 0x0002040001377983 */ /* 0x000ee80000300800 */
[----:B------:R-:W4:Y:S04]  /*6d430*/  LDL.LU R52, [R1+0x210] ;  /* 0x0002100001347983 */ /* 0x000f280000300800 */
        /* <DEDUP_REMOVED lines=60> */
[----:B------:R-:W5:Y:S01]  /*6d800*/  LDL.LU R3, [R1+0x3f4] ;  /* 0x0003f40001037983 */ /* 0x000f620000300800 */
[----:B-1----:R-:W-:Y:S01]  /*6d810*/  FMUL R0, R0, R2 ;  /* 0x0000000200007220 */ /* 0x002fe20000400000 */
[----:B------:R-:W-:-:S02]  /*6d820*/  FSETP.NE.AND P0, PT, R214, -R11, PT ;  /* 0x8000000bd600720b */ /* 0x000fc40003f05000 */
[----:B------:R-:W5:Y:S04]  /*6d830*/  LDL.LU R88, [R1] ;  /* 0x0000000001587983 */ /* 0x000f680000300800 */
        /* <DEDUP_REMOVED lines=11> */
[-C--:B--2---:R-:W-:Y:S01]  /*6d8f0*/  FMUL R59, R59, R0.reuse ;  /* 0x000000003b3b7220 */ /* 0x084fe20000400000 */
        /* <DEDUP_REMOVED lines=11> */
[----:B------:R-:W-:-:S02]  /*6d9b0*/  FMUL R239, R71, R0 ;  /* 0x0000000047ef7220 */ /* 0x000fc40000400000 */
[----:B------:R-:W2:Y:S01]  /*6d9c0*/  LDL.LU R71, [R1+0x60] ;  /* 0x0000600001477983 */ /* 0x000ea20000300800 */
[-C--:B------:R-:W-:Y:S01]  /*6d9d0*/  FMUL R68, R68, R0.reuse ;  /* 0x0000000044447220 */ /* 0x080fe20000400000 */
[-C--:B------:R-:W-:Y:S01]  /*6d9e0*/  FMUL R237, R70, R0.reuse ;  /* 0x0000000046ed7220 */ /* 0x080fe20000400000 */
[-C--:B------:R-:W-:Y:S02]  /*6d9f0*/  FMUL R70, R69, R0.reuse ;  /* 0x0000000045467220 */ /* 0x080fe40000400000 */
[----:B------:R-:W3:Y:S01]  /*6da00*/  LDL.LU R69, [R1+0x64] ;  /* 0x0000640001457983 */ /* 0x000ee20000300800 */
[----:B------:R-:W-:-:S03]  /*6da10*/  FMUL R72, R67, R0 ;  /* 0x0000000043487220 */ /* 0x000fc60000400000 */
[----:B------:R-:W4:Y:S01]  /*6da20*/  LDL.LU R67, [R1+0x70] ;  /* 0x0000700001437983 */ /* 0x000f220000300800 */
[----:B------:R-:W-:-:S03]  /*6da30*/  FMUL R235, R65, R0 ;  /* 0x0000000041eb7220 */ /* 0x000fc60000400000 */
[----:B------:R-:W5:Y:S01]  /*6da40*/  LDL.LU R65, [R1+0x74] ;  /* 0x0000740001417983 */ /* 0x000f620000300800 */
        /* <DEDUP_REMOVED lines=91> */
[----:B------:R-:W5:Y:S04]  /*6e000*/  LDL.LU R6, [R1+0x1e4] ;  /* 0x0001e40001067983 */ /* 0x000f680000300800 */
[----:B------:R-:W5:Y:S04]  /*6e010*/  LDL.LU R3, [R1+0x1f0] ;  /* 0x0001f00001037983 */ /* 0x000f680000300800 */
[----:B------:R-:W5:Y:S01]  /*6e020*/  LDL.LU R2, [R1+0x1f4] ;  /* 0x0001f40001027983 */ /* 0x000f620000300800 */
        /* <DEDUP_REMOVED lines=12> */
[----:B------:R-:W-:Y:S01]  /*6e0f0*/  BSSY B0, `(.L_x_57) ;  /* 0x0000063000007945 */ /* 0x000fe20003800000 */
        /* <DEDUP_REMOVED lines=25> */
[----:B------:R-:W-:-:S04]  /*6e290*/  FMUL R28, R28, R0 ;  /* 0x000000001c1c7220 */ /* 0x000fc80000400000 */
[----:B------:R1:W-:Y:S01]  /*6e2a0*/  STL [R1+0x4], R30 ;  /* 0x0000041e01007387 */ /* 0x0003e20000100800 */
[----:B------:R-:W-:-:S03]  /*6e2b0*/  FMUL R27, R27, R0 ;  /* 0x000000001b1b7220 */ /* 0x000fc60000400000 */
[----:B------:R1:W-:Y:S01]  /*6e2c0*/  STL [R1+0x14], R28 ;  /* 0x0000141c01007387 */ /* 0x0003e20000100800 */
[----:B------:R-:W-:-:S03]  /*6e2d0*/  FMUL R26, R26, R0 ;  /* 0x000000001a1a7220 */ /* 0x000fc60000400000 */
[----:B------:R1:W-:Y:S01]  /*6e2e0*/  STL [R1], R27 ;  /* 0x0000001b01007387 */ /* 0x0003e20000100800 */
        /* <DEDUP_REMOVED lines=32> */
[----:B------:R1:W-:Y:S01]  /*6e4f0*/  STL [R1+0x84], R14 ;  /* 0x0000840e01007387 */ /* 0x0003e20000100800 */
[----:B------:R-:W-:-:S03]  /*6e500*/  FMUL R7, R7, R0 ;  /* 0x0000000007077220 */ /* 0x000fc60000400000 */
[----:B------:R1:W-:Y:S01]  /*6e510*/  STL [R1+0x70], R13 ;  /* 0x0000700d01007387 */ /* 0x0003e20000100800 */
[-C--:B------:R-:W-:Y:S01]  /*6e520*/  FMUL R6, R6, R0.reuse ;  /* 0x0000000006067220 */ /* 0x080fe20000400000 */
[-C--:B------:R-:W-:Y:S02]  /*6e530*/  FMUL R3, R3, R0.reuse ;  /* 0x0000000003037220 */ /* 0x080fe40000400000 */
[----:B------:R1:W-:Y:S01]  /*6e540*/  STL [R1+0x94], R12 ;  /* 0x0000940c01007387 */ /* 0x0003e20000100800 */
[----:B------:R-:W-:-:S03]  /*6e550*/  FMUL R0, R2, R0 ;  /* 0x0000000002007220 */ /* 0x000fc60000400000 */
[----:B------:R1:W-:Y:S04]  /*6e560*/  STL [R1+0x80], R11 ;  /* 0x0000800b01007387 */ /* 0x0003e80000100800 */
[----:B------:R1:W-:Y:S04]  /*6e570*/  STL [R1+0xa4], R7 ;  /* 0x0000a40701007387 */ /* 0x0003e80000100800 */
[----:B------:R1:W-:Y:S04]  /*6e580*/  STL [R1+0x90], R6 ;  /* 0x0000900601007387 */ /* 0x0003e80000100800 */
[----:B------:R1:W-:Y:S04]  /*6e590*/  STL [R1+0xa0], R0 ;  /* 0x0000a00001007387 */ /* 0x0003e80000100800 */
[----:B------:R1:W-:Y:S01]  /*6e5a0*/  STL [R1+0xb0], R3 ;  /* 0x0000b00301007387 */ /* 0x0003e20000100800 */
[----:B------:R-:W-:Y:S05]  /*6e5b0*/  @!P0 BRA `(.L_x_58) ;  /* 0x0000000000588947 */ /* 0x000fea0003800000 */
[----:B-1----:R-:W-:Y:S01]  /*6e5c0*/  VIADD R0, R4, 0x1800000 ;  /* 0x0180000004007836 */ /* 0x002fe20000000000 */
[----:B------:R-:W-:Y:S04]  /*6e5d0*/  BSSY B1, `(.L_x_59) ;  /* 0x000000c000017945 */ /* 0x000fe80003800000 */
[----:B------:R-:W-:-:S04]  /*6e5e0*/  LOP3.LUT R0, R0, 0x7f800000, RZ, 0xc0, !PT ;  /* 0x7f80000000007812 */ /* 0x000fc800078ec0ff */
[----:B------:R-:W-:-:S13]  /*6e5f0*/  ISETP.GT.U32.AND P0, PT, R0, 0x1ffffff, PT ;  /* 0x01ffffff0000780c */ /* 0x000fda0003f04070 */
[----:B------:R-:W-:Y:S05]  /*6e600*/  @P0 BRA `(.L_x_60) ;  /* 0x0000000000100947 */ /* 0x000fea0003800000 */
[----:B------:R-:W-:Y:S02]  /*6e610*/  MOV R0, R4 ;  /* 0x0000000400007202 */ /* 0x000fe40000000f00 */
[----:B------:R-:W-:-:S07]  /*6e620*/  MOV R7, 0x6e640 ;  /* 0x0006e64000077802 */ /* 0x000fce0000000f00 */
[----:B------:R-:W-:Y:S05]  /*6e630*/  CALL.REL.NOINC `($__internal_0_$__cuda_sm20_rcp_rn_f32_slowpath) ;  /* 0x0000004800e07944 */ /* 0x000fea0003c00000 */
[----:B------:R-:W-:Y:S05]  /*6e640*/  BRA `(.L_x_61) ;  /* 0x0000000000107947 */ /* 0x000fea0003800000 */
.L_x_60:
[----:B------:R-:W1:Y:S02]  /*6e650*/  MUFU.RCP R5, R4 ;  /* 0x0000000400057308 */ /* 0x000e640000001000 */
[----:B-1----:R-:W-:-:S04]  /*6e660*/  FFMA R0, R4, R5, -1 ;  /* 0xbf80000004007423 */ /* 0x002fc80000000005 */
[----:B------:R-:W-:-:S04]  /*6e670*/  FADD.FTZ R0, -R0, -RZ ;  /* 0x800000ff00007221 */ /* 0x000fc80000010100 */
[----:B------:R-:W-:-:S07]  /*6e680*/  FFMA R5, R5, R0, R5 ;  /* 0x0000000005057223 */ /* 0x000fce0000000005 */
.L_x_61:
[----:B------:R-:W-:Y:S05]  /*6e690*/  BSYNC B1 ;  /* 0x0000000000017941 */ /* 0x000fea0003800000 */
.L_x_59:
[----:B------:R-:W-:Y:S01]  /*6e6a0*/  FSETP.GEU.AND P0, PT, |R4|, 1.175494350822287508e-38, PT ;  /* 0x008000000400780b */ /* 0x000fe20003f0e200 */
[----:B------:R-:W1:Y:S01]  /*6e6b0*/  LDC R10, c[0x0][0x600] ;  /* 0x00018000ff0a7b82 */ /* 0x000e620000000800 */
[----:B------:R-:W-:-:S11]  /*6e6c0*/  MOV R9, R5 ;  /* 0x0000000500097202 */ /* 0x000fd60000000f00 */
[----:B------:R-:W-:-:S06]  /*6e6d0*/  @!P0 FMUL R4, R4, 16777216 ;  /* 0x4b80000004048820 */ /* 0x000fcc0000400000 */
[----:B------:R-:W2:Y:S02]  /*6e6e0*/  MUFU.LG2 R4, R4 ;  /* 0x0000000400047308 */ /* 0x000ea40000000c00 */
[----:B--2---:R-:W-:-:S04]  /*6e6f0*/  @!P0 FADD R4, R4, -24 ;  /* 0xc1c0000004048421 */ /* 0x004fc80000000000 */
[----:B------:R-:W-:-:S04]  /*6e700*/  FMUL R4, R4, 0.69314718246459960938 ;  /* 0x3f31721804047820 */ /* 0x000fc80000400000 */
[----:B-1----:R-:W-:-:S07]  /*6e710*/  FFMA R10, R190, R10, R4 ;  /* 0x0000000abe0a7223 */ /* 0x002fce0000000004 */
.L_x_58:
[----:B------:R-:W-:Y:S05]  /*6e720*/  BSYNC B0 ;  /* 0x0000000000007941 */ /* 0x000fea0003800000 */
.L_x_57:
[----:B------:R-:W2:Y:S01]  /*6e730*/  LDL.LU R2, [R1+0x208] ;  /* 0x0002080001027983 */ /* 0x000ea20000300800 */
[----:B-1----:R-:W1:Y:S03]  /*6e740*/  LDC R0, c[0x0][0x608] ;  /* 0x00018200ff007b82 */ /* 0x002e660000000800 */
        /* <DEDUP_REMOVED lines=63> */
[----:B-1----:R-:W-:-:S03]  /*6eb40*/  FMUL R9, R9, R0 ;  /* 0x0000000009097220 */ /* 0x002fc60000400000 */
        /* <DEDUP_REMOVED lines=12> */
[----:B------:R-:W-:Y:S01]  /*6ec10*/  ULDC.64 UR4, c[0x0][0x208] ;  /* 0x0000820000047ab9 */ /* 0x000fe20000000a00 */
[----:B------:R-:W-:Y:S01]  /*6ec20*/  BSSY B0, `(.L_x_62) ;  /* 0x00000ce000007945 */ /* 0x000fe20003800000 */
[-C--:B--2---:R-:W-:Y:S01]  /*6ec30*/  FMUL R2, R2, R9.reuse ;  /* 0x0000000902027220 */ /* 0x084fe20000400000 */
[----:B------:R-:W2:Y:S01]  /*6ec40*/  LDL.LU R96, [R1+0x68] ;  /* 0x0000680001607983 */ /* 0x000ea20000300800 */
[----:B---3--:R-:W-:-:S03]  /*6ec50*/  FMUL R26, R26, R9 ;  /* 0x000000091a1a7220 */ /* 0x008fc60000400000 */
[----:B------:R-:W3:Y:S01]  /*6ec60*/  LDL.LU R93, [R1+0x6c] ;  /* 0x00006c00015d7983 */ /* 0x000ee20000300800 */
[----:B----4-:R-:W-:-:S03]  /*6ec70*/  FMUL R28, R28, R9 ;  /* 0x000000091c1c7220 */ /* 0x010fc60000400000 */
[----:B------:R-:W4:Y:S01]  /*6ec80*/  LDL.LU R92, [R1+0x78] ;  /* 0x00007800015c7983 */ /* 0x000f220000300800 */
[-C--:B-----5:R-:W-:Y:S01]  /*6ec90*/  FMUL R29, R29, R9.reuse ;  /* 0x000000091d1d7220 */ /* 0x0a0fe20000400000 */
[-C--:B------:R-:W-:Y:S01]  /*6eca0*/  FMUL R24, R24, R9.reuse ;  /* 0x0000000918187220 */ /* 0x080fe20000400000 */
[-C--:B------:R-:W-:Y:S01]  /*6ecb0*/  FMUL R27, R27, R9.reuse ;  /* 0x000000091b1b7220 */ /* 0x080fe20000400000 */
[-C--:B------:R-:W-:Y:S01]  /*6ecc0*/  FMUL R23, R23, R9.reuse ;  /* 0x0000000917177220 */ /* 0x080fe20000400000 */
[-C--:B------:R-:W-:Y:S01]  /*6ecd0*/  FMUL R25, R25, R9.reuse ;  /* 0x0000000919197220 */ /* 0x080fe20000400000 */
[-C--:B------:R-:W-:Y:S02]  /*6ece0*/  FMUL R242, R89, R9.reuse ;  /* 0x0000000959f27220 */ /* 0x080fe40000400000 */
[----:B------:R-:W5:Y:S01]  /*6ecf0*/  LDL.LU R89, [R1+0x7c] ;  /* 0x00007c0001597983 */ /* 0x000f620000300800 */
[-C--:B------:R-:W-:Y:S01]  /*6ed00*/  FMUL R61, R61, R9.reuse ;  /* 0x000000093d3d7220 */ /* 0x080fe20000400000 */
[----:B------:R-:W-:-:S02]  /*6ed10*/  FMUL R240, R88, R9 ;  /* 0x0000000958f07220 */ /* 0x000fc40000400000 */
[----:B------:R-:W5:Y:S01]  /*6ed20*/  LDL.LU R88, [R1+0x88] ;  /* 0x0000880001587983 */ /* 0x000f620000300800 */
[-C--:B------:R-:W-:Y:S01]  /*6ed30*/  FMUL R63, R63, R9.reuse ;  /* 0x000000093f3f7220 */ /* 0x080fe20000400000 */
[-C--:B------:R-:W-:Y:S02]  /*6ed40*/  FMUL R238, R85, R9.reuse ;  /* 0x0000000955ee7220 */ /* 0x080fe40000400000 */
[----:B------:R-:W5:Y:S01]  /*6ed50*/  LDL.LU R85, [R1+0x8c] ;  /* 0x00008c0001557983 */ /* 0x000f620000300800 */
[-C--:B------:R-:W-:Y:S01]  /*6ed60*/  FMUL R65, R65, R9.reuse ;  /* 0x0000000941417220 */ /* 0x080fe20000400000 */
[-C--:B------:R-:W-:Y:S02]  /*6ed70*/  FMUL R236, R84, R9.reuse ;  /* 0x0000000954ec7220 */ /* 0x080fe40000400000 */
[----:B------:R-:W5:Y:S01]  /*6ed80*/  LDL.LU R84, [R1+0x98] ;  /* 0x0000980001547983 */ /* 0x000f620000300800 */
[-C--:B------:R-:W-:Y:S01]  /*6ed90*/  FMUL R67, R67, R9.reuse ;  /* 0x0000000943437220 */ /* 0x080fe20000400000 */
        /* <DEDUP_REMOVED lines=10> */
[----:B------:R-:W-:-:S02]  /*6ee40*/  FMUL R228, R76, R9 ;  /* 0x000000094ce47220 */ /* 0x000fc40000400000 */
        /* <DEDUP_REMOVED lines=94> */
[-C--:B---3--:R-:W-:Y:S01]  /*6f430*/  FMUL R120, R93, R9.reuse ;  /* 0x000000095d787220 */ /* 0x088fe20000400000 */
[-C--:B----4-:R-:W-:Y:S01]  /*6f440*/  FMUL R117, R92, R9.reuse ;  /* 0x000000095c757220 */ /* 0x090fe20000400000 */
[-C--:B------:R-:W-:Y:S01]  /*6f450*/  FMUL R125, R100, R9.reuse ;  /* 0x00000009647d7220 */ /* 0x080fe20000400000 */
        /* <DEDUP_REMOVED lines=35> */
[----:B------:R-:W1:Y:S01]  /*6f690*/  S2R R0, SR_TID.X ;  /* 0x0000000000007919 */ /* 0x000e620000002100 */
        /* <DEDUP_REMOVED lines=12> */
[----:B------:R-:W-:Y:S01]  /*6f760*/  FMUL R53, R5, R9 ;  /* 0x0000000905357220 */ /* 0x000fe20000400000 */
[----:B-1----:R-:W-:-:S02]  /*6f770*/  LOP3.LUT P0, RZ, R0, 0x3, RZ, 0xc0, !PT ;  /* 0x0000000300ff7812 */ /* 0x002fc4000780c0ff */
[----:B------:R-:W-:Y:S01]  /*6f780*/  LOP3.LUT R3, R0, 0x7f, RZ, 0xc0, !PT ;  /* 0x0000007f00037812 */ /* 0x000fe200078ec0ff */
[----:B------:R-:W-:-:S03]  /*6f790*/  FMUL R243, R4, R9 ;  /* 0x0000000904f37220 */ /* 0x000fc60000400000 */
[----:B------:R-:W-:-:S07]  /*6f7a0*/  SHF.R.U32.HI R190, RZ, 0x5, R3 ;  /* 0x00000005ffbe7819 */ /* 0x000fce0000011603 */
[----:B------:R-:W-:Y:S05]  /*6f7b0*/  @P0 BRA `(.L_x_63) ;  /* 0x0000000000500947 */ /* 0x000fea0003800000 */
[----:B------:R-:W1:Y:S01]  /*6f7c0*/  LDC.64 R4, c[0x0][0x688] ;  /* 0x0001a200ff047b82 */ /* 0x000e620000000a00 */
[----:B------:R-:W-:-:S04]  /*6f7d0*/  IMAD.U32 R3, RZ, RZ, UR43 ;  /* 0x0000002bff037e24 */ /* 0x000fc8000f8e00ff */
[----:B-1----:R-:W-:Y:S01]  /*6f7e0*/  IMAD R3, R4, UR36, R3 ;  /* 0x0000002404037c24 */ /* 0x002fe2000f8e0203 */
[----:B------:R-:W-:Y:S02]  /*6f7f0*/  SHF.R.U32.HI R4, RZ, 0x2, R0 ;  /* 0x00000002ff047819 */ /* 0x000fe40000011600 */
[----:B------:R-:W-:Y:S01]  /*6f800*/  SHF.L.U32 R0, R190, 0x4, RZ ;  /* 0x00000004be007819 */ /* 0x000fe200000006ff */
[----:B------:R-:W-:Y:S01]  /*6f810*/  IMAD R3, R5, UR37, R3 ;  /* 0x0000002505037c24 */ /* 0x000fe2000f8e0203 */
[----:B------:R-:W-:-:S04]  /*6f820*/  LOP3.LUT R4, R4, 0x7, RZ, 0xc0, !PT ;  /* 0x0000000704047812 */ /* 0x000fc800078ec0ff */
[----:B------:R-:W-:Y:S02]  /*6f830*/  LOP3.LUT R0, R0, 0xfffffff0, R4, 0xe2, !PT ;  /* 0xfffffff000007812 */ /* 0x000fe400078ee204 */
[----:B------:R-:W1:Y:S02]  /*6f840*/  LDC.64 R4, c[0x0][0x680] ;  /* 0x0001a000ff047b82 */ /* 0x000e640000000a00 */
[C---:B------:R-:W-:Y:S02]  /*6f850*/  IADD3 R3, P0, R0.reuse, R3, RZ ;  /* 0x0000000300037210 */ /* 0x040fe40007f1e0ff */
[----:B------:R-:W-:Y:S02]  /*6f860*/  LOP3.LUT R0, R0, UR43, RZ, 0xfc, !PT ;  /* 0x0000002b00007c12 */ /* 0x000fe4000f8efcff */
[----:B------:R-:W-:Y:S02]  /*6f870*/  IADD3.X R6, RZ, RZ, RZ, P0, !PT ;  /* 0x000000ffff067210 */ /* 0x000fe400007fe4ff */
[----:B-1----:R-:W-:-:S04]  /*6f880*/  LEA R4, P1, R3, R4, 0x2 ;  /* 0x0000000403047211 */ /* 0x002fc800078210ff */
[----:B------:R-:W-:Y:S02]  /*6f890*/  LEA.HI.X R5, R3, R5, R6, 0x2, P1 ;  /* 0x0000000503057211 */ /* 0x000fe400008f1406 */
[----:B------:R-:W1:Y:S02]  /*6f8a0*/  LDC R3, c[0x0][0x288] ;  /* 0x0000a200ff037b82 */ /* 0x000e640000000800 */
[C---:B-1----:R-:W-:Y:S01]  /*6f8b0*/  ISETP.GE.U32.AND P0, PT, R0.reuse, R3, PT ;  /* 0x000000030000720c */ /* 0x042fe20003f06070 */
[----:B------:R-:W-:-:S12]  /*6f8c0*/  VIADD R0, R0, 0x8 ;  /* 0x0000000800007836 */ /* 0x000fd80000000000 */
[----:B------:R1:W-:Y:S01]  /*6f8d0*/  @!P0 STG.E desc[UR4][R4.64], R8 ;  /* 0x0000000804008986 */ /* 0x0003e2000c101904 */
[----:B------:R-:W-:-:S13]  /*6f8e0*/  ISETP.GE.U32.AND P0, PT, R0, R3, PT ;  /* 0x000000030000720c */ /* 0x000fda0003f06070 */
[----:B------:R1:W-:Y:S02]  /*6f8f0*/  @!P0 STG.E desc[UR4][R4.64+0x20], R10 ;  /* 0x0000200a04008986 */ /* 0x0003e4000c101904 */
.L_x_63:
[----:B------:R-:W-:Y:S05]  /*6f900*/  BSYNC B0 ;  /* 0x0000000000007941 */ /* 0x000fea0003800000 */
.L_x_62:
[----:B-1----:R-:W1:Y:S02]  /*6f910*/  LDC.64 R4, c[0x0][0x730] ;  /* 0x0001cc00ff047b82 */ /* 0x002e640000000a00 */
[----:B-1----:R-:W-:-:S04]  /*6f920*/  ISETP.NE.U32.AND P0, PT, R4, RZ, PT ;  /* 0x000000ff0400720c */ /* 0x002fc80003f05070 */
[----:B------:R-:W-:-:S13]  /*6f930*/  ISETP.NE.AND.EX P0, PT, R5, RZ, PT, P0 ;  /* 0x000000ff0500720c */ /* 0x000fda0003f05300 */
[----:B------:R-:W-:Y:S05]  /*6f940*/  @P0 BRA `(.L_x_64) ;  /* 0x0000000000200947 */ /* 0x000fea0003800000 */
[----:B------:R-:W1:Y:S02]  /*6f950*/  LDC.64 R4, c[0x0][0x728] ;  /* 0x0001ca00ff047b82 */ /* 0x000e640000000a00 */
[----:B-1----:R-:W-:-:S04]  /*6f960*/  ISETP.NE.U32.AND P0, PT, R4, RZ, PT ;  /* 0x000000ff0400720c */ /* 0x002fc80003f05070 */
[----:B------:R-:W-:-:S13]  /*6f970*/  ISETP.NE.AND.EX P0, PT, R5, RZ, PT, P0 ;  /* 0x000000ff0500720c */ /* 0x000fda0003f05300 */
[----:B------:R-:W-:Y:S05]  /*6f980*/  @!P0 BRA `(.L_x_65) ;  /* 0x00000000000c8947 */ /* 0x000fea0003800000 */
[----:B------:R-:W1:Y:S02]  /*6f990*/  LDC.64 R4, c[0x0][0x728] ;  /* 0x0001ca00ff047b82 */ /* 0x000e640000000a00 */
[----:B-1----:R1:W5:Y:S01]  /*6f9a0*/  LDG.E R58, desc[UR4][R4.64] ;  /* 0x00000004043a7981 */ /* 0x002362000c1e1900 */
[----:B------:R-:W-:Y:S05]  /*6f9b0*/  BRA `(.L_x_64) ;  /* 0x0000000000047947 */ /* 0x000fea0003800000 */
.L_x_65:
[----:B------:R-:W2:Y:S02]  /*6f9c0*/  LDC R58, c[0x0][0x720] ;  /* 0x0001c800ff3a7b82 */ /* 0x000ea40000000800 */
.L_x_64:
[----:B------:R-:W-:-:S04]  /*6f9d0*/  MOV R0, RZ ;  /* 0x000000ff00007202 */ /* 0x000fc80000000f00 */
[----:B------:R-:W-:-:S13]  /*6f9e0*/  LOP3.LUT P0, RZ, R0, 0x1bf, RZ, 0xc0, !PT ;  /* 0x000001bf00ff7812 */ /* 0x000fda000780c0ff */
[----:B------:R-:W-:Y:S05]  /*6f9f0*/  @!P0 BRA `(.L_x_66) ;  /* 0x0000000000348947 */ /* 0x000fea0003800000 */
[----:B------:R-:W-:Y:S01]  /*6fa00*/  MOV R14, 0x0 ;  /* 0x00000000000e7802 */ /* 0x000fe20000000f00 */
[----:B-1----:R-:W1:Y:S01]  /*6fa10*/  LDC R4, c[0x4][0x70] ;  /* 0x01001c00ff047b82 */ /* 0x002e620000000800 */
[----:B------:R-:W-:Y:S01]  /*6fa20*/  MOV R8, 0x70 ;  /* 0x0000007000087802 */ /* 0x000fe20000000f00 */
[----:B------:R-:W-:Y:S01]  /*6fa30*/  IMAD.MOV.U32 R13, RZ, RZ, RZ ;  /* 0x000000ffff0d7224 */ /* 0x000fe200078e00ff */
[----:B------:R-:W-:-:S05]  /*6fa40*/  MOV R12, 0x1 ;  /* 0x00000001000c7802 */ /* 0x000fca0000000f00 */
[----:B------:R-:W3:Y:S08]  /*6fa50*/  LDC R5, c[0x4][0x74] ;  /* 0x01001d00ff057b82 */ /* 0x000ef00000000800 */
[----:B------:R-:W4:Y:S08]  /*6fa60*/  LDC R6, c[0x4][0x78] ;  /* 0x01001e00ff067b82 */ /* 0x000f300000000800 */
[----:B------:R-:W1:Y:S08]  /*6fa70*/  LDC R7, c[0x4][0x7c] ;  /* 0x01001f00ff077b82 */ /* 0x000e700000000800 */
[----:B------:R-:W1:Y:S08]  /*6fa80*/  LDC R10, c[0x4][0x8] ;  /* 0x01000200ff0a7b82 */ /* 0x000e700000000800 */
[----:B------:R-:W1:Y:S08]  /*6fa90*/  LDC R11, c[0x4][0xc] ;  /* 0x01000300ff0b7b82 */ /* 0x000e700000000800 */
[----:B------:R-:W1:Y:S02]  /*6faa0*/  LDC.64 R14, c[0x4][R14] ;  /* 0x010000000e0e7b82 */ /* 0x000e640000000a00 */
[----:B------:R-:W-:-:S07]  /*6fab0*/  LEPC R20, `(.L_x_66) ;  /* 0x000000001014794e */ /* 0x000fce0000000000 */
[----:B-12345:R-:W-:Y:S05]  /*6fac0*/  CALL.ABS.NOINC R14 ;  /* 0x000000000e007343 */ /* 0x03efea0003c00000 */
.L_x_66:
        /* <DEDUP_REMOVED lines=15> */
.L_x_67:
[----:B------:R-:W3:Y:S02]  /*6fbc0*/  S2R R20, SR_TID.X ;  /* 0x0000000000147919 */ /* 0x000ee40000002100 */
[C---:B---3--:R-:W-:Y:S02]  /*6fbd0*/  LOP3.LUT R21, R20.reuse, 0x7f, RZ, 0xc0, !PT ;  /* 0x0000007f14157812 */ /* 0x048fe400078ec0ff */
[----:B-1----:R-:W-:Y:S02]  /*6fbe0*/  SHF.L.U32 R4, R20, 0x5, RZ ;  /* 0x0000000514047819 */ /* 0x002fe400000006ff */
[----:B------:R-:W-:Y:S02]  /*6fbf0*/  IADD3 R0, R21, 0x1f, RZ ;  /* 0x0000001f15007810 */ /* 0x000fe40007ffe0ff */
[----:B------:R-:W-:Y:S02]  /*6fc00*/  SHF.R.U32.HI R3, RZ, 0x1, R20 ;  /* 0x00000001ff037819 */ /* 0x000fe40000011614 */
[----:B------:R-:W-:-:S02]  /*6fc10*/  ISETP.GT.U32.AND P1, PT, R0, 0x3e, PT ;  /* 0x0000003e0000780c */ /* 0x000fc40003f24070 */
[----:B------:R-:W-:Y:S02]  /*6fc20*/  LOP3.LUT R0, R4, 0xc0, RZ, 0xc0, !PT ;  /* 0x000000c004007812 */ /* 0x000fe400078ec0ff */
[----:B------:R-:W-:Y:S02]  /*6fc30*/  LOP3.LUT P2, RZ, R20, 0x4, RZ, 0xc0, !PT ;  /* 0x0000000414ff7812 */ /* 0x000fe4000784c0ff */
[----:B------:R-:W-:Y:S01]  /*6fc40*/  LOP3.LUT R0, R0, 0x8, R3, 0xf8, !PT ;  /* 0x0000000800007812 */ /* 0x000fe200078ef803 */
[----:B------:R-:W-:-:S05]  /*6fc50*/  IMAD.SHL.U32 R3, R20, 0x4, RZ ;  /* 0x0000000414037824 */ /* 0x000fca00078e00ff */
[----:B------:R-:W-:Y:S02]  /*6fc60*/  LOP3.LUT R0, R0, 0x18, R3, 0x78, !PT ;  /* 0x0000001800007812 */ /* 0x000fe400078e7803 */
[C---:B------:R-:W-:Y:S02]  /*6fc70*/  LOP3.LUT R3, R4.reuse, 0x20, RZ, 0xc0, !PT ;  /* 0x0000002004037812 */ /* 0x040fe400078ec0ff */
[----:B------:R-:W-:Y:S02]  /*6fc80*/  LOP3.LUT R4, R4, 0x100, RZ, 0xc0, !PT ;  /* 0x0000010004047812 */ /* 0x000fe400078ec0ff */
[----:B------:R-:W-:-:S04]  /*6fc90*/  LEA R3, R190, R3, 0x9 ;  /* 0x00000003be037211 */ /* 0x000fc800078e48ff */
[----:B------:R-:W-:Y:S02]  /*6fca0*/  IADD3 R0, R0, R3, R4 ;  /* 0x0000000300007210 */ /* 0x000fe40007ffe004 */
[----:B------:R-:W1:Y:S02]  /*6fcb0*/  LDC.64 R4, c[0x0][0x730] ;  /* 0x0001cc00ff047b82 */ /* 0x000e640000000a00 */
[----:B-1----:R-:W-:-:S04]  /*6fcc0*/  ISETP.NE.U32.AND P0, PT, R4, RZ, PT ;  /* 0x000000ff0400720c */ /* 0x002fc80003f05070 */
[----:B------:R-:W-:-:S13]  /*6fcd0*/  ISETP.NE.AND.EX P0, PT, R5, RZ, PT, P0 ;  /* 0x000000ff0500720c */ /* 0x000fda0003f05300 */
[----:B--2--5:R-:W1:Y:S02]  /*6fce0*/  @P0 LDC R58, c[0x0][0x720] ;  /* 0x0001c800ff3a0b82 */ /* 0x024e640000000800 */
[-C--:B-1----:R-:W-:Y:S01]  /*6fcf0*/  FMUL R4, R59, R58.reuse ;  /* 0x0000003a3b047220 */ /* 0x082fe20000400000 */
[-C--:B------:R-:W-:Y:S01]  /*6fd00*/  FMUL R55, R55, R58.reuse ;  /* 0x0000003a37377220 */ /* 0x080fe20000400000 */
[-C--:B------:R-:W-:Y:S01]  /*6fd10*/  FMUL R2, R2, R58.reuse ;  /* 0x0000003a02027220 */ /* 0x080fe20000400000 */
[-C--:B------:R-:W-:Y:S01]  /*6fd20*/  FMUL R5, R26, R58.reuse ;  /* 0x0000003a1a057220 */ /* 0x080fe20000400000 */
[-C--:B------:R-:W-:Y:S01]  /*6fd30*/  FMUL R6, R52, R58.reuse ;  /* 0x0000003a34067220 */ /* 0x080fe20000400000 */
[-C--:B------:R-:W-:Y:S01]  /*6fd40*/  FMUL R48, R48, R58.reuse ;  /* 0x0000003a30307220 */ /* 0x080fe20000400000 */
[-C--:B------:R-:W-:Y:S01]  /*6fd50*/  FMUL R7, R28, R58.reuse ;  /* 0x0000003a1c077220 */ /* 0x080fe20000400000 */
[----:B------:R-:W-:Y:S01]  /*6fd60*/  FMUL R29, R29, R58 ;  /* 0x0000003a1d1d7220 */ /* 0x000fe20000400000 */
[----:B------:R-:W-:-:S02]  /*6fd70*/  F2FP.BF16.F32.PACK_AB R4, R55, R4 ;  /* 0x000000043704723e */ /* 0x000fc400000010ff */
[----:B------:R-:W-:Y:S02]  /*6fd80*/  F2FP.BF16.F32.PACK_AB R5, R5, R2 ;  /* 0x000000020505723e */ /* 0x000fe400000010ff */
[----:B------:R-:W-:Y:S02]  /*6fd90*/  F2FP.BF16.F32.PACK_AB R6, R48, R6 ;  /* 0x000000063006723e */ /* 0x000fe400000010ff */
[----:B------:R-:W-:Y:S01]  /*6fda0*/  F2FP.BF16.F32.PACK_AB R7, R29, R7 ;  /* 0x000000071d07723e */ /* 0x000fe200000010ff */
[----:B------:R-:W-:Y:S06]  /*6fdb0*/  @P1 BRA `(.L_x_68) ;  /* 0x0000000000041947 */ /* 0x000fec0003800000 */
[----:B------:R-:W-:-:S04]  /*6fdc0*/  DEPBAR.LE SB0, 0x1 ;  /* 0x000080400000791a */ /* 0x000fc80000000000 */
.L_x_68:
[----:B------:R-:W-:Y:S05]  /*6fdd0*/  WARPSYNC.ALL ;  /* 0x0000000000007948 */ /* 0x000fea0003800000 */
[----:B------:R-:W-:Y:S01]  /*6fde0*/  BAR.SYNC.DEFER_BLOCKING 0x1, 0x80 ;  /* 0x0042000000007b1d */ /* 0x000fe20000010000 */
[----:B------:R-:W-:Y:S01]  /*6fdf0*/  LEA R2, R0, R252, 0x1 ;  /* 0x000000fc00027211 */ /* 0x000fe200078e08ff */
[----:B------:R-:W-:Y:S02]  /*6fe00*/  IMAD.MOV.U32 R3, RZ, RZ, 0x10 ;  /* 0x00000010ff037424 */ /* 0x000fe400078e00ff */
[-C--:B------:R-:W-:Y:S01]  /*6fe10*/  FMUL R23, R23, R58.reuse ;  /* 0x0000003a17177220 */ /* 0x080fe20000400000 */
[-C--:B------:R-:W-:Y:S01]  /*6fe20*/  FMUL R0, R25, R58.reuse ;  /* 0x0000003a19007220 */ /* 0x080fe20000400000 */
[-C--:B------:R-:W-:Y:S01]  /*6fe30*/  FMUL R56, R56, R58.reuse ;  /* 0x0000003a38387220 */ /* 0x080fe20000400000 */
[-C--:B------:R-:W-:Y:S01]  /*6fe40*/  FMUL R27, R27, R58.reuse ;  /* 0x0000003a1b1b7220 */ /* 0x080fe20000400000 */
[-C--:B------:R-:W-:Y:S01]  /*6fe50*/  FMUL R47, R47, R58.reuse ;  /* 0x0000003a2f2f7220 */ /* 0x080fe20000400000 */
[----:B------:R-:W-:Y:S01]  /*6fe60*/  SEL R8, R3, 0xfffffff0, !P2 ;  /* 0xfffffff003087807 */ /* 0x000fe20005000000 */
[----:B------:R-:W2:Y:S04]  /*6fe70*/  LDL.LU R12, [R1+0x4] ;  /* 0x00000400010c7983 */ /* 0x000ea80000300800 */
[----:B------:R-:W3:Y:S04]  /*6fe80*/  LDL.LU R15, [R1] ;  /* 0x00000000010f7983 */ /* 0x000ee80000300800 */
[----:B------:R-:W4:Y:S04]  /*6fe90*/  LDL.LU R25, [R1+0x14] ;  /* 0x0000140001197983 */ /* 0x000f280000300800 */
[----:B------:R-:W5:Y:S04]  /*6fea0*/  LDL.LU R21, [R1+0x10] ;  /* 0x0000100001157983 */ /* 0x000f680000300800 */
[----:B------:R1:W-:Y:S04]  /*6feb0*/  STSM.16.M88.4 [R2], R4 ;  /* 0x0000000402007844 */ /* 0x0003e80000000200 */
[----:B------:R-:W3:Y:S01]  /*6fec0*/  LDL.LU R20, [R1+0x24] ;  /* 0x0000240001147983 */ /* 0x000ee20000300800 */
[-C--:B------:R-:W-:Y:S01]  /*6fed0*/  FMUL R14, R31, R58.reuse ;  /* 0x0000003a1f0e7220 */ /* 0x080fe20000400000 */
[-C--:B-1----:R-:W-:Y:S01]  /*6fee0*/  FMUL R4, R62, R58.reuse ;  /* 0x0000003a3e047220 */ /* 0x082fe20000400000 */
[-C--:B------:R-:W-:Y:S01]  /*6fef0*/  FMUL R5, R24, R58.reuse ;  /* 0x0000003a18057220 */ /* 0x080fe20000400000 */
[----:B------:R-:W-:Y:S01]  /*6ff00*/  FMUL R6, R51, R58 ;  /* 0x0000003a33067220 */ /* 0x000fe20000400000 */
[----:B------:R-:W-:-:S02]  /*6ff10*/  F2FP.BF16.F32.PACK_AB R7, R0, R23 ;  /* 0x000000170007723e */ /* 0x000fc400000010ff */
[----:B------:R-:W-:Y:S01]  /*6ff20*/  F2FP.BF16.F32.PACK_AB R4, R56, R4 ;  /* 0x000000043804723e */ /* 0x000fe200000010ff */
[----:B------:R-:W3:Y:S01]  /*6ff30*/  LDL.LU R23, [R1+0x20] ;  /* 0x0000200001177983 */ /* 0x000ee20000300800 */
[----:B------:R-:W-:Y:S02]  /*6ff40*/  F2FP.BF16.F32.PACK_AB R5, R27, R5 ;  /* 0x000000051b05723e */ /* 0x000fe400000010ff */
[----:B------:R-:W-:Y:S01]  /*6ff50*/  F2FP.BF16.F32.PACK_AB R6, R47, R6 ;  /* 0x000000062f06723e */ /* 0x000fe200000010ff */
[----:B------:R-:W3:Y:S01]  /*6ff60*/  LDL.LU R24, [R1+0x34] ;  /* 0x0000340001187983 */ /* 0x000ee20000300800 */
[----:B------:R-:W-:-:S03]  /*6ff70*/  LEA R0, R8, R2, 0x1 ;  /* 0x0000000208007211 */ /* 0x000fc600078e08ff */
[----:B------:R-:W3:Y:S04]  /*6ff80*/  LDL.LU R27, [R1+0x30] ;  /* 0x00003000011b7983 */ /* 0x000ee80000300800 */
[----:B------:R1:W-:Y:S01]  /*6ff90*/  STSM.16.M88.4 [R0], R4 ;  /* 0x0000000400007844 */ /* 0x0003e20000000200 */
[----:B------:R-:W-:-:S03]  /*6ffa0*/  FMUL R3, R246, R58 ;  /* 0x0000003af6037220 */ /* 0x000fc60000400000 */
[----:B------:R-:W3:Y:S04]  /*6ffb0*/  LDL.LU R28, [R1+0x44] ;  /* 0x00004400011c7983 */ /* 0x000ee80000300800 */
[----:B------:R-:W3:Y:S01]  /*6ffc0*/  LDL.LU R31, [R1+0x40] ;  /* 0x00004000011f7983 */ /* 0x000ee20000300800 */
[-C--:B------:R-:W-:Y:S01]  /*6ffd0*/  FMUL R190, R82, R58.reuse ;  /* 0x0000003a52be7220 */ /* 0x080fe20000400000 */
[-C--:B-1----:R-:W-:Y:S01]  /*6ffe0*/  FMUL R6, R18, R58.reuse ;  /* 0x0000003a12067220 */ /* 0x082fe20000400000 */
[-C--:B------:R-:W-:Y:S01]  /*6fff0*/  FMUL R18, R33, R58.reuse ;  /* 0x0000003a21127220 */ /* 0x080fe20000400000 */
[-C--:B------:R-:W-:Y:S01]  /*70000*/  FMUL R62, R64, R58.reuse ;  /* 0x0000003a403e7220 */ /* 0x080fe20000400000 */
[----:B------:R-:W2:Y:S04]  /*70010*/  LDL.LU R33, [R1+0x54] ;  /* 0x0000540001217983 */ /* 0x000ea80000300800 */
[----:B------:R-:W4:Y:S04]  /*70020*/  LDL.LU R52, [R1+0x50] ;  /* 0x0000500001347983 */ /* 0x000f280000300800 */
[----:B------:R-:W3:Y:S04]  /*70030*/  LDL.LU R246, [R1+0x64] ;  /* 0x0000640001f67983 */ /* 0x000ee80000300800 */
[----:B------:R-:W5:Y:S04]  /*70040*/  LDL.LU R55, [R1+0x60] ;  /* 0x0000600001377983 */ /* 0x000f680000300800 */
[----:B------:R-:W2:Y:S01]  /*70050*/  LDL.LU R56, [R1+0x74] ;  /* 0x0000740001387983 */ /* 0x000ea20000300800 */
[-C--:B------:R-:W-:Y:S01]  /*70060*/  FMUL R82, R83, R58.reuse ;  /* 0x0000003a53527220 */ /* 0x080fe20000400000 */
[----:B------:R-:W-:-:S02]  /*70070*/  FMUL R83, R245, R58 ;  /* 0x0000003af5537220 */ /* 0x000fc40000400000 */
[----:B------:R-:W3:Y:S01]  /*70080*/  LDL.LU R245, [R1+0x70] ;  /* 0x0000700001f57983 */ /* 0x000ee20000300800 */
[-C--:B------:R-:W-:Y:S01]  /*70090*/  FMUL R64, R68, R58.reuse ;  /* 0x0000003a44407220 */ /* 0x080fe20000400000 */
[-C--:B------:R-:W-:Y:S01]  /*700a0*/  FMUL R68, R72, R58.reuse ;  /* 0x0000003a48447220 */ /* 0x080fe20000400000 */
[-C--:B------:R-:W-:Y:S01]  /*700b0*/  FMUL R72, R78, R58.reuse ;  /* 0x0000003a4e487220 */ /* 0x080fe20000400000 */
[-C--:B------:R-:W-:Y:S01]  /*700c0*/  FMUL R78, R244, R58.reuse ;  /* 0x0000003af44e7220 */ /* 0x080fe20000400000 */
[-C--:B------:R-:W-:Y:S01]  /*700d0*/  FMUL R5, R22, R58.reuse ;  /* 0x0000003a16057220 */ /* 0x080fe20000400000 */
[----:B------:R-:W3:Y:S01]  /*700e0*/  LDL.LU R244, [R1+0x84] ;  /* 0x0000840001f47983 */ /* 0x000ee20000300800 */
[-C--:B------:R-:W-:Y:S01]  /*700f0*/  FMUL R13, R17, R58.reuse ;  /* 0x0000003a110d7220 */ /* 0x080fe20000400000 */
[-C--:B------:R-:W-:Y:S01]  /*70100*/  FMUL R17, R30, R58.reuse ;  /* 0x0000003a1e117220 */ /* 0x080fe20000400000 */
[-C--:B------:R-:W-:Y:S01]  /*70110*/  FMUL R22, R35, R58.reuse ;  /* 0x0000003a23167220 */ /* 0x080fe20000400000 */
[----:B------:R-:W3:Y:S01]  /*70120*/  LDL.LU R47, [R1+0x80] ;  /* 0x00008000012f7983 */ /* 0x000ee20000300800 */
[-C--:B------:R-:W-:Y:S01]  /*70130*/  FMUL R26, R37, R58.reuse ;  /* 0x0000003a251a7220 */ /* 0x080fe20000400000 */
[----:B------:R-:W-:-:S02]  /*70140*/  FMUL R30, R39, R58 ;  /* 0x0000003a271e7220 */ /* 0x000fc40000400000 */
[----:B------:R-:W3:Y:S01]  /*70150*/  LDL.LU R48, [R1+0x94] ;  /* 0x0000940001307983 */ /* 0x000ee20000300800 */
[----:B------:R-:W-:-:S03]  /*70160*/  FMUL R37, R40, R58 ;  /* 0x0000003a28257220 */ /* 0x000fc60000400000 */
[----:B------:R-:W3:Y:S01]  /*70170*/  LDL.LU R51, [R1+0x90] ;  /* 0x0000900001337983 */ /* 0x000ee20000300800 */
[-C--:B------:R-:W-:Y:S01]  /*70180*/  FMUL R9, R19, R58.reuse ;  /* 0x0000003a13097220 */ /* 0x080fe20000400000 */
[----:B------:R-:W-:Y:S01]  /*70190*/  @!PT LDS RZ, [RZ] ;  /* 0x00000000fffff984 */ /* 0x000fe20000000800 */
[----:B------:R-:W-:Y:S01]  /*701a0*/  @!PT LDS RZ, [RZ] ;  /* 0x00000000fffff984 */ /* 0x000fe20000000800 */
[----:B------:R-:W-:Y:S01]  /*701b0*/  @!PT LDS RZ, [RZ] ;  /* 0x00000000fffff984 */ /* 0x000fe20000000800 */
[----:B------:R-:W-:Y:S01]  /*701c0*/  @!PT LDS RZ, [RZ] ;  /* 0x00000000fffff984 */ /* 0x000fe20000000800 */
[----:B------:R1:W-:Y:S06]  /*701d0*/  MEMBAR.ALL.CTA ;  /* 0x0000000000007992 */ /* 0x0003ec0000008000 */
[----:B-1----:R-:W1:Y:S01]  /*701e0*/  FENCE.VIEW.ASYNC.S ;  /* 0x00000000000073c6 */ /* 0x002e620000000000 */
[----:B----4-:R-:W-:-:S03]  /*701f0*/  FMUL R35, R52, R58 ;  /* 0x0000003a34237220 */ /* 0x010fc60000400000 */
[----:B------:R-:W4:Y:S01]  /*70200*/  LDL.LU R52, [R1+0xa4] ;  /* 0x0000a40001347983 */ /* 0x000f220000300800 */
[----:B-----5:R-:W-:-:S03]  /*70210*/  FMUL R39, R55, R58 ;  /* 0x0000003a37277220 */ /* 0x020fc60000400000 */
[----:B------:R-:W5:Y:S01]  /*70220*/  LDL.LU R55, [R1+0xa0] ;  /* 0x0000a00001377983 */ /* 0x000f620000300800 */
[----:B--2---:R-:W-:-:S03]  /*70230*/  FMUL R40, R56, R58 ;  /* 0x0000003a38287220 */ /* 0x004fc60000400000 */
[----:B------:R-:W2:Y:S01]  /*70240*/  LDL.LU R56, [R1+0xb0] ;  /* 0x0000b00001387983 */ /* 0x000ea20000300800 */
[-C--:B------:R-:W-:Y:S01]  /*70250*/  FMUL R19, R21, R58.reuse ;  /* 0x0000003a15137220 */ /* 0x080fe20000400000 */
[-C--:B------:R-:W-:Y:S01]  /*70260*/  FMUL R21, R32, R58.reuse ;  /* 0x0000003a20157220 */ /* 0x080fe20000400000 */
[-C--:B------:R-:W-:Y:S01]  /*70270*/  FMUL R32, R33, R58.reuse ;  /* 0x0000003a21207220 */ /* 0x080fe20000400000 */
[-C--:B------:R-:W-:Y:S01]  /*70280*/  FMUL R33, R38, R58.reuse ;  /* 0x0000003a26217220 */ /* 0x080fe20000400000 */
[-C--:B------:R-:W-:Y:S01]  /*70290*/  FMUL R38, R43, R58.reuse ;  /* 0x0000003a2b267220 */ /* 0x080fe20000400000 */
[-C--:B---3--:R-:W-:Y:S02]  /*702a0*/  FMUL R43, R245, R58.reuse ;  /* 0x0000003af52b7220 */ /* 0x088fe40000400000 */
[----:B------:R-:W3:Y:S01]  /*702b0*/  S2R R245, SR_TID.X ;  /* 0x0000000000f57919 */ /* 0x000ee20000002100 */
[-C--:B------:R-:W-:Y:S01]  /*702c0*/  FMUL R60, R60, R58.reuse ;  /* 0x0000003a3c3c7220 */ /* 0x080fe20000400000 */
[-C--:B------:R-:W-:Y:S01]  /*702d0*/  FMUL R59, R66, R58.reuse ;  /* 0x0000003a423b7220 */ /* 0x080fe20000400000 */
[-C--:B------:R-:W-:Y:S01]  /*702e0*/  FMUL R10, R16, R58.reuse ;  /* 0x0000003a100a7220 */ /* 0x080fe20000400000 */
[-C--:B------:R-:W-:Y:S01]  /*702f0*/  FMUL R16, R25, R58.reuse ;  /* 0x0000003a19107220 */ /* 0x080fe20000400000 */
[-C--:B------:R-:W-:Y:S01]  /*70300*/  FMUL R61, R61, R58.reuse ;  /* 0x0000003a3d3d7220 */ /* 0x080fe20000400000 */
[-C--:B------:R-:W-:Y:S01]  /*70310*/  FMUL R242, R242, R58.reuse ;  /* 0x0000003af2f27220 */ /* 0x080fe20000400000 */
[----:B------:R-:W-:Y:S01]  /*70320*/  F2FP.BF16.F32.PACK_AB R60, R60, R59 ;  /* 0x0000003b3c3c723e */ /* 0x000fe200000010ff */
        /* <DEDUP_REMOVED lines=11> */
[----:B------:R-:W-:-:S02]  /*703e0*/  VIADD R59, R2, 0x1000 ;  /* 0x00001000023b7836 */ /* 0x000fc40000000000 */
[-C--:B------:R-:W-:Y:S01]  /*703f0*/  FMUL R34, R41, R58.reuse ;  /* 0x0000003a29227220 */ /* 0x080fe20000400000 */
[-C--:B------:R-:W-:Y:S01]  /*70400*/  FMUL R70, R74, R58.reuse ;  /* 0x0000003a4a467220 */ /* 0x080fe20000400000 */
[-C--:B------:R-:W-:Y:S01]  /*70410*/  FMUL R41, R42, R58.reuse ;  /* 0x0000003a2a297220 */ /* 0x080fe20000400000 */
[----:B------:R-:W-:Y:S01]  /*70420*/  BSSY B0, `(.L_x_69) ;  /* 0x00000da000007945 */ /* 0x000fe20003800000 */
[-C--:B------:R-:W-:Y:S01]  /*70430*/  FMUL R74, R79, R58.reuse ;  /* 0x0000003a4f4a7220 */ /* 0x080fe20000400000 */
[-C--:B------:R-:W-:Y:S01]  /*70440*/  FMUL R29, R36, R58.reuse ;  /* 0x0000003a241d7220 */ /* 0x080fe20000400000 */
[----:B---3--:R-:W-:Y:S02]  /*70450*/  LOP3.LUT P0, RZ, R245, 0x4, RZ, 0xc0, !PT ;  /* 0x00000004f5ff7812 */ /* 0x008fe4000780c0ff */
[----:B------:R-:W-:Y:S01]  /*70460*/  MOV R245, 0x10 ;  /* 0x0000001000f57802 */ /* 0x000fe20000000f00 */
[----:B------:R-:W-:-:S03]  /*70470*/  FMUL R42, R44, R58 ;  /* 0x0000003a2c2a7220 */ /* 0x000fc60000400000 */
[----:B------:R-:W-:Y:S01]  /*70480*/  SEL R245, R245, 0xfffffff0, !P0 ;  /* 0xfffffff0f5f57807 */ /* 0x000fe20004000000 */
        /* <DEDUP_REMOVED lines=184> */
[----:B------:R-:W-:-:S02]  /*71010*/  LEA R59, R245, R59, 0x1 ;  /* 0x0000003bf53b7211 */ /* 0x000fc400078e08ff */
[----:B------:R-:W-:Y:S02]  /*71020*/  F2FP.BF16.F32.PACK_AB R61, R61, R242 ;  /* 0x000000f23d3d723e */ /* 0x000fe400000010ff */
[----:B------:R-:W-:Y:S02]  /*71030*/  F2FP.BF16.F32.PACK_AB R62, R62, R241 ;  /* 0x000000f13e3e723e */ /* 0x000fe400000010ff */
[----:B------:R-:W-:Y:S02]  /*71040*/  F2FP.BF16.F32.PACK_AB R63, R63, R240 ;  /* 0x000000f03f3f723e */ /* 0x000fe400000010ff */
[----:B------:R-:W-:Y:S02]  /*71050*/  F2FP.BF16.F32.PACK_AB R64, R64, R239 ;  /* 0x000000ef4040723e */ /* 0x000fe400000010ff */
[----:B------:R-:W-:Y:S02]  /*71060*/  F2FP.BF16.F32.PACK_AB R65, R65, R238 ;  /* 0x000000ee4141723e */ /* 0x000fe400000010ff */
[----:B------:R-:W-:-:S02]  /*71070*/  F2FP.BF16.F32.PACK_AB R66, R66, R237 ;  /* 0x000000ed4242723e */ /* 0x000fc400000010ff */
[----:B------:R-:W-:Y:S01]  /*71080*/  F2FP.BF16.F32.PACK_AB R67, R67, R236 ;  /* 0x000000ec4343723e */ /* 0x000fe200000010ff */
[-C--:B----4-:R-:W-:Y:S01]  /*71090*/  FMUL R52, R52, R58.reuse ;  /* 0x0000003a34347220 */ /* 0x090fe20000400000 */
[-C--:B-----5:R-:W-:Y:S01]  /*710a0*/  FMUL R55, R55, R58.reuse ;  /* 0x0000003a37377220 */ /* 0x0a0fe20000400000 */
[-C--:B--2---:R-:W-:Y:S01]  /*710b0*/  FMUL R56, R56, R58.reuse ;  /* 0x0000003a38387220 */ /* 0x084fe20000400000 */
[----:B------:R-:W-:Y:S01]  /*710c0*/  FMUL R58, R243, R58 ;  /* 0x0000003af33a7220 */ /* 0x000fe20000400000 */
[----:B-1----:R-:W-:Y:S06]  /*710d0*/  BAR.SYNC.DEFER_BLOCKING 0x1, 0x80 ;  /* 0x0042000000007b1d */ /* 0x002fec0000010000 */
[----:B------:R-:W-:Y:S05]  /*710e0*/  @P1 BRA `(.L_x_70) ;  /* 0x0000000000341947 */ /* 0x000fea0003800000 */
[----:B------:R-:W1:Y:S01]  /*710f0*/  LDC.64 R236, c[0x0][0x198] ;  /* 0x00006600ffec7b82 */ /* 0x000e620000000a00 */
[----:B------:R-:W-:Y:S01]  /*71100*/  R2UR UR8, R252 ;  /* 0x00000000fc0872ca */ /* 0x000fe200000e0000 */
[----:B------:R-:W-:Y:S01]  /*71110*/  UMOV UR9, URZ ;  /* 0x0000003f00097c82 */ /* 0x000fe20008000000 */
[----:B------:R-:W-:Y:S01]  /*71120*/  UMOV UR10, UR43 ;  /* 0x0000002b000a7c82 */ /* 0x000fe20008000000 */
[----:B------:R-:W-:Y:S01]  /*71130*/  UMOV UR11, UR36 ;  /* 0x00000024000b7c82 */ /* 0x000fe20008000000 */
[----:B------:R-:W-:Y:S01]  /*71140*/  UMOV UR12, UR37 ;  /* 0x00000025000c7c82 */ /* 0x000fe20008000000 */
[----:B-1----:R-:W-:-:S04]  /*71150*/  IADD3 R238, P0, R236, 0x670, RZ ;  /* 0x00000670ecee7810 */ /* 0x002fc80007f1e0ff */
[----:B------:R-:W-:Y:S02]  /*71160*/  IADD3.X R236, RZ, R237, RZ, P0, !PT ;  /* 0x000000edffec7210 */ /* 0x000fe400007fe4ff */
[----:B------:R-:W-:Y:S02]  /*71170*/  R2UR UR4, R238 ;  /* 0x00000000ee0472ca */ /* 0x000fe400000e0000 */
[----:B------:R-:W-:-:S13]  /*71180*/  R2UR UR5, R236 ;  /* 0x00000000ec0572ca */ /* 0x000fda00000e0000 */
[----:B------:R1:W-:Y:S01]  /*71190*/  UTMASTG.4D [UR8], [UR4] ;  /* 0x00000008040073b5 */ /* 0x0003e20008018000 */
[----:B------:R0:W-:Y:S01]  /*711a0*/  UTMACMDFLUSH ;  /* 0x00000000000079b7 */ /* 0x0001e20000000000 */
[----:B-1----:R-:W-:-:S04]  /*711b0*/  DEPBAR.LE SB0, 0x1 ;  /* 0x000080400000791a */ /* 0x002fc80000000000 */
.L_x_70:
[----:B------:R-:W-:Y:S05]  /*711c0*/  BSYNC B0 ;  /* 0x0000000000007941 */ /* 0x000fea0003800000 */
.L_x_69:
[----:B------:R-:W-:Y:S01]  /*711d0*/  BAR.SYNC.DEFER_BLOCKING 0x1, 0x80 ;  /* 0x0042000000007b1d */ /* 0x000fe20000010000 */
[----:B------:R-:W-:Y:S02]  /*711e0*/  F2FP.BF16.F32.PACK_AB R68, R235, R68 ;  /* 0x00000044eb44723e */ /* 0x000fe400000010ff */
[----:B------:R-:W-:Y:S02]  /*711f0*/  F2FP.BF16.F32.PACK_AB R69, R234, R69 ;  /* 0x00000045ea45723e */ /* 0x000fe400000010ff */
[----:B------:R-:W-:Y:S01]  /*71200*/  F2FP.BF16.F32.PACK_AB R70, R233, R70 ;  /* 0x00000046e946723e */ /* 0x000fe200000010ff */
[----:B------:R-:W-:Y:S01]  /*71210*/  BSSY B0, `(.L_x_71) ;  /* 0x000001e000007945 */ /* 0x000fe20003800000 */
[----:B------:R-:W-:Y:S02]  /*71220*/  F2FP.BF16.F32.PACK_AB R71, R232, R71 ;  /* 0x00000047e847723e */ /* 0x000fe400000010ff */
[----:B------:R-:W-:Y:S02]  /*71230*/  F2FP.BF16.F32.PACK_AB R72, R231, R72 ;  /* 0x00000048e748723e */ /* 0x000fe400000010ff */
[----:B------:R-:W-:-:S02]  /*71240*/  F2FP.BF16.F32.PACK_AB R73, R230, R73 ;  /* 0x00000049e649723e */ /* 0x000fc400000010ff */
[----:B------:R-:W-:Y:S02]  /*71250*/  F2FP.BF16.F32.PACK_AB R74, R229, R74 ;  /* 0x0000004ae54a723e */ /* 0x000fe400000010ff */
[----:B------:R-:W-:Y:S01]  /*71260*/  F2FP.BF16.F32.PACK_AB R75, R228, R75 ;  /* 0x0000004be44b723e */ /* 0x000fe200000010ff */
[----:B------:R1:W-:Y:S04]  /*71270*/  STSM.16.M88.4 [R2+0x1000], R60 ;  /* 0x0010003c02007844 */ /* 0x0003e80000000200 */
[----:B------:R1:W-:Y:S01]  /*71280*/  STSM.16.M88.4 [R0+0x1000], R64 ;  /* 0x0010004000007844 */ /* 0x0003e20000000200 */
[----:B------:R-:W-:Y:S01]  /*71290*/  @!PT LDS RZ, [RZ] ;  /* 0x00000000fffff984 */ /* 0x000fe20000000800 */
[----:B------:R-:W-:Y:S01]  /*712a0*/  @!PT LDS RZ, [RZ] ;  /* 0x00000000fffff984 */ /* 0x000fe20000000800 */
[----:B------:R-:W-:Y:S01]  /*712b0*/  @!PT LDS RZ, [RZ] ;  /* 0x00000000fffff984 */ /* 0x000fe20000000800 */
[----:B------:R-:W-:Y:S01]  /*712c0*/  @!PT LDS RZ, [RZ] ;  /* 0x00000000fffff984 */ /* 0x000fe20000000800 */
[----:B------:R2:W-:Y:S06]  /*712d0*/  MEMBAR.ALL.CTA ;  /* 0x0000000000007992 */ /* 0x0005ec0000008000 */
[----:B--2---:R-:W2:Y:S02]  /*712e0*/  FENCE.VIEW.ASYNC.S ;  /* 0x00000000000073c6 */ /* 0x004ea40000000000 */
[----:B--2---:R-:W-:Y:S06]  /*712f0*/  BAR.SYNC.DEFER_BLOCKING 0x1, 0x80 ;  /* 0x0042000000007b1d */ /* 0x004fec0000010000 */
[----:B------:R-:W-:Y:S05]  /*71300*/  @P1 BRA `(.L_x_72) ;  /* 0x0000000000381947 */ /* 0x000fea0003800000 */
[----:B-1----:R-:W1:Y:S01]  /*71310*/  LDC.64 R60, c[0x0][0x198] ;  /* 0x00006600ff3c7b82 */ /* 0x002e620000000a00 */
[----:B------:R-:W-:Y:S01]  /*71320*/  R2UR UR8, R252 ;  /* 0x00000000fc0872ca */ /* 0x000fe200000e0000 */
[----:B------:R-:W-:Y:S01]  /*71330*/  UMOV UR9, 0x20 ;  /* 0x0000002000097882 */ /* 0x000fe20000000000 */
[----:B------:R-:W-:Y:S01]  /*71340*/  UMOV UR10, UR43 ;  /* 0x0000002b000a7c82 */ /* 0x000fe20008000000 */
[----:B------:R-:W-:Y:S01]  /*71350*/  UMOV UR11, UR36 ;  /* 0x00000024000b7c82 */ /* 0x000fe20008000000 */
[----:B------:R-:W-:-:S09]  /*71360*/  UMOV UR12, UR37 ;  /* 0x00000025000c7c82 */ /* 0x000fd20008000000 */
[----:B------:R-:W-:Y:S01]  /*71370*/  UIADD3 UR8, UR8, 0x1000, URZ ;  /* 0x0000100008087890 */ /* 0x000fe2000fffe03f */
[----:B-1----:R-:W-:-:S04]  /*71380*/  IADD3 R62, P0, R60, 0x670, RZ ;  /* 0x000006703c3e7810 */ /* 0x002fc80007f1e0ff */
[----:B------:R-:W-:Y:S01]  /*71390*/  R2UR UR4, R62 ;  /* 0x000000003e0472ca */ /* 0x000fe200000e0000 */
[----:B------:R-:W-:-:S05]  /*713a0*/  IMAD.X R60, RZ, RZ, R61, P0 ;  /* 0x000000ffff3c7224 */ /* 0x000fca00000e063d */
[----:B------:R-:W-:-:S13]  /*713b0*/  R2UR UR5, R60 ;  /* 0x000000003c0572ca */ /* 0x000fda00000e0000 */
[----:B------:R2:W-:Y:S01]  /*713c0*/  UTMASTG.4D [UR8], [UR4] ;  /* 0x00000008040073b5 */ /* 0x0005e20008018000 */
[----:B------:R0:W-:Y:S01]  /*713d0*/  UTMACMDFLUSH ;  /* 0x00000000000079b7 */ /* 0x0001e20000000000 */
[----:B--2---:R-:W-:-:S04]  /*713e0*/  DEPBAR.LE SB0, 0x1 ;  /* 0x000080400000791a */ /* 0x004fc80000000000 */
.L_x_72:
[----:B------:R-:W-:Y:S05]  /*713f0*/  BSYNC B0 ;  /* 0x0000000000007941 */ /* 0x000fea0003800000 */
.L_x_71:
[----:B------:R-:W-:Y:S01]  /*71400*/  BAR.SYNC.DEFER_BLOCKING 0x1, 0x80 ;  /* 0x0042000000007b1d */ /* 0x000fe20000010000 */
[----:B-1----:R-:W-:Y:S02]  /*71410*/  F2FP.BF16.F32.PACK_AB R60, R227, R226 ;  /* 0x000000e2e33c723e */ /* 0x002fe400000010ff */
        /* <DEDUP_REMOVED lines=8> */
[----:B------:R1:W-:Y:S04]  /*714a0*/  STSM.16.M88.4 [R2], R68 ;  /* 0x0000004402007844 */ /* 0x0003e80000000200 */
[----:B------:R1:W-:Y:S01]  /*714b0*/  STSM.16.M88.4 [R0], R72 ;  /* 0x0000004800007844 */ /* 0x0003e20000000200 */
        /* <DEDUP_REMOVED lines=20> */
[----:B--2---:R-:W-:-:S04]  /*71600*/  DEPBAR.LE SB0, 0x1 ;  /* 0x000080400000791a */ /* 0x004fc80000000000 */
.L_x_74:
[----:B------:R-:W-:Y:S05]  /*71610*/  BSYNC B0 ;  /* 0x0000000000007941 */ /* 0x000fea0003800000 */
.L_x_73:
        /* <DEDUP_REMOVED lines=28> */
[----:B------:R-:W-:Y:S02]  /*717e0*/  IADD3.X R60, RZ, R61, RZ, P0, !PT ;  /* 0x0000003dff3c7210 */ /* 0x000fe400007fe4ff */
[----:B------:R-:W-:Y:S02]  /*717f0*/  R2UR UR4, R62 ;  /* 0x000000003e0472ca */ /* 0x000fe400000e0000 */
[----:B------:R-:W-:-:S13]  /*71800*/  R2UR UR5, R60 ;  /* 0x000000003c0572ca */ /* 0x000fda00000e0000 */
[----:B------:R2:W-:Y:S01]  /*71810*/  UTMASTG.4D [UR8], [UR4] ;  /* 0x00000008040073b5 */ /* 0x0005e20008018000 */
[----:B------:R0:W-:Y:S01]  /*71820*/  UTMACMDFLUSH ;  /* 0x00000000000079b7 */ /* 0x0001e20000000000 */
[----:B--2---:R-:W-:-:S04]  /*71830*/  DEPBAR.LE SB0, 0x1 ;  /* 0x000080400000791a */ /* 0x004fc80000000000 */
.L_x_76:
[----:B------:R-:W-:Y:S05]  /*71840*/  BSYNC B0 ;  /* 0x0000000000007941 */ /* 0x000fea0003800000 */
.L_x_75:
        /* <DEDUP_REMOVED lines=27> */
[----:B------:R-:W-:Y:S01]  /*71a00*/  R2UR UR4, R70 ;  /* 0x00000000460472ca */ /* 0x000fe200000e0000 */
[----:B------:R-:W-:-:S05]  /*71a10*/  IMAD.X R68, RZ, RZ, R69, P0 ;  /* 0x000000ffff447224 */ /* 0x000fca00000e0645 */
[----:B------:R-:W-:-:S13]  /*71a20*/  R2UR UR5, R68 ;  /* 0x00000000440572ca */ /* 0x000fda00000e0000 */
[----:B------:R2:W-:Y:S01]  /*71a30*/  UTMASTG.4D [UR8], [UR4] ;  /* 0x00000008040073b5 */ /* 0x0005e20008018000 */
[----:B------:R0:W-:Y:S01]  /*71a40*/  UTMACMDFLUSH ;  /* 0x00000000000079b7 */ /* 0x0001e20000000000 */
[----:B--2---:R-:W-:-:S04]  /*71a50*/  DEPBAR.LE SB0, 0x1 ;  /* 0x000080400000791a */ /* 0x004fc80000000000 */
.L_x_78:
[----:B------:R-:W-:Y:S05]  /*71a60*/  BSYNC B0 ;  /* 0x0000000000007941 */ /* 0x000fea0003800000 */
.L_x_77:
        /* <DEDUP_REMOVED lines=34> */
.L_x_80:
[----:B------:R-:W-:Y:S05]  /*71c90*/  BSYNC B0 ;  /* 0x0000000000007941 */ /* 0x000fea0003800000 */
.L_x_79:
        /* <DEDUP_REMOVED lines=33> */
.L_x_82:
[----:B------:R-:W-:Y:S05]  /*71eb0*/  BSYNC B0 ;  /* 0x0000000000007941 */ /* 0x000fea0003800000 */
.L_x_81:
        /* <DEDUP_REMOVED lines=34> */
.L_x_84:
[----:B------:R-:W-:Y:S05]  /*720e0*/  BSYNC B0 ;  /* 0x0000000000007941 */ /* 0x000fea0003800000 */
.L_x_83:
        /* <DEDUP_REMOVED lines=33> */
.L_x_86:
[----:B------:R-:W-:Y:S05]  /*72300*/  BSYNC B0 ;  /* 0x0000000000007941 */ /* 0x000fea0003800000 */
.L_x_85:
        /* <DEDUP_REMOVED lines=34> */
.L_x_88:
[----:B------:R-:W-:Y:S05]  /*72530*/  BSYNC B0 ;  /* 0x0000000000007941 */ /* 0x000fea0003800000 */
.L_x_87:
        /* <DEDUP_REMOVED lines=33> */
.L_x_90:
[----:B------:R-:W-:Y:S05]  /*72750*/  BSYNC B0 ;  /* 0x0000000000007941 */ /* 0x000fea0003800000 */
.L_x_89:
[----:B------:R-:W-:Y:S01]  /*72760*/  BAR.SYNC.DEFER_BLOCKING 0x1, 0x80 ;  /* 0x0042000000007b1d */ /* 0x000fe20000010000 */
[----:B------:R-:W-:Y:S02]  /*72770*/  F2FP.BF16.F32.PACK_AB R5, R5, R6 ;  /* 0x000000060505723e */ /* 0x000fe400000010ff */
[----:B------:R-:W-:Y:S02]  /*72780*/  F2FP.BF16.F32.PACK_AB R6, R7, R8 ;  /* 0x000000080706723e */ /* 0x000fe400000010ff */
[----:B-1----:R-:W-:Y:S01]  /*72790*/  F2FP.BF16.F32.PACK_AB R68, R82, R83 ;  /* 0x000000535244723e */ /* 0x002fe200000010ff */
        /* <DEDUP_REMOVED lines=16> */
[----:B------:R-:W2:Y:S01]  /*728a0*/  LDC.64 R8, c[0x0][0x198] ;  /* 0x00006600ff087b82 */ /* 0x000ea20000000a00 */
[----:B------:R-:W-:Y:S01]  /*728b0*/  R2UR UR8, R252 ;  /* 0x00000000fc0872ca */ /* 0x000fe200000e0000 */
[----:B------:R-:W-:Y:S01]  /*728c0*/  UMOV UR9, 0x160 ;  /* 0x0000016000097882 */ /* 0x000fe20000000000 */
[----:B------:R-:W-:Y:S01]  /*728d0*/  UMOV UR10, UR43 ;  /* 0x0000002b000a7c82 */ /* 0x000fe20008000000 */
[----:B------:R-:W-:Y:S01]  /*728e0*/  UMOV UR11, UR36 ;  /* 0x00000024000b7c82 */ /* 0x000fe20008000000 */
[----:B------:R-:W-:-:S09]  /*728f0*/  UMOV UR12, UR37 ;  /* 0x00000025000c7c82 */ /* 0x000fd20008000000 */
[----:B------:R-:W-:Y:S01]  /*72900*/  UIADD3 UR8, UR8, 0x1000, URZ ;  /* 0x0000100008087890 */ /* 0x000fe2000fffe03f */
[----:B--2---:R-:W-:-:S04]  /*72910*/  IADD3 R3, P0, R8, 0x670, RZ ;  /* 0x0000067008037810 */ /* 0x004fc80007f1e0ff */
[----:B------:R-:W-:Y:S02]  /*72920*/  IADD3.X R8, RZ, R9, RZ, P0, !PT ;  /* 0x00000009ff087210 */ /* 0x000fe400007fe4ff */
[----:B------:R-:W-:Y:S02]  /*72930*/  R2UR UR4, R3 ;  /* 0x00000000030472ca */ /* 0x000fe400000e0000 */
[----:B------:R-:W-:-:S13]  /*72940*/  R2UR UR5, R8 ;  /* 0x00000000080572ca */ /* 0x000fda00000e0000 */
[----:B------:R2:W-:Y:S01]  /*72950*/  UTMASTG.4D [UR8], [UR4] ;  /* 0x00000008040073b5 */ /* 0x0005e20008018000 */
[----:B------:R0:W-:Y:S01]  /*72960*/  UTMACMDFLUSH ;  /* 0x00000000000079b7 */ /* 0x0001e20000000000 */
[----:B--2---:R-:W-:-:S04]  /*72970*/  DEPBAR.LE SB0, 0x1 ;  /* 0x000080400000791a */ /* 0x004fc80000000000 */
.L_x_92:
[----:B------:R-:W-:Y:S05]  /*72980*/  BSYNC B0 ;  /* 0x0000000000007941 */ /* 0x000fea0003800000 */
.L_x_91:
        /* <DEDUP_REMOVED lines=17> */
[----:B---3--:R-:W3:Y:S02]  /*72aa0*/  FENCE.VIEW.ASYNC.S ;  /* 0x00000000000073c6 */ /* 0x008ee40000000000 */
[----:B---3--:R-:W-:Y:S06]  /*72ab0*/  BAR.SYNC.DEFER_BLOCKING 0x1, 0x80 ;  /* 0x0042000000007b1d */ /* 0x008fec0000010000 */
[----:B------:R-:W-:Y:S05]  /*72ac0*/  @P1 BRA `(.L_x_94) ;  /* 0x0000000000341947 */ /* 0x000fea0003800000 */
[----:B--2---:R-:W2:Y:S01]  /*72ad0*/  LDC.64 R4, c[0x0][0x198] ;  /* 0x00006600ff047b82 */ /* 0x004ea20000000a00 */
[----:B------:R-:W-:Y:S01]  /*72ae0*/  R2UR UR8, R252 ;  /* 0x00000000fc0872ca */ /* 0x000fe200000e0000 */
[----:B------:R-:W-:Y:S01]  /*72af0*/  UMOV UR9, 0x180 ;  /* 0x0000018000097882 */ /* 0x000fe20000000000 */
[----:B------:R-:W-:Y:S01]  /*72b00*/  UMOV UR10, UR43 ;  /* 0x0000002b000a7c82 */ /* 0x000fe20008000000 */
[----:B------:R-:W-:Y:S01]  /*72b10*/  UMOV UR11, UR36 ;  /* 0x00000024000b7c82 */ /* 0x000fe20008000000 */
[----:B------:R-:W-:Y:S01]  /*72b20*/  UMOV UR12, UR37 ;  /* 0x00000025000c7c82 */ /* 0x000fe20008000000 */
[----:B--2---:R-:W-:-:S04]  /*72b30*/  IADD3 R3, P0, R4, 0x670, RZ ;  /* 0x0000067004037810 */ /* 0x004fc80007f1e0ff */
[----:B------:R-:W-:Y:S02]  /*72b40*/  IADD3.X R4, RZ, R5, RZ, P0, !PT ;  /* 0x00000005ff047210 */ /* 0x000fe400007fe4ff */
[----:B------:R-:W-:Y:S02]  /*72b50*/  R2UR UR4, R3 ;  /* 0x00000000030472ca */ /* 0x000fe400000e0000 */
[----:B------:R-:W-:-:S13]  /*72b60*/  R2UR UR5, R4 ;  /* 0x00000000040572ca */ /* 0x000fda00000e0000 */
[----:B------:R3:W-:Y:S01]  /*72b70*/  UTMASTG.4D [UR8], [UR4] ;  /* 0x00000008040073b5 */ /* 0x0007e20008018000 */
[----:B------:R0:W-:Y:S01]  /*72b80*/  UTMACMDFLUSH ;  /* 0x00000000000079b7 */ /* 0x0001e20000000000 */
[----:B---3--:R-:W-:-:S04]  /*72b90*/  DEPBAR.LE SB0, 0x1 ;  /* 0x000080400000791a */ /* 0x008fc80000000000 */
.L_x_94:
[----:B------:R-:W-:Y:S05]  /*72ba0*/  BSYNC B0 ;  /* 0x0000000000007941 */ /* 0x000fea0003800000 */
.L_x_93:
        /* <DEDUP_REMOVED lines=17> */
[----:B----4-:R-:W4:Y:S02]  /*72cc0*/  FENCE.VIEW.ASYNC.S ;  /* 0x00000000000073c6 */ /* 0x010f240000000000 */
[----:B----4-:R-:W-:Y:S06]  /*72cd0*/  BAR.SYNC.DEFER_BLOCKING 0x1, 0x80 ;  /* 0x0042000000007b1d */ /* 0x010fec0000010000 */
[----:B------:R-:W-:Y:S05]  /*72ce0*/  @P1 BRA `(.L_x_96) ;  /* 0x0000000000381947 */ /* 0x000fea0003800000 */
[----:B--2---:R-:W2:Y:S01]  /*72cf0*/  LDC.64 R4, c[0x0][0x198] ;  /* 0x00006600ff047b82 */ /* 0x004ea20000000a00 */
[----:B------:R-:W-:Y:S01]  /*72d00*/  R2UR UR8, R252 ;  /* 0x00000000fc0872ca */ /* 0x000fe200000e0000 */
[----:B------:R-:W-:Y:S01]  /*72d10*/  UMOV UR9, 0x1a0 ;  /* 0x000001a000097882 */ /* 0x000fe20000000000 */
[----:B------:R-:W-:Y:S01]  /*72d20*/  UMOV UR10, UR43 ;  /* 0x0000002b000a7c82 */ /* 0x000fe20008000000 */
[----:B------:R-:W-:Y:S01]  /*72d30*/  UMOV UR11, UR36 ;  /* 0x00000024000b7c82 */ /* 0x000fe20008000000 */
[----:B------:R-:W-:-:S09]  /*72d40*/  UMOV UR12, UR37 ;  /* 0x00000025000c7c82 */ /* 0x000fd20008000000 */
[----:B------:R-:W-:Y:S01]  /*72d50*/  UIADD3 UR8, UR8, 0x1000, URZ ;  /* 0x0000100008087890 */ /* 0x000fe2000fffe03f */
[----:B--2---:R-:W-:-:S04]  /*72d60*/  IADD3 R3, P0, R4, 0x670, RZ ;  /* 0x0000067004037810 */ /* 0x004fc80007f1e0ff */
[----:B------:R-:W-:Y:S01]  /*72d70*/  R2UR UR4, R3 ;  /* 0x00000000030472ca */ /* 0x000fe200000e0000 */
[----:B------:R-:W-:-:S05]  /*72d80*/  IMAD.X R4, RZ, RZ, R5, P0 ;  /* 0x000000ffff047224 */ /* 0x000fca00000e0605 */
[----:B------:R-:W-:-:S13]  /*72d90*/  R2UR UR5, R4 ;  /* 0x00000000040572ca */ /* 0x000fda00000e0000 */
[----:B------:R4:W-:Y:S01]  /*72da0*/  UTMASTG.4D [UR8], [UR4] ;  /* 0x00000008040073b5 */ /* 0x0009e20008018000 */
[----:B------:R0:W-:Y:S01]  /*72db0*/  UTMACMDFLUSH ;  /* 0x00000000000079b7 */ /* 0x0001e20000000000 */
[----:B----4-:R-:W-:-:S04]  /*72dc0*/  DEPBAR.LE SB0, 0x1 ;  /* 0x000080400000791a */ /* 0x010fc80000000000 */
.L_x_96:
[----:B------:R-:W-:Y:S05]  /*72dd0*/  BSYNC B0 ;  /* 0x0000000000007941 */ /* 0x000fea0003800000 */
.L_x_95:
        /* <DEDUP_REMOVED lines=17> */
[----:B-----5:R-:W5:Y:S02]  /*72ef0*/  FENCE.VIEW.ASYNC.S ;  /* 0x00000000000073c6 */ /* 0x020f640000000000 */
[----:B-----5:R-:W-:Y:S06]  /*72f00*/  BAR.SYNC.DEFER_BLOCKING 0x1, 0x80 ;  /* 0x0042000000007b1d */ /* 0x020fec0000010000 */
[----:B------:R-:W-:Y:S05]  /*72f10*/  @P1 BRA `(.L_x_98) ;  /* 0x0000000000341947 */ /* 0x000fea0003800000 */
[----:B--2---:R-:W4:Y:S01]  /*72f20*/  LDC.64 R4, c[0x0][0x198] ;  /* 0x00006600ff047b82 */ /* 0x004f220000000a00 */
[----:B------:R-:W-:Y:S01]  /*72f30*/  R2UR UR8, R252 ;  /* 0x00000000fc0872ca */ /* 0x000fe200000e0000 */
[----:B------:R-:W-:Y:S01]  /*72f40*/  UMOV UR9, 0x1c0 ;  /* 0x000001c000097882 */ /* 0x000fe20000000000 */
[----:B------:R-:W-:Y:S01]  /*72f50*/  UMOV UR10, UR43 ;  /* 0x0000002b000a7c82 */ /* 0x000fe20008000000 */
[----:B------:R-:W-:Y:S01]  /*72f60*/  UMOV UR11, UR36 ;  /* 0x00000024000b7c82 */ /* 0x000fe20008000000 */
[----:B------:R-:W-:Y:S01]  /*72f70*/  UMOV UR12, UR37 ;  /* 0x00000025000c7c82 */ /* 0x000fe20008000000 */
[----:B----4-:R-:W-:-:S04]  /*72f80*/  IADD3 R0, P0, R4, 0x670, RZ ;  /* 0x0000067004007810 */ /* 0x010fc80007f1e0ff */
[----:B------:R-:W-:Y:S02]  /*72f90*/  IADD3.X R4, RZ, R5, RZ, P0, !PT ;  /* 0x00000005ff047210 */ /* 0x000fe400007fe4ff */
[----:B------:R-:W-:Y:S02]  /*72fa0*/  R2UR UR4, R0 ;  /* 0x00000000000472ca */ /* 0x000fe400000e0000 */
[----:B------:R-:W-:-:S13]  /*72fb0*/  R2UR UR5, R4 ;  /* 0x00000000040572ca */ /* 0x000fda00000e0000 */
[----:B------:R2:W-:Y:S01]  /*72fc0*/  UTMASTG.4D [UR8], [UR4] ;  /* 0x00000008040073b5 */ /* 0x0005e20008018000 */
[----:B------:R0:W-:Y:S01]  /*72fd0*/  UTMACMDFLUSH ;  /* 0x00000000000079b7 */ /* 0x0001e20000000000 */
[----:B--2---:R-:W-:-:S04]  /*72fe0*/  DEPBAR.LE SB0, 0x1 ;  /* 0x000080400000791a */ /* 0x004fc80000000000 */
.L_x_98:
[----:B------:R-:W-:Y:S05]  /*72ff0*/  BSYNC B0 ;  /* 0x0000000000007941 */ /* 0x000fea0003800000 */
.L_x_97:
[----:B------:R-:W-:Y:S06]  /*73000*/  BAR.SYNC.DEFER_BLOCKING 0x1, 0x80 ;  /* 0x0042000000007b1d */ /* 0x000fec0000010000 */
[----:B------:R-:W-:Y:S01]  /*73010*/  BSSY B0, `(.L_x_99) ;  /* 0x0000018000007945 */ /* 0x000fe20003800000 */
[----:B------:R1:W-:Y:S04]  /*73020*/  STSM.16.M88.4 [R2+0x1000], R44 ;  /* 0x0010002c02007844 */ /* 0x0003e80000000200 */
        /* <DEDUP_REMOVED lines=9> */
[----:B-1234-:R-:W1:Y:S01]  /*730c0*/  LDC.64 R2, c[0x0][0x198] ;  /* 0x00006600ff027b82 */ /* 0x01ee620000000a00 */
        /* <DEDUP_REMOVED lines=10> */
[----:B------:R1:W-:Y:S02]  /*73170*/  UTMASTG.4D [UR8], [UR4] ;  /* 0x00000008040073b5 */ /* 0x0003e40008018000 */
[----:B-1----:R0:W-:Y:S02]  /*73180*/  UTMACMDFLUSH ;  /* 0x00000000000079b7 */ /* 0x0021e40000000000 */
.L_x_100:
[----:B------:R-:W-:Y:S05]  /*73190*/  BSYNC B0 ;  /* 0x0000000000007941 */ /* 0x000fea0003800000 */
.L_x_99:
[----:B------:R-:W-:-:S04]  /*731a0*/  DEPBAR.LE SB0, 0x0 ;  /* 0x000080000000791a */ /* 0x000fc80000000000 */
[----:B------:R-:W-:Y:S05]  /*731b0*/  EXIT ;  /* 0x000000000000794d */ /* 0x000fea0003800000 */
        .weak           $__internal_0_$__cuda_sm20_rcp_rn_f32_slowpath
        .type           $__internal_0_$__cuda_sm20_rcp_rn_f32_slowpath,@function
        .size           $__internal_0_$__cuda_sm20_rcp_rn_f32_slowpath,(.L_x_106 - $__internal_0_$__cuda_sm20_rcp_rn_f32_slowpath)
$__internal_0_$__cuda_sm20_rcp_rn_f32_slowpath:
[----:B------:R-:W-:Y:S01]  /*731c0*/  IMAD.SHL.U32 R2, R0, 0x2, RZ ;  /* 0x0000000200027824 */ /* 0x000fe200078e00ff */
[----:B------:R-:W-:Y:S04]  /*731d0*/  BSSY B2, `(.L_x_101) ;  /* 0x0000030000027945 */ /* 0x000fe80003800000 */
[----:B------:R-:W-:-:S04]  /*731e0*/  SHF.R.U32.HI R2, RZ, 0x18, R2 ;  /* 0x00000018ff027819 */ /* 0x000fc80000011602 */
[----:B------:R-:W-:-:S13]  /*731f0*/  ISETP.NE.U32.AND P0, PT, R2, RZ, PT ;  /* 0x000000ff0200720c */ /* 0x000fda0003f05070 */
[----:B------:R-:W-:Y:S05]  /*73200*/  @P0 BRA `(.L_x_102) ;  /* 0x0000000000280947 */ /* 0x000fea0003800000 */
[----:B------:R-:W-:-:S04]  /*73210*/  SHF.L.U32 R2, R0, 0x1, RZ ;  /* 0x0000000100027819 */ /* 0x000fc800000006ff */
[----:B------:R-:W-:-:S13]  /*73220*/  ISETP.NE.AND P0, PT, R2, RZ, PT ;  /* 0x000000ff0200720c */ /* 0x000fda0003f05270 */
[----:B------:R-:W-:Y:S01]  /*73230*/  @P0 FFMA R5, R0, 1.84467440737095516160e+19, RZ ;  /* 0x5f80000000050823 */ /* 0x000fe200000000ff */
[----:B------:R-:W-:Y:S08]  /*73240*/  @!P0 MUFU.RCP R2, R0 ;  /* 0x0000000000028308 */ /* 0x000ff00000001000 */
[----:B------:R-:W1:Y:S02]  /*73250*/  @P0 MUFU.RCP R3, R5 ;  /* 0x0000000500030308 */ /* 0x000e640000001000 */
[----:B-1----:R-:W-:-:S04]  /*73260*/  @P0 FFMA R5, R5, R3, -1 ;  /* 0xbf80000005050423 */ /* 0x002fc80000000003 */
[----:B------:R-:W-:-:S04]  /*73270*/  @P0 FADD.FTZ R5, -R5, -RZ ;  /* 0x800000ff05050221 */ /* 0x000fc80000010100 */
[----:B------:R-:W-:-:S04]  /*73280*/  @P0 FFMA R3, R3, R5, R3 ;  /* 0x0000000503030223 */ /* 0x000fc80000000003 */
[----:B------:R-:W-:Y:S01]  /*73290*/  @P0 FFMA R2, R3, 1.84467440737095516160e+19, RZ ;  /* 0x5f80000003020823 */ /* 0x000fe200000000ff */
[----:B------:R-:W-:Y:S06]  /*732a0*/  BRA `(.L_x_103) ;  /* 0x0000000000887947 */ /* 0x000fec0003800000 */
.L_x_102:
[----:B------:R-:W-:-:S04]  /*732b0*/  IADD3 R12, R2, -0xfd, RZ ;  /* 0xffffff03020c7810 */ /* 0x000fc80007ffe0ff */
[----:B------:R-:W-:-:S13]  /*732c0*/  ISETP.GT.U32.AND P0, PT, R12, 0x1, PT ;  /* 0x000000010c00780c */ /* 0x000fda0003f04070 */
[----:B------:R-:W-:Y:S05]  /*732d0*/  @P0 BRA `(.L_x_104) ;  /* 0x0000000000780947 */ /* 0x000fea0003800000 */
[----:B------:R-:W-:Y:S01]  /*732e0*/  LOP3.LUT R5, R0, 0x7fffff, RZ, 0xc0, !PT ;  /* 0x007fffff00057812 */ /* 0x000fe200078ec0ff */
[----:B------:R-:W-:Y:S01]  /*732f0*/  IMAD.MOV.U32 R13, RZ, RZ, 0x3 ;  /* 0x00000003ff0d7424 */ /* 0x000fe200078e00ff */
[----:B------:R-:W-:Y:S02]  /*73300*/  IADD3 R2, R2, -0xfc, RZ ;  /* 0xffffff0402027810 */ /* 0x000fe40007ffe0ff */
[----:B------:R-:W-:Y:S02]  /*73310*/  LOP3.LUT R5, R5, 0x3f800000, RZ, 0xfc, !PT ;  /* 0x3f80000005057812 */ /* 0x000fe400078efcff */
[----:B------:R-:W-:Y:S02]  /*73320*/  SHF.L.U32 R13, R13, R12, RZ ;  /* 0x0000000c0d0d7219 */ /* 0x000fe400000006ff */
[----:B------:R-:W1:Y:S02]  /*73330*/  MUFU.RCP R3, R5 ;  /* 0x0000000500037308 */ /* 0x000e640000001000 */
[----:B-1----:R-:W-:-:S04]  /*73340*/  FFMA R6, R5, R3, -1 ;  /* 0xbf80000005067423 */ /* 0x002fc80000000003 */
[----:B------:R-:W-:-:S04]  /*73350*/  FADD.FTZ R6, -R6, -RZ ;  /* 0x800000ff06067221 */ /* 0x000fc80000010100 */
[CCC-:B------:R-:W-:Y:S01]  /*73360*/  FFMA.RM R5, R3.reuse, R6.reuse, R3.reuse ;  /* 0x0000000603057223 */ /* 0x1c0fe20000004003 */
[----:B------:R-:W-:-:S05]  /*73370*/  FFMA.RP R3, R3, R6, R3 ;  /* 0x0000000603037223 */ /* 0x000fca0000008003 */
[C---:B------:R-:W-:Y:S02]  /*73380*/  FSETP.NEU.FTZ.AND P0, PT, R5.reuse, R3, PT ;  /* 0x000000030500720b */ /* 0x040fe40003f1d000 */
[----:B------:R-:W-:Y:S02]  /*73390*/  LOP3.LUT R3, R5, 0x7fffff, RZ, 0xc0, !PT ;  /* 0x007fffff05037812 */ /* 0x000fe400078ec0ff */
[----:B------:R-:W-:Y:S02]  /*733a0*/  SEL R5, RZ, 0xffffffff, !P0 ;  /* 0xffffffffff057807 */ /* 0x000fe40004000000 */
[----:B------:R-:W-:Y:S02]  /*733b0*/  LOP3.LUT R3, R3, 0x800000, RZ, 0xfc, !PT ;  /* 0x0080000003037812 */ /* 0x000fe400078efcff */
[----:B------:R-:W-:Y:S02]  /*733c0*/  IADD3 R6, -R5, RZ, RZ ;  /* 0x000000ff05067210 */ /* 0x000fe40007ffe1ff */
[----:B------:R-:W-:-:S02]  /*733d0*/  LOP3.LUT R13, R13, R3, RZ, 0xc0, !PT ;  /* 0x000000030d0d7212 */ /* 0x000fc400078ec0ff */
[-C--:B------:R-:W-:Y:S02]  /*733e0*/  LOP3.LUT P1, RZ, R6, R12.reuse, R3, 0xf8, !PT ;  /* 0x0000000c06ff7212 */ /* 0x080fe4000782f803 */
[----:B------:R-:W-:Y:S02]  /*733f0*/  SHF.R.U32.HI R5, RZ, R12, R13 ;  /* 0x0000000cff057219 */ /* 0x000fe4000001160d */
[----:B------:R-:W-:Y:S02]  /*73400*/  SHF.R.U32.HI R2, RZ, R2, R3 ;  /* 0x00000002ff027219 */ /* 0x000fe40000011603 */
[C---:B------:R-:W-:Y:S02]  /*73410*/  LOP3.LUT P0, RZ, R5.reuse, 0x1, RZ, 0xc0, !PT ;  /* 0x0000000105ff7812 */ /* 0x040fe4000780c0ff */
[----:B------:R-:W-:-:S04]  /*73420*/  LOP3.LUT P2, RZ, R5, 0x2, RZ, 0xc0, !PT ;  /* 0x0000000205ff7812 */ /* 0x000fc8000784c0ff */
[----:B------:R-:W-:Y:S02]  /*73430*/  PLOP3.LUT P0, PT, P0, P1, P2, 0xe0, 0x0 ;  /* 0x000000000000781c */ /* 0x000fe40000703c20 */
[----:B------:R-:W-:Y:S02]  /*73440*/  LOP3.LUT P1, RZ, R0, 0x7fffff, RZ, 0xc0, !PT ;  /* 0x007fffff00ff7812 */ /* 0x000fe4000782c0ff */
[----:B------:R-:W-:-:S05]  /*73450*/  SEL R3, RZ, 0x1, !P0 ;  /* 0x00000001ff037807 */ /* 0x000fca0004000000 */
[----:B------:R-:W-:-:S05]  /*73460*/  IMAD.MOV R3, RZ, RZ, -R3 ;  /* 0x000000ffff037224 */ /* 0x000fca00078e0a03 */
[----:B------:R-:W-:-:S13]  /*73470*/  ISETP.GE.AND P0, PT, R3, RZ, PT ;  /* 0x000000ff0300720c */ /* 0x000fda0003f06270 */
[----:B------:R-:W-:-:S04]  /*73480*/  @!P0 IADD3 R2, R2, 0x1, RZ ;  /* 0x0000000102028810 */ /* 0x000fc80007ffe0ff */
[----:B------:R-:W-:-:S04]  /*73490*/  @!P1 SHF.L.U32 R2, R2, 0x1, RZ ;  /* 0x0000000102029819 */ /* 0x000fc800000006ff */
[----:B------:R-:W-:Y:S01]  /*734a0*/  LOP3.LUT R2, R2, 0x80000000, R0, 0xf8, !PT ;  /* 0x8000000002027812 */ /* 0x000fe200078ef800 */
[----:B------:R-:W-:Y:S06]  /*734b0*/  BRA `(.L_x_103) ;  /* 0x0000000000047947 */ /* 0x000fec0003800000 */
.L_x_104:
[----:B------:R1:W2:Y:S02]  /*734c0*/  MUFU.RCP R2, R0 ;  /* 0x0000000000027308 */ /* 0x0002a40000001000 */
.L_x_103:
[----:B------:R-:W-:Y:S05]  /*734d0*/  BSYNC B2 ;  /* 0x0000000000027941 */ /* 0x000fea0003800000 */
.L_x_101:
[----:B--2---:R-:W-:Y:S01]  /*734e0*/  IMAD.MOV.U32 R5, RZ, RZ, R2 ;  /* 0x000000ffff057224 */ /* 0x004fe200078e0002 */
[----:B------:R-:W-:Y:S02]  /*734f0*/  MOV R2, R7 ;  /* 0x0000000700027202 */ /* 0x000fe40000000f00 */
[----:B------:R-:W-:-:S04]  /*73500*/  MOV R3, 0x0 ;  /* 0x0000000000037802 */ /* 0x000fc80000000f00 */
[----:B-1----:R-:W-:Y:S05]  /*73510*/  RET.REL.NODEC R2 `(_ZN7cutlass13device_kernelINS_4fmha6kernel13FmhaKernelTmaINS1_10collective15FmhaMainloopTmaINS_10bfloat16_tEfN4cute5tupleIJNS7_1CILi64EEENS9_ILi256EEENS9_ILi512EEEEEENS4_12CausalFusionEJEEENS4_15FmhaFwdEpilogueIS6_fNS8_IJSA_SC_SB_EEEEEJEEEEEvNT_6ParamsE) ;  /* 0xfffff8c802b87950 */ /* 0x002fea0003c3ffff */
.L_x_105:
[----:B------:R-:W-:-:S00]  /*73520*/  BRA `(.L_x_105) ;  /* 0xfffffffc00fc7947 */ /* 0x000fc0000383ffff */
[----:B------:R-:W-:-:S00]  /*73530*/  NOP ;  /* 0x0000000000007918 */ /* 0x000fc00000000000 */
        /* <DEDUP_REMOVED lines=12> */
.L_x_106:


//--------------------- .nv.global.init           --------------------------
	.section	.nv.global.init,"aw",@progbits
.nv.global.init:
	.type		$str$23,@object
	.size		$str$23,($str$24 - $str$23)
$str$23:
        /*0000*/ 	.byte	0x28, 0x61, 0x64, 0x64, 0x72, 0x65, 0x73, 0x73, 0x20, 0x26, 0x20, 0x6d, 0x61, 0x73, 0x6b, 0x29
        /*0010*/ 	.byte	0x20, 0x3d, 0x3d, 0x20, 0x30, 0x00
	.type		$str$24,@object
	.size		$str$24,(__unnamed_1 - $str$24)
$str$24:
        /*0016*/ 	.byte	0x2f, 0x74, 0x6d, 0x70, 0x2f, 0x63, 0x75, 0x74, 0x6c, 0x61, 0x73, 0x73, 0x5f, 0x73, 0x77, 0x65
        /*0026*/ 	.byte	0x65, 0x70, 0x5f, 0x73, 0x72, 0x63, 0x2f, 0x69, 0x6e, 0x63, 0x6c, 0x75, 0x64, 0x65, 0x2f, 0x63
        /*0036*/ 	.byte	0x75, 0x74, 0x65, 0x2f, 0x70, 0x6f, 0x69, 0x6e, 0x74, 0x65, 0x72, 0x5f, 0x66, 0x6c, 0x61, 0x67
        /*0046*/ 	.byte	0x67, 0x65, 0x64, 0x2e, 0x68, 0x70, 0x70, 0x00
	.type		__unnamed_1,@object
	.size		__unnamed_1,(__unnamed_2 - __unnamed_1)
__unnamed_1:
        /* <DEDUP_REMOVED lines=28> */
        /*020e*/ 	.byte	0x32, 0x30, 0x34, 0x38, 0x3e, 0x3e, 0x3e, 0x3e, 0x3e, 0x5d, 0x00
	.type		__unnamed_2,@object
	.size		__unnamed_2,(.L_1 - __unnamed_2)
__unnamed_2:
        /* <DEDUP_REMOVED lines=29> */
.L_1:


//--------------------- .nv.shared._ZN7cutlass13device_kernelINS_4fmha6kernel13FmhaKernelTmaINS1_10collective15FmhaMainloopTmaINS_10bfloat16_tEfN4cute5tupleIJNS7_1CILi64EEENS9_ILi256EEENS9_ILi512EEEEEENS4_12CausalFusionEJEEENS4_15FmhaFwdEpilogueIS6_fNS8_IJSA_SC_SB_EEEEEJEEEEEvNT_6ParamsE --------------------------
	.section	.nv.shared._ZN7cutlass13device_kernelINS_4fmha6kernel13FmhaKernelTmaINS1_10collective15FmhaMainloopTmaINS_10bfloat16_tEfN4cute5tupleIJNS7_1CILi64EEENS9_ILi256EEENS9_ILi512EEEEEENS4_12CausalFusionEJEEENS4_15FmhaFwdEpilogueIS6_fNS8_IJSA_SC_SB_EEEEEJEEEEEvNT_6ParamsE,"aw",@nobits
	.sectionflags	@""
	.align	16
	.zero		1024


//--------------------- .nv.shared.reserved.0     --------------------------
	.section	.nv.shared.reserved.0,"aw",@nobits
	.weak		__nv_reservedSMEM_offset_0_alias
	.size		__nv_reservedSMEM_offset_0_alias, 0, 0
	.other		__nv_reservedSMEM_offset_0_alias,@"STO_CUDA_RESERVED_SHARED STV_DEFAULT"
__nv_reservedSMEM_offset_0_alias:
	.zero		0


//--------------------- .nv.global                --------------------------
	.section	.nv.global,"aw",@nobits
.nv.global:
	.type		_ZN39_INTERNAL_22919260_4_k_cu_bb6d3738_29674cute1_E,@object
	.size		_ZN39_INTERNAL_22919260_4_k_cu_bb6d3738_29674cute1_E,(_ZN39_INTERNAL_22919260_4_k_cu_bb6d3738_29674cuda3std3__45__cpo6cbeginE - _ZN39_INTERNAL_22919260_4_k_cu_bb6d3738_29674cute1_E)
_ZN39_INTERNAL_22919260_4_k_cu_bb6d3738_29674cute1_E:
	.zero		1
	.type		_ZN39_INTERNAL_22919260_4_k_cu_bb6d3738_29674cuda3std3__45__cpo6cbeginE,@object
	.size		_ZN39_INTERNAL_22919260_4_k_cu_bb6d3738_29674cuda3std3__45__cpo6cbeginE,(_ZN39_INTERNAL_22919260_4_k_cu_bb6d3738_29674cuda3std3__48in_placeE - _ZN39_INTERNAL_22919260_4_k_cu_bb6d3738_29674cuda3std3__45__cpo6cbeginE)
_ZN39_INTERNAL_22919260_4_k_cu_bb6d3738_29674cuda3std3__45__cpo6cbeginE:
	.zero		1
	.type		_ZN39_INTERNAL_22919260_4_k_cu_bb6d3738_29674cuda3std3__48in_placeE,@object
	.size		_ZN39_INTERNAL_22919260_4_k_cu_bb6d3738_29674cuda3std3__48in_placeE,(_ZN39_INTERNAL_22919260_4_k_cu_bb6d3738_29674cuda3std6ranges3__45__cpo9iter_moveE - _ZN39_INTERNAL_22919260_4_k_cu_bb6d3738_29674cuda3std3__48in_placeE)
_ZN39_INTERNAL_22919260_4_k_cu_bb6d3738_29674cuda3std3__48in_placeE:
	.zero		1
	.type		_ZN39_INTERNAL_22919260_4_k_cu_bb6d3738_29674cuda3std6ranges3__45__cpo9iter_moveE,@object
	.size		_ZN39_INTERNAL_22919260_4_k_cu_bb6d3738_29674cuda3std6ranges3__45__cpo9iter_moveE,(_ZN39_INTERNAL_22919260_4_k_cu_bb6d3738_29674cuda3std3__45__cpo5beginE - _ZN39_INTERNAL_22919260_4_k_cu_bb6d3738_29674cuda3std6ranges3__45__cpo9iter_moveE)
_ZN39_INTERNAL_22919260_4_k_cu_bb6d3738_29674cuda3std6ranges3__45__cpo9iter_moveE:
	.zero		1
	.type		_ZN39_INTERNAL_22919260_4_k_cu_bb6d3738_29674cuda3std3__45__cpo5beginE,@object
	.size		_ZN39_INTERNAL_22919260_4_k_cu_bb6d3738_29674cuda3std3__45__cpo5beginE,(_ZN39_INTERNAL_22919260_4_k_cu_bb6d3738_29674cuda3std3__441_GLOBAL__N__22919260_4_k_cu_bb6d3738_29676ignoreE - _ZN39_INTERNAL_22919260_4_k_cu_bb6d3738_29674cuda3std3__45__cpo5beginE)
_ZN39_INTERNAL_22919260_4_k_cu_bb6d3738_29674cuda3std3__45__cpo5beginE:
	.zero		1
	.type		_ZN39_INTERNAL_22919260_4_k_cu_bb6d3738_29674cuda3std3__441_GLOBAL__N__22919260_4_k_cu_bb6d3738_29676ignoreE,@object
	.size		_ZN39_INTERNAL_22919260_4_k_cu_bb6d3738_29674cuda3std3__441_GLOBAL__N__22919260_4_k_cu_bb6d3738_29676ignoreE,(_ZN39_INTERNAL_22919260_4_k_cu_bb6d3738_29674cute7productE - _ZN39_INTERNAL_22919260_4_k_cu_bb6d3738_29674cuda3std3__441_GLOBAL__N__22919260_4_k_cu_bb6d3738_29676ignoreE)
_ZN39_INTERNAL_22919260_4_k_cu_bb6d3738_29674cuda3std3__441_GLOBAL__N__22919260_4_k_cu_bb6d3738_29676ignoreE:
	.zero		1
	.type		_ZN39_INTERNAL_22919260_4_k_cu_bb6d3738_29674cute7productE,@object
	.size		_ZN39_INTERNAL_22919260_4_k_cu_bb6d3738_29674cute7productE,(_ZN39_INTERNAL_22919260_4_k_cu_bb6d3738_29674cuda3std3__45__cpo3endE - _ZN39_INTERNAL_22919260_4_k_cu_bb6d3738_29674cute7productE)
_ZN39_INTERNAL_22919260_4_k_cu_bb6d3738_29674cute7productE:
	.zero		1
	.type		_ZN39_INTERNAL_22919260_4_k_cu_bb6d3738_29674cuda3std3__45__cpo3endE,@object
	.size		_ZN39_INTERNAL_22919260_4_k_cu_bb6d3738_29674cuda3std3__45__cpo3endE,(_ZN39_INTERNAL_22919260_4_k_cu_bb6d3738_29674cuda3std3__419piecewise_constructE - _ZN39_INTERNAL_22919260_4_k_cu_bb6d3738_29674cuda3std3__45__cpo3endE)
_ZN39_INTERNAL_22919260_4_k_cu_bb6d3738_29674cuda3std3__45__cpo3endE:
	.zero		1
	.type		_ZN39_INTERNAL_22919260_4_k_cu_bb6d3738_29674cuda3std3__419piecewise_constructE,@object
	.size		_ZN39_INTERNAL_22919260_4_k_cu_bb6d3738_29674cuda3std3__419piecewise_constructE,(_ZN39_INTERNAL_22919260_4_k_cu_bb6d3738_29674cuda3std3__45__cpo4cendE - _ZN39_INTERNAL_22919260_4_k_cu_bb6d3738_29674cuda3std3__419piecewise_constructE)
_ZN39_INTERNAL_22919260_4_k_cu_bb6d3738_29674cuda3std3__419piecewise_constructE:
	.zero		1
	.type		_ZN39_INTERNAL_22919260_4_k_cu_bb6d3738_29674cuda3std3__45__cpo4cendE,@object
	.size		_ZN39_INTERNAL_22919260_4_k_cu_bb6d3738_29674cuda3std3__45__cpo4cendE,(_ZN39_INTERNAL_22919260_4_k_cu_bb6d3738_29674cuda3std6ranges3__45__cpo4swapE - _ZN39_INTERNAL_22919260_4_k_cu_bb6d3738_29674cuda3std3__45__cpo4cendE)
_ZN39_INTERNAL_22919260_4_k_cu_bb6d3738_29674cuda3std3__45__cpo4cendE:
	.zero		1
	.type		_ZN39_INTERNAL_22919260_4_k_cu_bb6d3738_29674cuda3std6ranges3__45__cpo4swapE,@object
	.size		_ZN39_INTERNAL_22919260_4_k_cu_bb6d3738_29674cuda3std6ranges3__45__cpo4swapE,(.L_9 - _ZN39_INTERNAL_22919260_4_k_cu_bb6d3738_29674cuda3std6ranges3__45__cpo4swapE)
_ZN39_INTERNAL_22919260_4_k_cu_bb6d3738_29674cuda3std6ranges3__45__cpo4swapE:
	.zero		1
.L_9:


//--------------------- .nv.constant0._ZN7cutlass13device_kernelINS_4fmha6kernel13FmhaKernelTmaINS1_10collective15FmhaMainloopTmaINS_10bfloat16_tEfN4cute5tupleIJNS7_1CILi64EEENS9_ILi256EEENS9_ILi512EEEEEENS4_12CausalFusionEJEEENS4_15FmhaFwdEpilogueIS6_fNS8_IJSA_SC_SB_EEEEEJEEEEEvNT_6ParamsE --------------------------
	.section	.nv.constant0._ZN7cutlass13device_kernelINS_4fmha6kernel13FmhaKernelTmaINS1_10collective15FmhaMainloopTmaINS_10bfloat16_tEfN4cute5tupleIJNS7_1CILi64EEENS9_ILi256EEENS9_ILi512EEEEEENS4_12CausalFusionEJEEENS4_15FmhaFwdEpilogueIS6_fNS8_IJSA_SC_SB_EEEEEJEEEEEvNT_6ParamsE,"a",@progbits
	.sectionflags	@""
	.align	4
.nv.constant0._ZN7cutlass13device_kernelINS_4fmha6kernel13FmhaKernelTmaINS1_10collective15FmhaMainloopTmaINS_10bfloat16_tEfN4cute5tupleIJNS7_1CILi64EEENS9_ILi256EEENS9_ILi512EEEEEENS4_12CausalFusionEJEEENS4_15FmhaFwdEpilogueIS6_fNS8_IJSA_SC_SB_EEEEEJEEEEEvNT_6ParamsE:
	.zero		2688


//--------------------- SYMBOLS --------------------------

	.type		.nv.reservedSmem.offset0,@object
	.size		.nv.reservedSmem.offset0,0x4
	.type		__assertfail,@function
